// auto-generated by cutlass_sweep.gemm — config: {"arch": "sm_90", "cluster_m": 1, "cluster_n": 1, "dtype": "e4m3", "dtype_b": "e4m3", "layout": "nt", "stages": 0, "tile_k": 64, "tile_m": 384, "tile_n": 80}
#include "cutlass/cutlass.h"
#include "cutlass/gemm/collective/collective_builder.hpp"
#include "cutlass/gemm/device/gemm_universal_adapter.h"
#include "cutlass/gemm/kernel/gemm_universal.hpp"
#include "cutlass/epilogue/collective/collective_builder.hpp"

using ElemA = cutlass::float_e4m3_t;
using ElemB = cutlass::float_e4m3_t;
using ElemCD = cutlass::float_e4m3_t;
using Acc  = float;
using TileShape    = cute::Shape<cute::_384, cute::_80, cute::_64>;
using ClusterShape = cute::Shape<cute::_1, cute::_1, cute::_1>;

using CollectiveEpilogue = typename cutlass::epilogue::collective::CollectiveBuilder<
    cutlass::arch::Sm90, cutlass::arch::OpClassTensorOp,
    TileShape, ClusterShape,
    cutlass::epilogue::collective::EpilogueTileAuto,
    Acc, Acc,
    ElemCD, cutlass::layout::RowMajor, 128 / cutlass::sizeof_bits<ElemCD>::value,
    ElemCD, cutlass::layout::RowMajor, 128 / cutlass::sizeof_bits<ElemCD>::value,
    cutlass::epilogue::collective::EpilogueScheduleAuto
  >::CollectiveOp;

using CollectiveMainloop = typename cutlass::gemm::collective::CollectiveBuilder<
    cutlass::arch::Sm90, cutlass::arch::OpClassTensorOp,
    ElemA, cutlass::layout::RowMajor, 128 / cutlass::sizeof_bits<ElemA>::value,
    ElemB, cutlass::layout::ColumnMajor, 128 / cutlass::sizeof_bits<ElemB>::value,
    Acc,
    TileShape, ClusterShape,
    cutlass::gemm::collective::StageCountAutoCarveout<static_cast<int>(sizeof(typename CollectiveEpilogue::SharedStorage))>,
    cutlass::gemm::collective::KernelScheduleAuto
  >::CollectiveOp;

using GemmKernel = cutlass::gemm::kernel::GemmUniversal<
    cute::Shape<int,int,int,int>,
    CollectiveMainloop,
    CollectiveEpilogue
>;
using Gemm = cutlass::gemm::device::GemmUniversalAdapter<GemmKernel>;

// Force the device kernel symbol into the cubin without needing a host main.
auto* _anchor = &cutlass::device_kernel<GemmKernel>;


// ===== COMPILED SASS (sm_90a) =====

	.target	sm_90a

	.elftype	@"ET_EXEC"


//--------------------- .note.nv.tkinfo           --------------------------
	.section	.note.nv.tkinfo,"",@"SHT_NOTE"
	.sectionflags	@"SHF_NOTE_NV_TKINFO"
	.tkinfo
        /*0018*/ 	.word	0x00000002
        /*0030*/ 	.string	""
        /*0030*/ 	.string	"ptxas"
        /*0030*/ 	.string	"Cuda compilation tools, release 13.0, V13.0.88"
        /*0030*/ 	.string	"Build cuda_13.0.r13.0/compiler.36424714_0"
        /*0030*/ 	.string	"-arch sm_90a -m 64 "



//--------------------- .note.nv.cuinfo           --------------------------
	.section	.note.nv.cuinfo,"",@"SHT_NOTE"
	.sectionflags	@"SHF_NOTE_NV_CUINFO"
        /*0018*/ 	.short	0x0002
        /*001a*/ 	.short	0x005a
        /*001c*/ 	.short	0x0082
	.zero		2


//--------------------- .nv.info                  --------------------------
	.section	.nv.info,"",@"SHT_CUDA_INFO"
	.align	4


	//----- nvinfo : EIATTR_REGCOUNT
	.align		4
        /*0000*/ 	.byte	0x04, 0x2f
        /*0002*/ 	.short	(.L_12 - .L_11)
	.align		4
.L_11:
        /*0004*/ 	.word	index@(_ZN7cutlass13device_kernelINS_4gemm6kernel13GemmUniversalIN4cute5tupleIJiiiiEEENS1_10collective13CollectiveMmaINS1_37MainloopSm90TmaGmmaWarpSpecializedFP8ILi7ENS5_IJNS4_1CILi1EEESB_SB_EEENS1_35KernelTmaWarpSpecializedCooperativeEEENS5_IJNSA_ILi384EEENSA_ILi80EEENSA_ILi64EEEEEENS_12float_e4m3_tENS5_IJlSB_lEEESJ_SK_NS4_8TiledMMAINS4_8MMA_AtomIJNS4_4SM904GMMA30MMA_64x16x32_F32E4M3E4M3_SS_TNILNSO_7ScaleInE1ELSQ_1EEEEEENS4_6LayoutINS5_IJNSA_ILi2EEESB_SB_EEENS5_IJSB_NSA_ILi0EEESW_EEEEENS5_IJNS4_10UnderscoreESZ_SZ_EEEEENS4_13SM90_TMA_LOADENS4_14ComposedLayoutINS4_7SwizzleILi2ELi4ELi3EEENS4_18smem_ptr_flag_bitsILi8EEENST_INS5_IJNSA_ILi8EEESH_EEENS5_IJSH_SB_EEEEEEEvNS4_8identityES12_S1C_vS1D_EENS_8epilogue10collective6detail29Sm90TmaWarpSpecializedAdapterINS1G_15DefaultEpilogueISJ_SK_SK_NS1F_6thread17LinearCombinationISJ_Li1EffLNS1K_9ScaleType4KindE0ELNS_15FloatRoundStyleE2ESJ_EENS1_15EpilogueDefaultEEEEEvvEEEEvNT_6ParamsE)
        /*0008*/ 	.word	0x000000a8


	//----- nvinfo : EIATTR_FRAME_SIZE
	.align		4
.L_12:
        /*000c*/ 	.byte	0x04, 0x11
        /*000e*/ 	.short	(.L_14 - .L_13)
	.align		4
.L_13:
        /*0010*/ 	.word	index@(_ZN7cutlass13device_kernelINS_4gemm6kernel13GemmUniversalIN4cute5tupleIJiiiiEEENS1_10collective13CollectiveMmaINS1_37MainloopSm90TmaGmmaWarpSpecializedFP8ILi7ENS5_IJNS4_1CILi1EEESB_SB_EEENS1_35KernelTmaWarpSpecializedCooperativeEEENS5_IJNSA_ILi384EEENSA_ILi80EEENSA_ILi64EEEEEENS_12float_e4m3_tENS5_IJlSB_lEEESJ_SK_NS4_8TiledMMAINS4_8MMA_AtomIJNS4_4SM904GMMA30MMA_64x16x32_F32E4M3E4M3_SS_TNILNSO_7ScaleInE1ELSQ_1EEEEEENS4_6LayoutINS5_IJNSA_ILi2EEESB_SB_EEENS5_IJSB_NSA_ILi0EEESW_EEEEENS5_IJNS4_10UnderscoreESZ_SZ_EEEEENS4_13SM90_TMA_LOADENS4_14ComposedLayoutINS4_7SwizzleILi2ELi4ELi3EEENS4_18smem_ptr_flag_bitsILi8EEENST_INS5_IJNSA_ILi8EEESH_EEENS5_IJSH_SB_EEEEEEEvNS4_8identityES12_S1C_vS1D_EENS_8epilogue10collective6detail29Sm90TmaWarpSpecializedAdapterINS1G_15DefaultEpilogueISJ_SK_SK_NS1F_6thread17LinearCombinationISJ_Li1EffLNS1K_9ScaleType4KindE0ELNS_15FloatRoundStyleE2ESJ_EENS1_15EpilogueDefaultEEEEEvvEEEEvNT_6ParamsE)
        /*0014*/ 	.word	0x000000a0


	//----- nvinfo : EIATTR_MIN_STACK_SIZE
	.align		4
.L_14:
        /*0018*/ 	.byte	0x04, 0x12
        /*001a*/ 	.short	(.L_16 - .L_15)
	.align		4
.L_15:
        /*001c*/ 	.word	index@(_ZN7cutlass13device_kernelINS_4gemm6kernel13GemmUniversalIN4cute5tupleIJiiiiEEENS1_10collective13CollectiveMmaINS1_37MainloopSm90TmaGmmaWarpSpecializedFP8ILi7ENS5_IJNS4_1CILi1EEESB_SB_EEENS1_35KernelTmaWarpSpecializedCooperativeEEENS5_IJNSA_ILi384EEENSA_ILi80EEENSA_ILi64EEEEEENS_12float_e4m3_tENS5_IJlSB_lEEESJ_SK_NS4_8TiledMMAINS4_8MMA_AtomIJNS4_4SM904GMMA30MMA_64x16x32_F32E4M3E4M3_SS_TNILNSO_7ScaleInE1ELSQ_1EEEEEENS4_6LayoutINS5_IJNSA_ILi2EEESB_SB_EEENS5_IJSB_NSA_ILi0EEESW_EEEEENS5_IJNS4_10UnderscoreESZ_SZ_EEEEENS4_13SM90_TMA_LOADENS4_14ComposedLayoutINS4_7SwizzleILi2ELi4ELi3EEENS4_18smem_ptr_flag_bitsILi8EEENST_INS5_IJNSA_ILi8EEESH_EEENS5_IJSH_SB_EEEEEEEvNS4_8identityES12_S1C_vS1D_EENS_8epilogue10collective6detail29Sm90TmaWarpSpecializedAdapterINS1G_15DefaultEpilogueISJ_SK_SK_NS1F_6thread17LinearCombinationISJ_Li1EffLNS1K_9ScaleType4KindE0ELNS_15FloatRoundStyleE2ESJ_EENS1_15EpilogueDefaultEEEEEvvEEEEvNT_6ParamsE)
        /*0020*/ 	.word	0x000000a0
.L_16:


//--------------------- .nv.compat                --------------------------
	.section	.nv.compat,"",@"SHT_CUDA_COMPAT_INFO"
	.align	4
        /*0000*/ 	.byte	0x02, 0x09, 0x01, 0x00, 0x02, 0x02, 0x04, 0x00, 0x02, 0x05, 0x05, 0x00, 0x03, 0x07, 0x01, 0x01
        /*0010*/ 	.byte	0x02, 0x03, 0x01, 0x00, 0x02, 0x06, 0x01, 0x00, 0x04, 0x0b, 0x08, 0x00, 0x00, 0x00, 0x00, 0x00
        /*0020*/ 	.byte	0x00, 0x00, 0x00, 0x00


//--------------------- .nv.info._ZN7cutlass13device_kernelINS_4gemm6kernel13GemmUniversalIN4cute5tupleIJiiiiEEENS1_10collective13CollectiveMmaINS1_37MainloopSm90TmaGmmaWarpSpecializedFP8ILi7ENS5_IJNS4_1CILi1EEESB_SB_EEENS1_35KernelTmaWarpSpecializedCooperativeEEENS5_IJNSA_ILi384EEENSA_ILi80EEENSA_ILi64EEEEEENS_12float_e4m3_tENS5_IJlSB_lEEESJ_SK_NS4_8TiledMMAINS4_8MMA_AtomIJNS4_4SM904GMMA30MMA_64x16x32_F32E4M3E4M3_SS_TNILNSO_7ScaleInE1ELSQ_1EEEEEENS4_6LayoutINS5_IJNSA_ILi2EEESB_SB_EEENS5_IJSB_NSA_ILi0EEESW_EEEEENS5_IJNS4_10UnderscoreESZ_SZ_EEEEENS4_13SM90_TMA_LOADENS4_14ComposedLayoutINS4_7SwizzleILi2ELi4ELi3EEENS4_18smem_ptr_flag_bitsILi8EEENST_INS5_IJNSA_ILi8EEESH_EEENS5_IJSH_SB_EEEEEEEvNS4_8identityES12_S1C_vS1D_EENS_8epilogue10collective6detail29Sm90TmaWarpSpecializedAdapterINS1G_15DefaultEpilogueISJ_SK_SK_NS1F_6thread17LinearCombinationISJ_Li1EffLNS1K_9ScaleType4KindE0ELNS_15FloatRoundStyleE2ESJ_EENS1_15EpilogueDefaultEEEEEvvEEEEvNT_6ParamsE --------------------------
	.section	.nv.info._ZN7cutlass13device_kernelINS_4gemm6kernel13GemmUniversalIN4cute5tupleIJiiiiEEENS1_10collective13CollectiveMmaINS1_37MainloopSm90TmaGmmaWarpSpecializedFP8ILi7ENS5_IJNS4_1CILi1EEESB_SB_EEENS1_35KernelTmaWarpSpecializedCooperativeEEENS5_IJNSA_ILi384EEENSA_ILi80EEENSA_ILi64EEEEEENS_12float_e4m3_tENS5_IJlSB_lEEESJ_SK_NS4_8TiledMMAINS4_8MMA_AtomIJNS4_4SM904GMMA30MMA_64x16x32_F32E4M3E4M3_SS_TNILNSO_7ScaleInE1ELSQ_1EEEEEENS4_6LayoutINS5_IJNSA_ILi2EEESB_SB_EEENS5_IJSB_NSA_ILi0EEESW_EEEEENS5_IJNS4_10UnderscoreESZ_SZ_EEEEENS4_13SM90_TMA_LOADENS4_14ComposedLayoutINS4_7SwizzleILi2ELi4ELi3EEENS4_18smem_ptr_flag_bitsILi8EEENST_INS5_IJNSA_ILi8EEESH_EEENS5_IJSH_SB_EEEEEEEvNS4_8identityES12_S1C_vS1D_EENS_8epilogue10collective6detail29Sm90TmaWarpSpecializedAdapterINS1G_15DefaultEpilogueISJ_SK_SK_NS1F_6thread17LinearCombinationISJ_Li1EffLNS1K_9ScaleType4KindE0ELNS_15FloatRoundStyleE2ESJ_EENS1_15EpilogueDefaultEEEEEvvEEEEvNT_6ParamsE,"",@"SHT_CUDA_INFO"
	.sectionflags	@""
	.align	4


	//----- nvinfo : EIATTR_CUDA_API_VERSION
	.align		4
        /*0000*/ 	.byte	0x04, 0x37
        /*0002*/ 	.short	(.L_18 - .L_17)
.L_17:
        /*0004*/ 	.word	0x00000082


	//----- nvinfo : EIATTR_KPARAM_INFO
	.align		4
.L_18:
        /*0008*/ 	.byte	0x04, 0x17
        /*000a*/ 	.short	(.L_20 - .L_19)
.L_19:
        /*000c*/ 	.word	0x00000000
        /*0010*/ 	.short	0x0000
        /*0012*/ 	.short	0x0070
        /*0014*/ 	.byte	0x00, 0xf0, 0x01, 0x10


	//----- nvinfo : EIATTR_SPARSE_MMA_MASK
	.align		4
.L_20:
        /*0018*/ 	.byte	0x03, 0x50
        /*001a*/ 	.short	0x0000


	//----- nvinfo : EIATTR_MAXREG_COUNT
	.align		4
        /*001c*/ 	.byte	0x03, 0x1b
        /*001e*/ 	.short	0x00a8


	//----- nvinfo : EIATTR_NUM_BARRIERS
	.align		4
        /*0020*/ 	.byte	0x02, 0x4c
        /*0022*/ 	.byte	0x01
	.zero		1


	//----- nvinfo : EIATTR_ANNOTATIONS
	.align		4
        /*0024*/ 	.byte	0x04, 0x55
        /*0026*/ 	.short	(.L_22 - .L_21)


	//   ....[0]....
.L_21:
        /*0028*/ 	.word	0x00000001
        /*002c*/ 	.byte	0x10, 0x06, 0x00, 0x00, 0x01, 0x00, 0x00, 0x00, 0x30, 0x06, 0x00, 0x00, 0x01, 0x00, 0x00, 0x00
        /* <DEDUP_REMOVED lines=122> */
        /*07dc*/ 	.byte	0xe0, 0x42, 0x01, 0x00


	//----- nvinfo : EIATTR_MERCURY_ISA_VERSION
	.align		4
.L_22:
        /*07e0*/ 	.byte	0x03, 0x5f
        /*07e2*/ 	.short	0x0101


	//----- nvinfo : EIATTR_INT_WARP_WIDE_INSTR_OFFSETS
	.align		4
        /*07e4*/ 	.byte	0x04, 0x31
        /*07e6*/ 	.short	(.L_24 - .L_23)


	//   ....[0]....
.L_23:
        /*07e8*/ 	.word	0x000004f0


	//   ....[1]....
        /*07ec*/ 	.word	0x00000510


	//   ....[2]....
        /*07f0*/ 	.word	0x00000620


	//----- nvinfo : EIATTR_COOP_GROUP_MASK_REGIDS
	.align		4
.L_24:
        /*07f4*/ 	.byte	0x04, 0x29
        /*07f6*/ 	.short	(.L_26 - .L_25)


	//   ....[0]....
.L_25:
        /*07f8*/ 	.word	0xffffffff


	//   ....[1]....
        /*07fc*/ 	.word	0xffffffff


	//   ....[2]....
        /*0800*/ 	.word	0xffffffff


	//   ....[3]....
        /*0804*/ 	.word	0xffffffff


	//   ....[4]....
        /*0808*/ 	.word	0xffffffff


	//----- nvinfo : EIATTR_COOP_GROUP_INSTR_OFFSETS
	.align		4
.L_26:
        /*080c*/ 	.byte	0x04, 0x28
        /*080e*/ 	.short	(.L_28 - .L_27)


	//   ....[0]....
.L_27:
        /*0810*/ 	.word	0x00000070


	//   ....[1]....
        /*0814*/ 	.word	0x00000080


	//   ....[2]....
        /*0818*/ 	.word	0x000001a0


	//   ....[3]....
        /*081c*/ 	.word	0x00000420


	//   ....[4]....
        /*0820*/ 	.word	0x00001380


	//----- nvinfo : EIATTR_REG_RECONFIG
	.align		4
.L_28:
        /*0824*/ 	.byte	0x01, 0x54
	.zero		2


	//----- nvinfo : EIATTR_MBARRIER_INSTR_OFFSETS
	.align		4
        /*0828*/ 	.byte	0x04, 0x39
        /*082a*/ 	.short	(.L_30 - .L_29)


	//   ....[0]....
.L_29:
        /*082c*/ 	.word	0x00000320
        /*0830*/ 	.word	0x000000ff
        /*0834*/ 	.word	0x00000000
        /*0838*/ 	.short	0x0100
        /*083a*/ 	.byte	0x0a
	.zero		1


	//   ....[1]....
        /*083c*/ 	.word	0x00000330
        /*0840*/ 	.word	0x000000ff
        /*0844*/ 	.word	0x00000038
        /*0848*/ 	.short	0x0100
        /*084a*/ 	.byte	0x0a
	.zero		1


	//   ....[2]....
        /*084c*/ 	.word	0x00000340
        /*0850*/ 	.word	0x000000ff
        /*0854*/ 	.word	0x00000008
        /*0858*/ 	.short	0x0100
        /*085a*/ 	.byte	0x0a
	.zero		1


	//   ....[3]....
        /*085c*/ 	.word	0x00000350
        /*0860*/ 	.word	0x000000ff
        /*0864*/ 	.word	0x00000040
        /*0868*/ 	.short	0x0100
        /*086a*/ 	.byte	0x0a
	.zero		1


	//   ....[4]....
        /*086c*/ 	.word	0x00000360
        /*0870*/ 	.word	0x000000ff
        /*0874*/ 	.word	0x00000010
        /*0878*/ 	.short	0x0100
        /*087a*/ 	.byte	0x0a
	.zero		1


	//   ....[5]....
        /*087c*/ 	.word	0x00000370
        /*0880*/ 	.word	0x000000ff
        /*0884*/ 	.word	0x00000048
        /*0888*/ 	.short	0x0100
        /*088a*/ 	.byte	0x0a
	.zero		1


	//   ....[6]....
        /*088c*/ 	.word	0x00000380
        /*0890*/ 	.word	0x000000ff
        /*0894*/ 	.word	0x00000018
        /*0898*/ 	.short	0x0100
        /*089a*/ 	.byte	0x0a
	.zero		1


	//   ....[7]....
        /*089c*/ 	.word	0x00000390
        /*08a0*/ 	.word	0x000000ff
        /*08a4*/ 	.word	0x00000050
        /*08a8*/ 	.short	0x0100
        /*08aa*/ 	.byte	0x0a
	.zero		1


	//   ....[8]....
        /*08ac*/ 	.word	0x000003a0
        /*08b0*/ 	.word	0x000000ff
        /*08b4*/ 	.word	0x00000020
        /*08b8*/ 	.short	0x0100
        /*08ba*/ 	.byte	0x0a
	.zero		1


	//   ....[9]....
        /*08bc*/ 	.word	0x000003b0
        /*08c0*/ 	.word	0x000000ff
        /*08c4*/ 	.word	0x00000058
        /*08c8*/ 	.short	0x0100
        /*08ca*/ 	.byte	0x0a
	.zero		1


	//   ....[10]....
        /*08cc*/ 	.word	0x000003c0
        /*08d0*/ 	.word	0x000000ff
        /*08d4*/ 	.word	0x00000028
        /*08d8*/ 	.short	0x0100
        /*08da*/ 	.byte	0x0a
	.zero		1


	//   ....[11]....
        /*08dc*/ 	.word	0x000003d0
        /*08e0*/ 	.word	0x000000ff
        /*08e4*/ 	.word	0x00000060
        /*08e8*/ 	.short	0x0100
        /*08ea*/ 	.byte	0x0a
	.zero		1


	//   ....[12]....
        /*08ec*/ 	.word	0x000003e0
        /*08f0*/ 	.word	0x000000ff
        /*08f4*/ 	.word	0x00000030
        /*08f8*/ 	.short	0x0100
        /*08fa*/ 	.byte	0x0a
	.zero		1


	//   ....[13]....
        /*08fc*/ 	.word	0x000003f0
        /*0900*/ 	.word	0x000000ff
        /*0904*/ 	.word	0x00000068
        /*0908*/ 	.short	0x0100
        /*090a*/ 	.byte	0x0a
	.zero		1


	//   ....[14]....
        /*090c*/ 	.word	0x00000650
        /*0910*/ 	.word	0x000000ff
        /*0914*/ 	.word	0x00000080
        /*0918*/ 	.short	0x0100
        /*091a*/ 	.byte	0x08
	.zero		1


	//   ....[15]....
        /*091c*/ 	.word	0x00000660
        /*0920*/ 	.word	0x000000ff
        /*0924*/ 	.word	0x00000088
        /*0928*/ 	.short	0x0100
        /*092a*/ 	.byte	0x08
	.zero		1


	//   ....[16]....
        /*092c*/ 	.word	0x00001aa0
        /*0930*/ 	.word	0x000000ff
        /*0934*/ 	.word	0x00000000
        /*0938*/ 	.short	0x010a
        /*093a*/ 	.byte	0x0c
	.zero		1


	//   ....[17]....
        /*093c*/ 	.word	0x00001b00
        /*0940*/ 	.word	0x000000ff
        /*0944*/ 	.word	0x00000000
        /*0948*/ 	.short	0x010a
        /*094a*/ 	.byte	0x0c
	.zero		1


	//   ....[18]....
        /*094c*/ 	.word	0x000031a0
        /*0950*/ 	.word	0x000000ff
        /*0954*/ 	.word	0x00000000
        /*0958*/ 	.short	0x010a
        /*095a*/ 	.byte	0x0e
	.zero		1


	//   ....[19]....
        /*095c*/ 	.word	0x000031e0
        /*0960*/ 	.word	0x000000ff
        /*0964*/ 	.word	0x00000000
        /*0968*/ 	.short	0x010a
        /*096a*/ 	.byte	0x0e
	.zero		1


	//   ....[20]....
        /*096c*/ 	.word	0x00004670
        /*0970*/ 	.word	0x000000ff
        /*0974*/ 	.word	0x00000000
        /*0978*/ 	.short	0x0101
        /*097a*/ 	.byte	0x0d
	.zero		1


	//   ....[21]....
        /*097c*/ 	.word	0x00005490
        /*0980*/ 	.word	0x000000ff
        /*0984*/ 	.word	0x00000000
        /*0988*/ 	.short	0x0101
        /*098a*/ 	.byte	0x0b
	.zero		1


	//   ....[22]....
        /*098c*/ 	.word	0x00013310
        /*0990*/ 	.word	0x0000000d
        /*0994*/ 	.word	0x00000038
        /*0998*/ 	.short	0x010a
        /*099a*/ 	.byte	0x3f
	.zero		1


	//   ....[23]....
        /*099c*/ 	.word	0x00013730
        /*09a0*/ 	.word	0x00000004
        /*09a4*/ 	.word	0x00000088
        /*09a8*/ 	.short	0x0101
        /*09aa*/ 	.byte	0x3f
	.zero		1


	//   ....[24]....
        /*09ac*/ 	.word	0x00013e80
        /*09b0*/ 	.word	0x00000007
        /*09b4*/ 	.word	0x00000000
        /*09b8*/ 	.short	0x010a
        /*09ba*/ 	.byte	0x3f
	.zero		1


	//   ....[25]....
        /*09bc*/ 	.word	0x00013f00
        /*09c0*/ 	.word	0x00000009
        /*09c4*/ 	.word	0x00000000
        /*09c8*/ 	.short	0x010a
        /*09ca*/ 	.byte	0x3f
	.zero		1


	//   ....[26]....
        /*09cc*/ 	.word	0x00013f90
        /*09d0*/ 	.word	0x00000006
        /*09d4*/ 	.word	0x00000000
        /*09d8*/ 	.short	0x010a
        /*09da*/ 	.byte	0x3f
	.zero		1


	//   ....[27]....
        /*09dc*/ 	.word	0x00014020
        /*09e0*/ 	.word	0x00000009
        /*09e4*/ 	.word	0x00000000
        /*09e8*/ 	.short	0x010a
        /*09ea*/ 	.byte	0x3f
	.zero		1


	//   ....[28]....
        /*09ec*/ 	.word	0x000140b0
        /*09f0*/ 	.word	0x00000006
        /*09f4*/ 	.word	0x00000000
        /*09f8*/ 	.short	0x010a
        /*09fa*/ 	.byte	0x3f
	.zero		1


	//   ....[29]....
        /*09fc*/ 	.word	0x00014140
        /*0a00*/ 	.word	0x00000009
        /*0a04*/ 	.word	0x00000000
        /*0a08*/ 	.short	0x010a
        /*0a0a*/ 	.byte	0x3f
	.zero		1


	//   ....[30]....
        /*0a0c*/ 	.word	0x000141d0
        /*0a10*/ 	.word	0x00000003
        /*0a14*/ 	.word	0x00000000
        /*0a18*/ 	.short	0x010a
        /*0a1a*/ 	.byte	0x3f
	.zero		1


	//   ....[31]....
        /*0a1c*/ 	.word	0x00014240
        /*0a20*/ 	.word	0x00000003
        /*0a24*/ 	.word	0x00000000
        /*0a28*/ 	.short	0x010a
        /*0a2a*/ 	.byte	0x3f
	.zero		1


	//   ....[32]....
        /*0a2c*/ 	.word	0x000142b0
        /*0a30*/ 	.word	0x00000000
        /*0a34*/ 	.word	0x00000000
        /*0a38*/ 	.short	0x010a
        /*0a3a*/ 	.byte	0x3f
	.zero		1


	//   ....[33]....
        /*0a3c*/ 	.word	0x00014390
        /*0a40*/ 	.word	0x0000000d
        /*0a44*/ 	.word	0x00000038
        /*0a48*/ 	.short	0x010a
        /*0a4a*/ 	.byte	0x3f
	.zero		1


	//   ....[34]....
        /*0a4c*/ 	.word	0x00014470
        /*0a50*/ 	.word	0x00000007
        /*0a54*/ 	.word	0x00000000
        /*0a58*/ 	.short	0x010a
        /*0a5a*/ 	.byte	0x3f
	.zero		1


	//   ....[35]....
        /*0a5c*/ 	.word	0x000144c0
        /*0a60*/ 	.word	0x00000009
        /*0a64*/ 	.word	0x00000000
        /*0a68*/ 	.short	0x010a
        /*0a6a*/ 	.byte	0x3f
	.zero		1


	//   ....[36]....
        /*0a6c*/ 	.word	0x00014510
        /*0a70*/ 	.word	0x00000006
        /*0a74*/ 	.word	0x00000000
        /*0a78*/ 	.short	0x010a
        /*0a7a*/ 	.byte	0x3f
	.zero		1


	//   ....[37]....
        /*0a7c*/ 	.word	0x00014560
        /*0a80*/ 	.word	0x00000009
        /*0a84*/ 	.word	0x00000000
        /*0a88*/ 	.short	0x010a
        /*0a8a*/ 	.byte	0x3f
	.zero		1


	//   ....[38]....
        /*0a8c*/ 	.word	0x000145b0
        /*0a90*/ 	.word	0x00000006
        /*0a94*/ 	.word	0x00000000
        /*0a98*/ 	.short	0x010a
        /*0a9a*/ 	.byte	0x3f
	.zero		1


	//   ....[39]....
        /*0a9c*/ 	.word	0x00014600
        /*0aa0*/ 	.word	0x00000009
        /*0aa4*/ 	.word	0x00000000
        /*0aa8*/ 	.short	0x010a
        /*0aaa*/ 	.byte	0x3f
	.zero		1


	//----- nvinfo : EIATTR_NUM_MBARRIERS
	.align		4
.L_30:
        /*0aac*/ 	.byte	0x03, 0x38
        /*0aae*/ 	.short	0x0010


	//----- nvinfo : EIATTR_EXIT_INSTR_OFFSETS
	.align		4
        /*0ab0*/ 	.byte	0x04, 0x1c
        /*0ab2*/ 	.short	(.L_32 - .L_31)


	//   ....[0]....
.L_31:
        /*0ab4*/ 	.word	0x000006c0


	//   ....[1]....
        /*0ab8*/ 	.word	0x00001020


	//   ....[2]....
        /*0abc*/ 	.word	0x00012910


	//   ....[3]....
        /*0ac0*/ 	.word	0x00012fa0


	//   ....[4]....
        /*0ac4*/ 	.word	0x00014220


	//----- nvinfo : EIATTR_MAX_THREADS
	.align		4
.L_32:
        /*0ac8*/ 	.byte	0x04, 0x05
        /*0aca*/ 	.short	(.L_34 - .L_33)
.L_33:
        /*0acc*/ 	.word	0x00000180
        /*0ad0*/ 	.word	0x00000001
        /*0ad4*/ 	.word	0x00000001


	//----- nvinfo : EIATTR_CRS_STACK_SIZE
	.align		4
.L_34:
        /*0ad8*/ 	.byte	0x04, 0x1e
        /*0ada*/ 	.short	(.L_36 - .L_35)
.L_35:
        /*0adc*/ 	.word	0x00000000


	//----- nvinfo : EIATTR_CBANK_PARAM_SIZE
	.align		4
.L_36:
        /*0ae0*/ 	.byte	0x03, 0x19
        /*0ae2*/ 	.short	0x0470


	//----- nvinfo : EIATTR_PARAM_CBANK
	.align		4
        /*0ae4*/ 	.byte	0x04, 0x0a
        /*0ae6*/ 	.short	(.L_38 - .L_37)
	.align		4
.L_37:
        /*0ae8*/ 	.word	index@(.nv.constant0._ZN7cutlass13device_kernelINS_4gemm6kernel13GemmUniversalIN4cute5tupleIJiiiiEEENS1_10collective13CollectiveMmaINS1_37MainloopSm90TmaGmmaWarpSpecializedFP8ILi7ENS5_IJNS4_1CILi1EEESB_SB_EEENS1_35KernelTmaWarpSpecializedCooperativeEEENS5_IJNSA_ILi384EEENSA_ILi80EEENSA_ILi64EEEEEENS_12float_e4m3_tENS5_IJlSB_lEEESJ_SK_NS4_8TiledMMAINS4_8MMA_AtomIJNS4_4SM904GMMA30MMA_64x16x32_F32E4M3E4M3_SS_TNILNSO_7ScaleInE1ELSQ_1EEEEEENS4_6LayoutINS5_IJNSA_ILi2EEESB_SB_EEENS5_IJSB_NSA_ILi0EEESW_EEEEENS5_IJNS4_10UnderscoreESZ_SZ_EEEEENS4_13SM90_TMA_LOADENS4_14ComposedLayoutINS4_7SwizzleILi2ELi4ELi3EEENS4_18smem_ptr_flag_bitsILi8EEENST_INS5_IJNSA_ILi8EEESH_EEENS5_IJSH_SB_EEEEEEEvNS4_8identityES12_S1C_vS1D_EENS_8epilogue10collective6detail29Sm90TmaWarpSpecializedAdapterINS1G_15DefaultEpilogueISJ_SK_SK_NS1F_6thread17LinearCombinationISJ_Li1EffLNS1K_9ScaleType4KindE0ELNS_15FloatRoundStyleE2ESJ_EENS1_15EpilogueDefaultEEEEEvvEEEEvNT_6ParamsE)
        /*0aec*/ 	.short	0x0210
        /*0aee*/ 	.short	0x0470


	//----- nvinfo : EIATTR_SW_WAR
	.align		4
.L_38:
        /*0af0*/ 	.byte	0x04, 0x36
        /*0af2*/ 	.short	(.L_40 - .L_39)
.L_39:
        /*0af4*/ 	.word	0x00000008
.L_40:


//--------------------- .nv.callgraph             --------------------------
	.section	.nv.callgraph,"",@"SHT_CUDA_CALLGRAPH"
	.align	4
	.sectionentsize	8
	.align		4
        /*0000*/ 	.word	0x00000000
	.align		4
        /*0004*/ 	.word	0xffffffff
	.align		4
        /*0008*/ 	.word	0x00000000
	.align		4
        /*000c*/ 	.word	0xfffffffe
	.align		4
        /*0010*/ 	.word	0x00000000
	.align		4
        /*0014*/ 	.word	0xfffffffd
	.align		4
        /*0018*/ 	.word	0x00000000
	.align		4
        /*001c*/ 	.word	0xfffffffc


//--------------------- .nv.constant4             --------------------------
	.section	.nv.constant4,"a",@progbits
	.align	8
	.align		8
.nv.constant4:
        /*0000*/ 	.dword	_ZN40_INTERNAL_4958253b_4_k_cu_ddb75273_100984cuda3std3__45__cpo5beginE
	.align		8
        /*0008*/ 	.dword	_ZN40_INTERNAL_4958253b_4_k_cu_ddb75273_100984cuda3std3__45__cpo3endE
	.align		8
        /*0010*/ 	.dword	_ZN40_INTERNAL_4958253b_4_k_cu_ddb75273_100984cuda3std3__45__cpo6cbeginE
	.align		8
        /*0018*/ 	.dword	_ZN40_INTERNAL_4958253b_4_k_cu_ddb75273_100984cuda3std3__45__cpo4cendE
	.align		8
        /*0020*/ 	.dword	_ZN40_INTERNAL_4958253b_4_k_cu_ddb75273_100984cuda3std3__442_GLOBAL__N__4958253b_4_k_cu_ddb75273_100986ignoreE
	.align		8
        /*0028*/ 	.dword	_ZN40_INTERNAL_4958253b_4_k_cu_ddb75273_100984cuda3std3__419piecewise_constructE
	.align		8
        /*0030*/ 	.dword	_ZN40_INTERNAL_4958253b_4_k_cu_ddb75273_100984cuda3std3__48in_placeE
	.align		8
        /*0038*/ 	.dword	_ZN40_INTERNAL_4958253b_4_k_cu_ddb75273_100984cuda3std6ranges3__45__cpo4swapE
	.align		8
        /*0040*/ 	.dword	_ZN40_INTERNAL_4958253b_4_k_cu_ddb75273_100984cuda3std6ranges3__45__cpo9iter_moveE
	.align		8
        /*0048*/ 	.dword	_ZN40_INTERNAL_4958253b_4_k_cu_ddb75273_100984cute7productE
	.align		8
        /*0050*/ 	.dword	_ZN40_INTERNAL_4958253b_4_k_cu_ddb75273_100984cute1_E


//--------------------- .text._ZN7cutlass13device_kernelINS_4gemm6kernel13GemmUniversalIN4cute5tupleIJiiiiEEENS1_10collective13CollectiveMmaINS1_37MainloopSm90TmaGmmaWarpSpecializedFP8ILi7ENS5_IJNS4_1CILi1EEESB_SB_EEENS1_35KernelTmaWarpSpecializedCooperativeEEENS5_IJNSA_ILi384EEENSA_ILi80EEENSA_ILi64EEEEEENS_12float_e4m3_tENS5_IJlSB_lEEESJ_SK_NS4_8TiledMMAINS4_8MMA_AtomIJNS4_4SM904GMMA30MMA_64x16x32_F32E4M3E4M3_SS_TNILNSO_7ScaleInE1ELSQ_1EEEEEENS4_6LayoutINS5_IJNSA_ILi2EEESB_SB_EEENS5_IJSB_NSA_ILi0EEESW_EEEEENS5_IJNS4_10UnderscoreESZ_SZ_EEEEENS4_13SM90_TMA_LOADENS4_14ComposedLayoutINS4_7SwizzleILi2ELi4ELi3EEENS4_18smem_ptr_flag_bitsILi8EEENST_INS5_IJNSA_ILi8EEESH_EEENS5_IJSH_SB_EEEEEEEvNS4_8identityES12_S1C_vS1D_EENS_8epilogue10collective6detail29Sm90TmaWarpSpecializedAdapterINS1G_15DefaultEpilogueISJ_SK_SK_NS1F_6thread17LinearCombinationISJ_Li1EffLNS1K_9ScaleType4KindE0ELNS_15FloatRoundStyleE2ESJ_EENS1_15EpilogueDefaultEEEEEvvEEEEvNT_6ParamsE --------------------------
	.section	.text._ZN7cutlass13device_kernelINS_4gemm6kernel13GemmUniversalIN4cute5tupleIJiiiiEEENS1_10collective13CollectiveMmaINS1_37MainloopSm90TmaGmmaWarpSpecializedFP8ILi7ENS5_IJNS4_1CILi1EEESB_SB_EEENS1_35KernelTmaWarpSpecializedCooperativeEEENS5_IJNSA_ILi384EEENSA_ILi80EEENSA_ILi64EEEEEENS_12float_e4m3_tENS5_IJlSB_lEEESJ_SK_NS4_8TiledMMAINS4_8MMA_AtomIJNS4_4SM904GMMA30MMA_64x16x32_F32E4M3E4M3_SS_TNILNSO_7ScaleInE1ELSQ_1EEEEEENS4_6LayoutINS5_IJNSA_ILi2EEESB_SB_EEENS5_IJSB_NSA_ILi0EEESW_EEEEENS5_IJNS4_10UnderscoreESZ_SZ_EEEEENS4_13SM90_TMA_LOADENS4_14ComposedLayoutINS4_7SwizzleILi2ELi4ELi3EEENS4_18smem_ptr_flag_bitsILi8EEENST_INS5_IJNSA_ILi8EEESH_EEENS5_IJSH_SB_EEEEEEEvNS4_8identityES12_S1C_vS1D_EENS_8epilogue10collective6detail29Sm90TmaWarpSpecializedAdapterINS1G_15DefaultEpilogueISJ_SK_SK_NS1F_6thread17LinearCombinationISJ_Li1EffLNS1K_9ScaleType4KindE0ELNS_15FloatRoundStyleE2ESJ_EENS1_15EpilogueDefaultEEEEEvvEEEEvNT_6ParamsE,"ax",@progbits
	.align	128
.text._ZN7cutlass13device_kernelINS_4gemm6kernel13GemmUniversalIN4cute5tupleIJiiiiEEENS1_10collective13CollectiveMmaINS1_37MainloopSm90TmaGmmaWarpSpecializedFP8ILi7ENS5_IJNS4_1CILi1EEESB_SB_EEENS1_35KernelTmaWarpSpecializedCooperativeEEENS5_IJNSA_ILi384EEENSA_ILi80EEENSA_ILi64EEEEEENS_12float_e4m3_tENS5_IJlSB_lEEESJ_SK_NS4_8TiledMMAINS4_8MMA_AtomIJNS4_4SM904GMMA30MMA_64x16x32_F32E4M3E4M3_SS_TNILNSO_7ScaleInE1ELSQ_1EEEEEENS4_6LayoutINS5_IJNSA_ILi2EEESB_SB_EEENS5_IJSB_NSA_ILi0EEESW_EEEEENS5_IJNS4_10UnderscoreESZ_SZ_EEEEENS4_13SM90_TMA_LOADENS4_14ComposedLayoutINS4_7SwizzleILi2ELi4ELi3EEENS4_18smem_ptr_flag_bitsILi8EEENST_INS5_IJNSA_ILi8EEESH_EEENS5_IJSH_SB_EEEEEEEvNS4_8identityES12_S1C_vS1D_EENS_8epilogue10collective6detail29Sm90TmaWarpSpecializedAdapterINS1G_15DefaultEpilogueISJ_SK_SK_NS1F_6thread17LinearCombinationISJ_Li1EffLNS1K_9ScaleType4KindE0ELNS_15FloatRoundStyleE2ESJ_EENS1_15EpilogueDefaultEEEEEvvEEEEvNT_6ParamsE:
        .type           _ZN7cutlass13device_kernelINS_4gemm6kernel13GemmUniversalIN4cute5tupleIJiiiiEEENS1_10collective13CollectiveMmaINS1_37MainloopSm90TmaGmmaWarpSpecializedFP8ILi7ENS5_IJNS4_1CILi1EEESB_SB_EEENS1_35KernelTmaWarpSpecializedCooperativeEEENS5_IJNSA_ILi384EEENSA_ILi80EEENSA_ILi64EEEEEENS_12float_e4m3_tENS5_IJlSB_lEEESJ_SK_NS4_8TiledMMAINS4_8MMA_AtomIJNS4_4SM904GMMA30MMA_64x16x32_F32E4M3E4M3_SS_TNILNSO_7ScaleInE1ELSQ_1EEEEEENS4_6LayoutINS5_IJNSA_ILi2EEESB_SB_EEENS5_IJSB_NSA_ILi0EEESW_EEEEENS5_IJNS4_10UnderscoreESZ_SZ_EEEEENS4_13SM90_TMA_LOADENS4_14ComposedLayoutINS4_7SwizzleILi2ELi4ELi3EEENS4_18smem_ptr_flag_bitsILi8EEENST_INS5_IJNSA_ILi8EEESH_EEENS5_IJSH_SB_EEEEEEEvNS4_8identityES12_S1C_vS1D_EENS_8epilogue10collective6detail29Sm90TmaWarpSpecializedAdapterINS1G_15DefaultEpilogueISJ_SK_SK_NS1F_6thread17LinearCombinationISJ_Li1EffLNS1K_9ScaleType4KindE0ELNS_15FloatRoundStyleE2ESJ_EENS1_15EpilogueDefaultEEEEEvvEEEEvNT_6ParamsE,@function
        .size           _ZN7cutlass13device_kernelINS_4gemm6kernel13GemmUniversalIN4cute5tupleIJiiiiEEENS1_10collective13CollectiveMmaINS1_37MainloopSm90TmaGmmaWarpSpecializedFP8ILi7ENS5_IJNS4_1CILi1EEESB_SB_EEENS1_35KernelTmaWarpSpecializedCooperativeEEENS5_IJNSA_ILi384EEENSA_ILi80EEENSA_ILi64EEEEEENS_12float_e4m3_tENS5_IJlSB_lEEESJ_SK_NS4_8TiledMMAINS4_8MMA_AtomIJNS4_4SM904GMMA30MMA_64x16x32_F32E4M3E4M3_SS_TNILNSO_7ScaleInE1ELSQ_1EEEEEENS4_6LayoutINS5_IJNSA_ILi2EEESB_SB_EEENS5_IJSB_NSA_ILi0EEESW_EEEEENS5_IJNS4_10UnderscoreESZ_SZ_EEEEENS4_13SM90_TMA_LOADENS4_14ComposedLayoutINS4_7SwizzleILi2ELi4ELi3EEENS4_18smem_ptr_flag_bitsILi8EEENST_INS5_IJNSA_ILi8EEESH_EEENS5_IJSH_SB_EEEEEEEvNS4_8identityES12_S1C_vS1D_EENS_8epilogue10collective6detail29Sm90TmaWarpSpecializedAdapterINS1G_15DefaultEpilogueISJ_SK_SK_NS1F_6thread17LinearCombinationISJ_Li1EffLNS1K_9ScaleType4KindE0ELNS_15FloatRoundStyleE2ESJ_EENS1_15EpilogueDefaultEEEEEvvEEEEvNT_6ParamsE,(.L_x_81 - _ZN7cutlass13device_kernelINS_4gemm6kernel13GemmUniversalIN4cute5tupleIJiiiiEEENS1_10collective13CollectiveMmaINS1_37MainloopSm90TmaGmmaWarpSpecializedFP8ILi7ENS5_IJNS4_1CILi1EEESB_SB_EEENS1_35KernelTmaWarpSpecializedCooperativeEEENS5_IJNSA_ILi384EEENSA_ILi80EEENSA_ILi64EEEEEENS_12float_e4m3_tENS5_IJlSB_lEEESJ_SK_NS4_8TiledMMAINS4_8MMA_AtomIJNS4_4SM904GMMA30MMA_64x16x32_F32E4M3E4M3_SS_TNILNSO_7ScaleInE1ELSQ_1EEEEEENS4_6LayoutINS5_IJNSA_ILi2EEESB_SB_EEENS5_IJSB_NSA_ILi0EEESW_EEEEENS5_IJNS4_10UnderscoreESZ_SZ_EEEEENS4_13SM90_TMA_LOADENS4_14ComposedLayoutINS4_7SwizzleILi2ELi4ELi3EEENS4_18smem_ptr_flag_bitsILi8EEENST_INS5_IJNSA_ILi8EEESH_EEENS5_IJSH_SB_EEEEEEEvNS4_8identityES12_S1C_vS1D_EENS_8epilogue10collective6detail29Sm90TmaWarpSpecializedAdapterINS1G_15DefaultEpilogueISJ_SK_SK_NS1F_6thread17LinearCombinationISJ_Li1EffLNS1K_9ScaleType4KindE0ELNS_15FloatRoundStyleE2ESJ_EENS1_15EpilogueDefaultEEEEEvvEEEEvNT_6ParamsE)
        .other          _ZN7cutlass13device_kernelINS_4gemm6kernel13GemmUniversalIN4cute5tupleIJiiiiEEENS1_10collective13CollectiveMmaINS1_37MainloopSm90TmaGmmaWarpSpecializedFP8ILi7ENS5_IJNS4_1CILi1EEESB_SB_EEENS1_35KernelTmaWarpSpecializedCooperativeEEENS5_IJNSA_ILi384EEENSA_ILi80EEENSA_ILi64EEEEEENS_12float_e4m3_tENS5_IJlSB_lEEESJ_SK_NS4_8TiledMMAINS4_8MMA_AtomIJNS4_4SM904GMMA30MMA_64x16x32_F32E4M3E4M3_SS_TNILNSO_7ScaleInE1ELSQ_1EEEEEENS4_6LayoutINS5_IJNSA_ILi2EEESB_SB_EEENS5_IJSB_NSA_ILi0EEESW_EEEEENS5_IJNS4_10UnderscoreESZ_SZ_EEEEENS4_13SM90_TMA_LOADENS4_14ComposedLayoutINS4_7SwizzleILi2ELi4ELi3EEENS4_18smem_ptr_flag_bitsILi8EEENST_INS5_IJNSA_ILi8EEESH_EEENS5_IJSH_SB_EEEEEEEvNS4_8identityES12_S1C_vS1D_EENS_8epilogue10collective6detail29Sm90TmaWarpSpecializedAdapterINS1G_15DefaultEpilogueISJ_SK_SK_NS1F_6thread17LinearCombinationISJ_Li1EffLNS1K_9ScaleType4KindE0ELNS_15FloatRoundStyleE2ESJ_EENS1_15EpilogueDefaultEEEEEvvEEEEvNT_6ParamsE,@"STO_CUDA_ENTRY STV_DEFAULT"
_ZN7cutlass13device_kernelINS_4gemm6kernel13GemmUniversalIN4cute5tupleIJiiiiEEENS1_10collective13CollectiveMmaINS1_37MainloopSm90TmaGmmaWarpSpecializedFP8ILi7ENS5_IJNS4_1CILi1EEESB_SB_EEENS1_35KernelTmaWarpSpecializedCooperativeEEENS5_IJNSA_ILi384EEENSA_ILi80EEENSA_ILi64EEEEEENS_12float_e4m3_tENS5_IJlSB_lEEESJ_SK_NS4_8TiledMMAINS4_8MMA_AtomIJNS4_4SM904GMMA30MMA_64x16x32_F32E4M3E4M3_SS_TNILNSO_7ScaleInE1ELSQ_1EEEEEENS4_6LayoutINS5_IJNSA_ILi2EEESB_SB_EEENS5_IJSB_NSA_ILi0EEESW_EEEEENS5_IJNS4_10UnderscoreESZ_SZ_EEEEENS4_13SM90_TMA_LOADENS4_14ComposedLayoutINS4_7SwizzleILi2ELi4ELi3EEENS4_18smem_ptr_flag_bitsILi8EEENST_INS5_IJNSA_ILi8EEESH_EEENS5_IJSH_SB_EEEEEEEvNS4_8identityES12_S1C_vS1D_EENS_8epilogue10collective6detail29Sm90TmaWarpSpecializedAdapterINS1G_15DefaultEpilogueISJ_SK_SK_NS1F_6thread17LinearCombinationISJ_Li1EffLNS1K_9ScaleType4KindE0ELNS_15FloatRoundStyleE2ESJ_EENS1_15EpilogueDefaultEEEEEvvEEEEvNT_6ParamsE:
[----:B------:R-:W0:Y:S02]  /*0000*/  LDC R1, c[0x0][0x28] ;  /* 0x00000a00ff017b82 */ /* 0x000e240000000800 */
[----:B0-----:R-:W-:Y:S01]  /*0010*/  VIADD R1, R1, 0xffffff60 ;  /* 0xffffff6001017836 */ /* 0x001fe20000000000 */
[----:B------:R-:W0:Y:S01]  /*0020*/  S2R R2, SR_TID.X ;  /* 0x0000000000027919 */ /* 0x000e220000002100 */
[----:B------:R-:W-:Y:S01]  /*0030*/  ELECT P0, URZ, PT ;  /* 0x00000000003f782f */ /* 0x000fe20003800000 */
[----:B------:R-:W-:Y:S01]  /*0040*/  BSSY B0, `(.L_x_0) ;  /* 0x0000015000007945 */ /* 0x000fe20003800000 */
[--C-:B0-----:R-:W-:Y:S02]  /*0050*/  SHF.R.U32.HI R0, RZ, 0x5, R2.reuse ;  /* 0x00000005ff007819 */ /* 0x101fe40000011602 */
[----:B------:R-:W-:-:S03]  /*0060*/  SHF.R.U32.HI R2, RZ, 0x7, R2 ;  /* 0x00000007ff027819 */ /* 0x000fc60000011602 */
[----:B------:R-:W0:Y:S04]  /*0070*/  SHFL.IDX PT, R3, R0, RZ, 0x1f ;  /* 0x00001fff00037589 */ /* 0x000e2800000e0000 */
[----:B------:R-:W1:Y:S01]  /*0080*/  SHFL.IDX PT, R2, R2, RZ, 0x1f ;  /* 0x00001fff02027589 */ /* 0x000e6200000e0000 */
[----:B0-----:R-:W-:Y:S02]  /*0090*/  R2UR UR4, R3 ;  /* 0x00000000030472ca */ /* 0x001fe400000e0000 */
[----:B-1----:R-:W-:-:S11]  /*00a0*/  R2UR UR8, R2 ;  /* 0x00000000020872ca */ /* 0x002fd600000e0000 */
[----:B------:R-:W-:Y:S02]  /*00b0*/  USHF.R.S32.HI UR5, URZ, 0x1f, UR4 ;  /* 0x0000001f3f057899 */ /* 0x000fe40008011404 */
[----:B------:R-:W-:Y:S02]  /*00c0*/  ISETP.NE.OR P0, PT, RZ, UR4, !P0 ;  /* 0x00000004ff007c0c */ /* 0x000fe4000c705670 */
[----:B------:R-:W-:-:S04]  /*00d0*/  ULEA.HI UR5, UR5, UR4, URZ, 0x2 ;  /* 0x0000000405057291 */ /* 0x000fc8000f8f103f */
[----:B------:R-:W-:-:S04]  /*00e0*/  ULOP3.LUT UR5, UR5, 0xfffffffc, URZ, 0xc0, !UPT ;  /* 0xfffffffc05057892 */ /* 0x000fc8000f8ec03f */
[----:B------:R-:W-:-:S03]  /*00f0*/  UIADD3 UR6, UR4, -UR5, URZ ;  /* 0x8000000504067290 */ /* 0x000fc6000fffe03f */
[----:B------:R-:W-:Y:S09]  /*0100*/  @P0 BRA `(.L_x_1) ;  /* 0x0000000000200947 */ /* 0x000ff20003800000 */
[----:B------:R-:W-:Y:S02]  /*0110*/  ULDC.64 UR4, c[0x0][0x198] ;  /* 0x0000660000047ab9 */ /* 0x000fe40000000a00 */
[----:B------:R-:W-:Y:S02]  /*0120*/  UIADD3 UR10, UP0, UR4, 0xf0, URZ ;  /* 0x000000f0040a7890 */ /* 0x000fe4000ff1e03f */
[----:B------:R-:W-:Y:S02]  /*0130*/  UIADD3 UR4, UP1, UR4, 0x1f0, URZ ;  /* 0x000001f004047890 */ /* 0x000fe4000ff3e03f */
[----:B------:R-:W-:Y:S02]  /*0140*/  UIADD3.X UR11, URZ, UR5, URZ, UP0, !UPT ;  /* 0x000000053f0b7290 */ /* 0x000fe400087fe43f */
[----:B------:R-:W-:-:S07]  /*0150*/  UIADD3.X UR5, URZ, UR5, URZ, UP1, !UPT ;  /* 0x000000053f057290 */ /* 0x000fce0008ffe43f */
[----:B------:R0:W-:Y:S02]  /*0160*/  UTMACCTL.PF [UR10] ;  /* 0x000000000a0079b9 */ /* 0x0001e40008040000 */
[----:B------:R0:W-:Y:S02]  /*0170*/  UTMACCTL.PF [UR4] ;  /* 0x00000000040079b9 */ /* 0x0001e40008040000 */
[----:B0-----:R-:W-:Y:S01]  /*0180*/  NOP ;  /* 0x0000000000007918 */ /* 0x001fe20000000000 */
.L_x_1:
[----:B------:R-:W-:Y:S05]  /*0190*/  BSYNC B0 ;  /* 0x0000000000007941 */ /* 0x000fea0003800000 */
.L_x_0:
[----:B------:R-:W0:Y:S01]  /*01a0*/  SHFL.IDX PT, R2, R0, RZ, 0x1f ;  /* 0x00001fff00027589 */ /* 0x000e2200000e0000 */
[----:B------:R-:W-:Y:S01]  /*01b0*/  UISETP.NE.AND UP0, UPT, UR6, 0x3, UPT ;  /* 0x000000030600788c */ /* 0x000fe2000bf05270 */
[----:B------:R-:W-:Y:S01]  /*01c0*/  ISETP.NE.AND P1, PT, RZ, UR8, PT ;  /* 0x00000008ff007c0c */ /* 0x000fe2000bf25270 */
[----:B------:R-:W-:Y:S02]  /*01d0*/  UIADD3 UR11, UR8, -0x1, URZ ;  /* 0xffffffff080b7890 */ /* 0x000fe4000fffe03f */
[----:B------:R-:W-:Y:S02]  /*01e0*/  UISETP.EQ.OR UP0, UPT, UR6, URZ, !UP0 ;  /* 0x0000003f0600728c */ /* 0x000fe4000c702670 */
[----:B------:R-:W-:Y:S02]  /*01f0*/  UISETP.GE.U32.AND UP1, UPT, UR11, 0x2, UPT ;  /* 0x000000020b00788c */ /* 0x000fe4000bf26070 */
[----:B------:R-:W-:-:S04]  /*0200*/  UISETP.EQ.AND UP0, UPT, UR8, URZ, UP0 ;  /* 0x0000003f0800728c */ /* 0x000fc80008702270 */
[----:B------:R-:W-:-:S04]  /*0210*/  USEL UR7, URZ, 0x1, !UP0 ;  /* 0x000000013f077887 */ /* 0x000fc8000c000000 */
[----:B------:R-:W-:Y:S01]  /*0220*/  USEL UR7, UR7, 0x2, UP1 ;  /* 0x0000000207077887 */ /* 0x000fe20008800000 */
[----:B0-----:R-:W-:-:S13]  /*0230*/  ISETP.NE.AND P0, PT, R2, RZ, PT ;  /* 0x000000ff0200720c */ /* 0x001fda0003f05270 */
[----:B------:R-:W-:Y:S05]  /*0240*/  @P0 BRA `(.L_x_2) ;  /* 0x0000000000700947 */ /* 0x000fea0003800000 */
[----:B------:R-:W0:Y:S01]  /*0250*/  S2UR UR10, SR_CgaCtaId ;  /* 0x00000000000a79c3 */ /* 0x000e220000008800 */
[----:B------:R-:W-:Y:S01]  /*0260*/  UMOV UR4, 0x400 ;  /* 0x0000040000047882 */ /* 0x000fe20000000000 */
[----:B------:R-:W-:Y:S01]  /*0270*/  UMOV UR5, 0x1 ;  /* 0x0000000100057882 */ /* 0x000fe20000000000 */
[----:B------:R-:W-:Y:S01]  /*0280*/  UMOV UR8, 0x100 ;  /* 0x0000010000087882 */ /* 0x000fe20000000000 */
[----:B------:R-:W-:Y:S01]  /*0290*/  ELECT P0, URZ, PT ;  /* 0x00000000003f782f */ /* 0x000fe20003800000 */
[----:B------:R-:W-:-:S04]  /*02a0*/  UIADD3 UR8, -UR8, 0x100000, URZ ;  /* 0x0010000008087890 */ /* 0x000fc8000fffe13f */
[----:B------:R-:W-:Y:S02]  /*02b0*/  USHF.L.U32 UR9, UR8, 0xb, URZ ;  /* 0x0000000b08097899 */ /* 0x000fe4000800063f */
[----:B------:R-:W-:Y:S02]  /*02c0*/  USHF.L.U32 UR8, UR8, 0x1, URZ ;  /* 0x0000000108087899 */ /* 0x000fe4000800063f */
[----:B0-----:R-:W-:Y:S02]  /*02d0*/  ULEA UR10, UR10, UR4, 0x18 ;  /* 0x000000040a0a7291 */ /* 0x001fe4000f8ec03f */
[----:B------:R-:W-:-:S04]  /*02e0*/  UIADD3 UR4, -UR5, 0x100000, URZ ;  /* 0x0010000005047890 */ /* 0x000fc8000fffe13f */
[----:B------:R-:W-:Y:S02]  /*02f0*/  USHF.L.U32 UR5, UR4, 0xb, URZ ;  /* 0x0000000b04057899 */ /* 0x000fe4000800063f */
[----:B------:R-:W-:Y:S01]  /*0300*/  USHF.L.U32 UR4, UR4, 0x1, URZ ;  /* 0x0000000104047899 */ /* 0x000fe2000800063f */
[----:B------:R-:W0:Y:S11]  /*0310*/  FENCE.VIEW.ASYNC.S ;  /* 0x00000000000073c6 */ /* 0x000e360000000000 */
[----:B0-----:R0:W1:Y:S01]  /*0320*/  SYNCS.EXCH.64 URZ, [UR10], UR4 ;  /* 0x000000040a3f75b2 */ /* 0x0010620008000100 */
[----:B------:R0:W2:Y:S01]  /*0330*/  SYNCS.EXCH.64 URZ, [UR10+0x38], UR8 ;  /* 0x000038080a3f75b2 */ /* 0x0000a20008000100 */
[----:B------:R0:W3:Y:S01]  /*0340*/  SYNCS.EXCH.64 URZ, [UR10+0x8], UR4 ;  /* 0x000008040a3f75b2 */ /* 0x0000e20008000100 */
[----:B------:R0:W4:Y:S01]  /*0350*/  SYNCS.EXCH.64 URZ, [UR10+0x40], UR8 ;  /* 0x000040080a3f75b2 */ /* 0x0001220008000100 */
[----:B------:R0:W0:Y:S01]  /*0360*/  SYNCS.EXCH.64 URZ, [UR10+0x10], UR4 ;  /* 0x000010040a3f75b2 */ /* 0x0000220008000100 */
        /* <DEDUP_REMOVED lines=9> */
[----:B------:R-:W-:Y:S01]  /*0400*/  NOP ;  /* 0x0000000000007918 */ /* 0x000fe20000000000 */
.L_x_2:
[----:B------:R-:W5:Y:S01]  /*0410*/  LDC R5, c[0x0][0x65c] ;  /* 0x00019700ff057b82 */ /* 0x000f620000000800 */
[----:B------:R1:W2:Y:S01]  /*0420*/  SHFL.IDX PT, R2, R0, RZ, 0x1f ;  /* 0x00001fff00027589 */ /* 0x0002a200000e0000 */
[----:B------:R-:W-:Y:S01]  /*0430*/  ELECT P0, URZ, PT ;  /* 0x00000000003f782f */ /* 0x000fe20003800000 */
[----:B------:R-:W-:Y:S01]  /*0440*/  IMAD.MOV.U32 R3, RZ, RZ, RZ ;  /* 0x000000ffff037224 */ /* 0x000fe200078e00ff */
[----:B0-----:R-:W-:Y:S01]  /*0450*/  UMOV UR4, 0x20 ;  /* 0x0000002000047882 */ /* 0x001fe20000000000 */
[----:B------:R-:W0:Y:S01]  /*0460*/  S2R R4, SR_CTAID.Y ;  /* 0x0000000000047919 */ /* 0x000e220000002600 */
[----:B------:R-:W-:Y:S01]  /*0470*/  NOP ;  /* 0x0000000000007918 */ /* 0x000fe20000000000 */
[----:B------:R-:W-:Y:S01]  /*0480*/  NOP ;  /* 0x0000000000007918 */ /* 0x000fe20000000000 */
[----:B-1----:R-:W-:Y:S02]  /*0490*/  LOP3.LUT R0, R0, 0xffffffbf, RZ, 0xc0, !PT ;  /* 0xffffffbf00007812 */ /* 0x002fe400078ec0ff */
[----:B-----5:R-:W-:-:S02]  /*04a0*/  ISETP.NE.AND P2, PT, R5, 0x1, PT ;  /* 0x000000010500780c */ /* 0x020fc40003f45270 */
[----:B--2---:R-:W-:Y:S02]  /*04b0*/  ISETP.NE.OR P0, PT, R2, RZ, !P0 ;  /* 0x000000ff0200720c */ /* 0x004fe40004705670 */
[----:B------:R-:W1:Y:S09]  /*04c0*/  S2R R2, SR_CTAID.X ;  /* 0x0000000000027919 */ /* 0x000e720000002500 */
[----:B------:R-:W1:Y:S01]  /*04d0*/  @P2 LDC R9, c[0x0][0x10] ;  /* 0x00000400ff092b82 */ /* 0x000e620000000800 */
[----:B0-----:R-:W-:Y:S01]  /*04e0*/  @P2 IMAD.MOV.U32 R6, RZ, RZ, R4 ;  /* 0x000000ffff062224 */ /* 0x001fe200078e0004 */
[----:B------:R-:W-:Y:S01]  /*04f0*/  VOTEU.ALL UP0, P0 ;  /* 0x00000000003f7886 */ /* 0x000fe20000000000 */
[----:B------:R-:W-:Y:S01]  /*0500*/  @P2 IMAD.MOV.U32 R7, RZ, RZ, RZ ;  /* 0x000000ffff072224 */ /* 0x000fe200078e00ff */
[----:B------:R-:W-:Y:S01]  /*0510*/  VOTEU.ALL UP1, P0 ;  /* 0x00000000003f7886 */ /* 0x000fe20000020000 */
[----:B------:R-:W-:Y:S01]  /*0520*/  @P2 IMAD.MOV.U32 R11, RZ, RZ, RZ ;  /* 0x000000ffff0b2224 */ /* 0x000fe200078e00ff */
[----:B------:R-:W-:Y:S01]  /*0530*/  @P2 LOP3.LUT R0, R0, 0x40, RZ, 0xfc, !PT ;  /* 0x0000004000002812 */ /* 0x000fe200078efcff */
[----:B------:R-:W-:Y:S01]  /*0540*/  @!UP0 UMOV UR8, 0x400 ;  /* 0x0000040000088882 */ /* 0x000fe20000000000 */
[----:B------:R-:W0:Y:S01]  /*0550*/  @!P2 LDC R5, c[0x0][0xc] ;  /* 0x00000300ff05ab82 */ /* 0x000e220000000800 */
[----:B------:R-:W-:-:S04]  /*0560*/  @!UP0 UIADD3 UR4, -UR4, 0x100000, URZ ;  /* 0x0010000004048890 */ /* 0x000fc8000fffe13f */
[----:B------:R-:W-:Y:S02]  /*0570*/  @!UP0 USHF.L.U32 UR5, UR4, 0xb, URZ ;  /* 0x0000000b04058899 */ /* 0x000fe4000800063f */
[----:B------:R-:W-:Y:S01]  /*0580*/  @!UP0 USHF.L.U32 UR4, UR4, 0x1, URZ ;  /* 0x0000000104048899 */ /* 0x000fe2000800063f */
[----:B------:R-:W2:Y:S01]  /*0590*/  @!UP0 S2UR UR9, SR_CgaCtaId ;  /* 0x00000000000989c3 */ /* 0x000ea20000008800 */
[----:B-1----:R-:W-:-:S04]  /*05a0*/  @P2 IMAD.WIDE.U32 R8, R2, R9, R6 ;  /* 0x0000000902082225 */ /* 0x002fc800078e0006 */
[----:B------:R-:W-:Y:S02]  /*05b0*/  @P2 IMAD.MOV.U32 R18, RZ, RZ, R8 ;  /* 0x000000ffff122224 */ /* 0x000fe400078e0008 */
[----:B------:R-:W-:Y:S02]  /*05c0*/  @P2 IMAD.IADD R19, R9, 0x1, R11 ;  /* 0x0000000109132824 */ /* 0x000fe400078e020b */
[----:B0-----:R-:W-:-:S04]  /*05d0*/  @!P2 IMAD.WIDE.U32 R6, R5, R4, R2 ;  /* 0x000000040506a225 */ /* 0x001fc800078e0002 */
[----:B------:R-:W-:Y:S02]  /*05e0*/  @!P2 IMAD.MOV.U32 R18, RZ, RZ, R6 ;  /* 0x000000ffff12a224 */ /* 0x000fe400078e0006 */
[----:B------:R-:W-:Y:S01]  /*05f0*/  @!P2 IMAD.MOV.U32 R19, RZ, RZ, R7 ;  /* 0x000000ffff13a224 */ /* 0x000fe200078e0007 */
[----:B--2---:R-:W-:Y:S02]  /*0600*/  @!UP0 ULEA UR8, UR9, UR8, 0x18 ;  /* 0x0000000809088291 */ /* 0x004fe4000f8ec03f */
[----:B------:R0:W-:Y:S01]  /*0610*/  STL [R1+0x48], R18 ;  /* 0x0000481201007387 */ /* 0x0001e20000100800 */
[----:B------:R-:W-:-:S03]  /*0620*/  VOTEU.ALL UP0, P0 ;  /* 0x00000000003f7886 */ /* 0x000fc60000000000 */
[----:B------:R0:W-:Y:S04]  /*0630*/  STL [R1+0x44], R19 ;  /* 0x0000441301007387 */ /* 0x0001e80000100800 */
[----:B------:R-:W1:Y:S02]  /*0640*/  FENCE.VIEW.ASYNC.S ;  /* 0x00000000000073c6 */ /* 0x000e640000000000 */
[----:B-1----:R0:W3:Y:S01]  /*0650*/  @!UP0 SYNCS.EXCH.64 URZ, [UR8+0x80], UR4 ;  /* 0x00008004083f85b2 */ /* 0x0020e20008000100 */
[----:B------:R0:W3:Y:S01]  /*0660*/  @!UP1 SYNCS.EXCH.64 URZ, [UR8+0x88], UR4 ;  /* 0x00008804083f95b2 */ /* 0x0000e20008000100 */
[----:B------:R-:W-:Y:S01]  /*0670*/  NOP ;  /* 0x0000000000007918 */ /* 0x000fe20000000000 */
[----:B---34-:R-:W-:Y:S06]  /*0680*/  BAR.SYNC.DEFER_BLOCKING 0x0 ;  /* 0x0000000000007b1d */ /* 0x018fec0000010000 */
[----:B0-----:R-:W-:Y:S05]  /*0690*/  @!P1 BRA `(.L_x_3) ;  /* 0x0000012000a09947 */ /* 0x001fea0003800000 */
[----:B------:R-:W-:-:S06]  /*06a0*/  UISETP.GT.U32.AND UP0, UPT, UR11, 0x1, UPT ;  /* 0x000000010b00788c */ /* 0x000fcc000bf04070 */
[----:B------:R-:W-:-:S13]  /*06b0*/  PLOP3.LUT P0, PT, PT, PT, UP0, 0x80, 0x0 ;  /* 0x000000000000781c */ /* 0x000fda0003f0f008 */
[----:B------:R-:W-:Y:S05]  /*06c0*/  @P0 EXIT ;  /* 0x000000000000094d */ /* 0x000fea0003800000 */
[----:B------:R-:W-:Y:S01]  /*06d0*/  IMAD.MOV.U32 R7, RZ, RZ, -0x1 ;  /* 0xffffffffff077424 */ /* 0x000fe200078e00ff */
[----:B------:R-:W-:Y:S01]  /*06e0*/  ULDC.64 UR4, c[0x0][0x650] ;  /* 0x0001940000047ab9 */ /* 0x000fe20000000a00 */
[----:B------:R-:W-:Y:S01]  /*06f0*/  IMAD.MOV.U32 R6, RZ, RZ, -0x1 ;  /* 0xffffffffff067424 */ /* 0x000fe200078e00ff */
[----:B------:R-:W-:Y:S01]  /*0700*/  ISETP.GE.U32.AND P0, PT, R18, UR4, PT ;  /* 0x0000000412007c0c */ /* 0x000fe2000bf06070 */
[----:B------:R-:W-:Y:S01]  /*0710*/  UMOV UR34, 0xffffffff ;  /* 0xffffffff00227882 */ /* 0x000fe20000000000 */
[----:B------:R0:W-:Y:S01]  /*0720*/  STL [R1+0x50], R7 ;  /* 0x0000500701007387 */ /* 0x0001e20000100800 */
[----:B------:R-:W-:Y:S02]  /*0730*/  PRMT R5, RZ, 0x7610, R5 ;  /* 0x00007610ff057816 */ /* 0x000fe40000000005 */
[----:B------:R-:W-:Y:S01]  /*0740*/  ISETP.GE.U32.AND.EX P0, PT, R19, UR5, PT, P0 ;  /* 0x0000000513007c0c */ /* 0x000fe2000bf06100 */
[----:B------:R0:W-:-:S12]  /*0750*/  STL [R1+0x4c], R6 ;  /* 0x00004c0601007387 */ /* 0x0001d80000100800 */
[----:B0-----:R-:W-:Y:S05]  /*0760*/  @P0 BRA `(.L_x_4) ;  /* 0x00000004006c0947 */ /* 0x001fea0003800000 */
[----:B------:R-:W0:Y:S01]  /*0770*/  LDC.64 R14, c[0x0][0x628] ;  /* 0x00018a00ff0e7b82 */ /* 0x000e220000000a00 */
[----:B------:R-:W-:Y:S02]  /*0780*/  IMAD.MOV.U32 R6, RZ, RZ, R18 ;  /* 0x000000ffff067224 */ /* 0x000fe400078e0012 */
[----:B------:R-:W-:-:S05]  /*0790*/  IMAD.MOV.U32 R7, RZ, RZ, R19 ;  /* 0x000000ffff077224 */ /* 0x000fca00078e0013 */
[----:B------:R-:W1:Y:S08]  /*07a0*/  LDC R12, c[0x0][0x630] ;  /* 0x00018c00ff0c7b82 */ /* 0x000e700000000800 */
[----:B------:R-:W2:Y:S01]  /*07b0*/  LDC.64 R16, c[0x0][0x620] ;  /* 0x00018800ff107b82 */ /* 0x000ea20000000a00 */
[----:B0-----:R-:W-:-:S04]  /*07c0*/  ISETP.NE.U32.AND P0, PT, R14, RZ, PT ;  /* 0x000000ff0e00720c */ /* 0x001fc80003f05070 */
[----:B------:R-:W-:-:S13]  /*07d0*/  ISETP.NE.AND.EX P0, PT, R15, RZ, PT, P0 ;  /* 0x000000ff0f00720c */ /* 0x000fda0003f05300 */
[----:B-12---:R-:W-:Y:S05]  /*07e0*/  @!P0 BRA `(.L_x_5) ;  /* 0x0000000000288947 */ /* 0x006fea0003800000 */
[----:B------:R-:W0:Y:S02]  /*07f0*/  LDC R5, c[0x0][0x634] ;  /* 0x00018d00ff057b82 */ /* 0x000e240000000800 */
[----:B0-----:R-:W-:-:S05]  /*0800*/  IADD3 R5, P0, R18, R5, RZ ;  /* 0x0000000512057210 */ /* 0x001fca0007f1e0ff */
[----:B------:R-:W-:-:S04]  /*0810*/  IMAD.X R13, RZ, RZ, R19, P0 ;  /* 0x000000ffff0d7224 */ /* 0x000fc800000e0613 */
[----:B------:R-:W-:-:S04]  /*0820*/  IMAD.WIDE.U32 R6, R13, R14, RZ ;  /* 0x0000000e0d067225 */ /* 0x000fc800078e00ff */
[----:B------:R-:W-:-:S04]  /*0830*/  IMAD.WIDE.U32 R8, P0, R5, R15, R6 ;  /* 0x0000000f05087225 */ /* 0x000fc80007800006 */
[----:B------:R-:W-:-:S04]  /*0840*/  IMAD.WIDE.U32 R6, R5, R14, RZ ;  /* 0x0000000e05067225 */ /* 0x000fc800078e00ff */
[----:B------:R-:W-:Y:S01]  /*0850*/  IMAD.X R11, RZ, RZ, RZ, P0 ;  /* 0x000000ffff0b7224 */ /* 0x000fe200000e06ff */
[----:B------:R-:W-:Y:S01]  /*0860*/  IADD3 RZ, P0, R7, R8, RZ ;  /* 0x0000000807ff7210 */ /* 0x000fe20007f1e0ff */
[----:B------:R-:W-:-:S04]  /*0870*/  IMAD.MOV.U32 R10, RZ, RZ, R9 ;  /* 0x000000ffff0a7224 */ /* 0x000fc800078e0009 */
[----:B------:R-:W-:-:S08]  /*0880*/  IMAD.WIDE.U32.X R6, R13, R15, R10, P0 ;  /* 0x0000000f0d067225 */ /* 0x000fd000000e040a */
.L_x_5:
[-CC-:B------:R-:W-:Y:S01]  /*0890*/  SHF.R.U64 R23, R6, R12.reuse, R7.reuse ;  /* 0x0000000c06177219 */ /* 0x180fe20000001207 */
[----:B------:R-:W0:Y:S01]  /*08a0*/  LDC R10, c[0x0][0x618] ;  /* 0x00018600ff0a7b82 */ /* 0x000e220000000800 */
[----:B------:R-:W-:Y:S01]  /*08b0*/  SHF.R.U32.HI R5, RZ, R12, R7 ;  /* 0x0000000cff057219 */ /* 0x000fe20000011607 */
[----:B------:R-:W-:Y:S01]  /*08c0*/  IMAD.MOV.U32 R6, RZ, RZ, R18 ;  /* 0x000000ffff067224 */ /* 0x000fe200078e0012 */
[----:B------:R-:W-:Y:S01]  /*08d0*/  I2FP.F32.U32 R3, R2 ;  /* 0x0000000200037245 */ /* 0x000fe20000201000 */
[----:B------:R-:W-:Y:S01]  /*08e0*/  IMAD.MOV.U32 R7, RZ, RZ, R19 ;  /* 0x000000ffff077224 */ /* 0x000fe200078e0013 */
[----:B------:R-:W-:Y:S01]  /*08f0*/  IADD3 R9, P0, RZ, -R23, RZ ;  /* 0x80000017ff097210 */ /* 0x000fe20007f1e0ff */
[----:B------:R-:W-:Y:S02]  /*0900*/  ULDC UR4, c[0x0][0x150] ;  /* 0x0000540000047ab9 */ /* 0x000fe40000000800 */
[----:B------:R-:W1:Y:S01]  /*0910*/  LDC.64 R18, c[0x0][0x640] ;  /* 0x00019000ff127b82 */ /* 0x000e620000000a00 */
[----:B------:R-:W-:Y:S01]  /*0920*/  FMUL R3, R3, UR4 ;  /* 0x0000000403037c20 */ /* 0x000fe20008400000 */
[----:B------:R-:W-:Y:S01]  /*0930*/  IMAD.X R11, RZ, RZ, ~R5, P0 ;  /* 0x000000ffff0b7224 */ /* 0x000fe200000e0e05 */
[----:B------:R-:W-:Y:S01]  /*0940*/  ULDC UR4, c[0x0][0x154] ;  /* 0x0000550000047ab9 */ /* 0x000fe20000000800 */
[----:B------:R-:W-:-:S03]  /*0950*/  IMAD.WIDE.U32 R6, R9, R16, R6 ;  /* 0x0000001009067225 */ /* 0x000fc600078e0006 */
[----:B------:R-:W2:Y:S01]  /*0960*/  F2I.U32.TRUNC.NTZ R3, R3 ;  /* 0x0000000300037305 */ /* 0x000ea2000020f000 */
[----:B------:R-:W3:Y:S01]  /*0970*/  LDC R12, c[0x0][0x608] ;  /* 0x00018200ff0c7b82 */ /* 0x000ee20000000800 */
[----:B------:R-:W-:-:S04]  /*0980*/  IMAD R8, R11, R16, RZ ;  /* 0x000000100b087224 */ /* 0x000fc800078e02ff */
[----:B------:R-:W-:-:S03]  /*0990*/  IMAD R9, R9, R17, R8 ;  /* 0x0000001109097224 */ /* 0x000fc600078e0208 */
[----:B------:R-:W4:Y:S01]  /*09a0*/  LDC R5, c[0x0][0x144] ;  /* 0x00005100ff057b82 */ /* 0x000f220000000800 */
[----:B------:R-:W-:Y:S02]  /*09b0*/  IMAD.IADD R7, R7, 0x1, R9 ;  /* 0x0000000107077824 */ /* 0x000fe400078e0209 */
[----:B------:R-:W-:-:S03]  /*09c0*/  IMAD.MOV.U32 R9, RZ, RZ, -0x1 ;  /* 0xffffffffff097424 */ /* 0x000fc600078e00ff */
[----:B0-----:R-:W-:Y:S01]  /*09d0*/  SHF.R.U64 R14, R6, R10, R7 ;  /* 0x0000000a060e7219 */ /* 0x001fe20000001207 */
[----:B--2---:R-:W-:Y:S01]  /*09e0*/  IMAD.MOV R8, RZ, RZ, -R3 ;  /* 0x000000ffff087224 */ /* 0x004fe200078e0a03 */
[----:B------:R-:W0:Y:S01]  /*09f0*/  LDC R16, c[0x0][0x658] ;  /* 0x00019600ff107b82 */ /* 0x000e220000000800 */
[----:B------:R-:W-:Y:S02]  /*0a00*/  I2FP.F32.U32 R6, R4 ;  /* 0x0000000400067245 */ /* 0x000fe40000201000 */
[----:B-1----:R-:W-:Y:S02]  /*0a10*/  ISETP.NE.U32.AND P0, PT, R18, RZ, PT ;  /* 0x000000ff1200720c */ /* 0x002fe40003f05070 */
[----:B------:R-:W-:Y:S01]  /*0a20*/  SHF.R.U32.HI R3, RZ, R10, R7 ;  /* 0x0000000aff037219 */ /* 0x000fe20000011607 */
[----:B------:R-:W-:Y:S01]  /*0a30*/  FMUL R6, R6, UR4 ;  /* 0x0000000406067c20 */ /* 0x000fe20008400000 */
[----:B------:R-:W-:Y:S01]  /*0a40*/  ISETP.NE.AND.EX P0, PT, R19, RZ, PT, P0 ;  /* 0x000000ff1300720c */ /* 0x000fe20003f05300 */
[----:B------:R-:W1:Y:S01]  /*0a50*/  LDC R13, c[0x0][0x148] ;  /* 0x00005200ff0d7b82 */ /* 0x000e620000000800 */
[-CC-:B---3--:R-:W-:Y:S01]  /*0a60*/  SHF.R.U64 R24, R14, R12.reuse, R3.reuse ;  /* 0x0000000c0e187219 */ /* 0x188fe20000001203 */
[----:B------:R-:W-:Y:S01]  /*0a70*/  IMAD.MOV.U32 R7, RZ, RZ, 0x1 ;  /* 0x00000001ff077424 */ /* 0x000fe200078e00ff */
[----:B------:R-:W-:-:S02]  /*0a80*/  SHF.R.U32.HI R3, RZ, R12, R3 ;  /* 0x0000000cff037219 */ /* 0x000fc40000011603 */
[----:B------:R2:W3:Y:S03]  /*0a90*/  F2I.U32.TRUNC.NTZ R12, R6 ;  /* 0x00000006000c7305 */ /* 0x0004e6000020f000 */
[----:B------:R-:W1:Y:S01]  /*0aa0*/  LDC R17, c[0x0][0x600] ;  /* 0x00018000ff117b82 */ /* 0x000e620000000800 */
[----:B----4-:R-:W-:-:S07]  /*0ab0*/  IMAD R5, R5, R8, R2 ;  /* 0x0000000805057224 */ /* 0x010fce00078e0202 */
[----:B------:R-:W4:Y:S01]  /*0ac0*/  LDC R20, c[0x0][0x648] ;  /* 0x00019200ff147b82 */ /* 0x000f220000000800 */
[-C--:B0-----:R-:W-:Y:S02]  /*0ad0*/  SHF.L.U32 R2, R9, R16.reuse, RZ ;  /* 0x0000001009027219 */ /* 0x081fe400000006ff */
[--C-:B------:R-:W-:Y:S02]  /*0ae0*/  SHF.R.U64 R26, R24, R16, R3.reuse ;  /* 0x00000010181a7219 */ /* 0x100fe40000001203 */
[----:B------:R-:W-:Y:S02]  /*0af0*/  LOP3.LUT R11, RZ, R2, RZ, 0x33, !PT ;  /* 0x00000002ff0b7212 */ /* 0x000fe400078e33ff */
[-C--:B------:R-:W-:Y:S01]  /*0b00*/  SHF.R.U32.HI R3, RZ, R16.reuse, R3 ;  /* 0x00000010ff037219 */ /* 0x080fe20000011603 */
[----:B------:R-:W0:Y:S01]  /*0b10*/  LDC R21, c[0x0][0x638] ;  /* 0x00018e00ff157b82 */ /* 0x000e220000000800 */
[----:B------:R-:W-:Y:S01]  /*0b20*/  SHF.L.U32 R10, R7, R16, RZ ;  /* 0x00000010070a7219 */ /* 0x000fe200000006ff */
[----:B------:R-:W-:-:S06]  /*0b30*/  IMAD.MOV.U32 R2, RZ, RZ, R26 ;  /* 0x000000ffff027224 */ /* 0x000fcc00078e001a */
[----:B------:R-:W0:Y:S01]  /*0b40*/  LDC R22, c[0x0][0x610] ;  /* 0x00018400ff167b82 */ /* 0x000e220000000800 */
[----:B--23--:R-:W-:Y:S05]  /*0b50*/  @!P0 BRA `(.L_x_6) ;  /* 0x0000000000288947 */ /* 0x00cfea0003800000 */
[----:B------:R-:W2:Y:S02]  /*0b60*/  LDC R9, c[0x0][0x64c] ;  /* 0x00019300ff097b82 */ /* 0x000ea40000000800 */
[----:B--2---:R-:W-:-:S05]  /*0b70*/  IADD3 R9, P0, R26, R9, RZ ;  /* 0x000000091a097210 */ /* 0x004fca0007f1e0ff */
        /* <DEDUP_REMOVED lines=8> */
.L_x_6:
[----:B----4-:R-:W-:Y:S01]  /*0c00*/  SHF.R.U64 R2, R2, R20, R3 ;  /* 0x0000001402027219 */ /* 0x010fe20000001203 */
[----:B-1----:R-:W-:Y:S01]  /*0c10*/  VIADD R3, R17, 0xffffffff ;  /* 0xffffffff11037836 */ /* 0x002fe20000000000 */
[----:B------:R-:W-:Y:S01]  /*0c20*/  LOP3.LUT R11, R24, R11, RZ, 0xc0, !PT ;  /* 0x0000000b180b7212 */ /* 0x000fe200078ec0ff */
[----:B------:R-:W-:Y:S01]  /*0c30*/  IMAD.MOV R12, RZ, RZ, -R12 ;  /* 0x000000ffff0c7224 */ /* 0x000fe200078e0a0c */
[----:B------:R-:W-:Y:S01]  /*0c40*/  R2UR UR34, R23 ;  /* 0x00000000172272ca */ /* 0x000fe200000e0000 */
[----:B------:R-:W-:Y:S01]  /*0c50*/  IMAD.MOV R6, RZ, RZ, -R2 ;  /* 0x000000ffff067224 */ /* 0x000fe200078e0a02 */
[----:B------:R-:W-:Y:S01]  /*0c60*/  LOP3.LUT R3, R14, R3, RZ, 0xc0, !PT ;  /* 0x000000030e037212 */ /* 0x000fe200078ec0ff */
[----:B------:R-:W-:Y:S02]  /*0c70*/  IMAD R10, R10, R2, R11 ;  /* 0x000000020a0a7224 */ /* 0x000fe400078e020b */
[----:B------:R-:W-:Y:S02]  /*0c80*/  @P2 IMAD R5, R13, R12, R4 ;  /* 0x0000000c0d052224 */ /* 0x000fe400078e0204 */
[----:B0-----:R-:W-:-:S02]  /*0c90*/  IMAD R2, R6, R21, R26 ;  /* 0x0000001506027224 */ /* 0x001fc400078e021a */
[----:B------:R-:W-:Y:S02]  /*0ca0*/  IMAD R5, R10, R22, R5 ;  /* 0x000000160a057224 */ /* 0x000fe400078e0205 */
[----:B------:R-:W-:Y:S02]  /*0cb0*/  IMAD R2, R2, R17, R3 ;  /* 0x0000001102027224 */ /* 0x000fe400078e0203 */
[----:B------:R-:W-:-:S03]  /*0cc0*/  IMAD.MOV.U32 R3, RZ, RZ, 0x1 ;  /* 0x00000001ff037424 */ /* 0x000fc600078e00ff */
[----:B------:R-:W-:Y:S02]  /*0cd0*/  SEL R4, R2, R5, !P2 ;  /* 0x0000000502047207 */ /* 0x000fe40005000000 */
[----:B------:R-:W-:Y:S02]  /*0ce0*/  SEL R2, R5, R2, !P2 ;  /* 0x0000000205027207 */ /* 0x000fe40005000000 */
[----:B------:R-:W-:Y:S01]  /*0cf0*/  PRMT R5, R3, 0x7610, R5 ;  /* 0x0000761003057816 */ /* 0x000fe20000000005 */
[----:B------:R0:W-:Y:S04]  /*0d00*/  STL [R1+0x4c], R4 ;  /* 0x00004c0401007387 */ /* 0x0001e80000100800 */
[----:B------:R0:W-:Y:S02]  /*0d10*/  STL [R1+0x50], R2 ;  /* 0x0000500201007387 */ /* 0x0001e40000100800 */
.L_x_4:
[----:B------:R-:W-:-:S08]  /*0d20*/  NOP ;  /* 0x0000000000007918 */ /* 0x000fd00000000000 */
[----:B------:R-:W1:Y:S02]  /*0d30*/  USETMAXREG.TRY_ALLOC.CTAPOOL UP0, 0xe8 ;  /* 0x000000e8000079c8 */ /* 0x000e640008000600 */
[----:B-1----:R-:W-:-:S13]  /*0d40*/  PLOP3.LUT P0, PT, PT, PT, UP0, 0x80, 0x0 ;  /* 0x000000000000781c */ /* 0x002fda0003f0f008 */
[----:B------:R-:W-:Y:S05]  /*0d50*/  @!P0 BRA `(.L_x_4) ;  /* 0xfffffffc00f08947 */ /* 0x000fea000383ffff */
[----:B------:R-:W-:Y:S01]  /*0d60*/  ULDC.64 UR4, c[0x0][0x598] ;  /* 0x0001660000047ab9 */ /* 0x000fe20000000a00 */
[----:B------:R-:W-:Y:S01]  /*0d70*/  ULDC.64 UR38, c[0x0][0x208] ;  /* 0x0000820000267ab9 */ /* 0x000fe20000000a00 */
[----:B------:R-:W-:-:S04]  /*0d80*/  ISETP.NE.U32.AND P0, PT, RZ, UR4, PT ;  /* 0x00000004ff007c0c */ /* 0x000fc8000bf05070 */
[----:B------:R-:W-:-:S13]  /*0d90*/  ISETP.NE.AND.EX P0, PT, RZ, UR5, PT, P0 ;  /* 0x00000005ff007c0c */ /* 0x000fda000bf05300 */
[----:B------:R-:W-:Y:S05]  /*0da0*/  @!P0 BRA `(.L_x_7) ;  /* 0x0000000000208947 */ /* 0x000fea0003800000 */
[----:B0-----:R-:W0:Y:S02]  /*0db0*/  LDC.64 R2, c[0x0][0x598] ;  /* 0x00016600ff027b82 */ /* 0x001e240000000a00 */
[----:B0-----:R-:W2:Y:S02]  /*0dc0*/  LDG.E.64 R2, desc[UR38][R2.64] ;  /* 0x0000002602027981 */ /* 0x001ea4000c1e1b00 */
[----:B--2---:R-:W-:-:S04]  /*0dd0*/  ISETP.NE.U32.AND P0, PT, R2, RZ, PT ;  /* 0x000000ff0200720c */ /* 0x004fc80003f05070 */
[----:B------:R-:W-:-:S13]  /*0de0*/  ISETP.NE.AND.EX P0, PT, R3, RZ, PT, P0 ;  /* 0x000000ff0300720c */ /* 0x000fda0003f05300 */
[----:B------:R-:W-:Y:S05]  /*0df0*/  @!P0 BRA `(.L_x_7) ;  /* 0x00000000000c8947 */ /* 0x000fea0003800000 */
[----:B------:R-:W2:Y:S02]  /*0e00*/  LD.E R2, desc[UR38][R2.64] ;  /* 0x0000002602027980 */ /* 0x000ea4000c101900 */
[----:B--2---:R-:W-:Y:S01]  /*0e10*/  R2UR UR33, R2 ;  /* 0x00000000022172ca */ /* 0x004fe200000e0000 */
[----:B------:R-:W-:-:S14]  /*0e20*/  BRA `(.L_x_8) ;  /* 0x0000000000247947 */ /* 0x000fdc0003800000 */
.L_x_7:
[----:B------:R-:W-:Y:S02]  /*0e30*/  ULDC.64 UR4, c[0x0][0x588] ;  /* 0x0001620000047ab9 */ /* 0x000fe40000000a00 */
[----:B------:R-:W-:-:S04]  /*0e40*/  ISETP.NE.U32.AND P0, PT, RZ, UR4, PT ;  /* 0x00000004ff007c0c */ /* 0x000fc8000bf05070 */
[----:B------:R-:W-:-:S13]  /*0e50*/  ISETP.NE.AND.EX P0, PT, RZ, UR5, PT, P0 ;  /* 0x00000005ff007c0c */ /* 0x000fda000bf05300 */
[----:B------:R-:W-:Y:S05]  /*0e60*/  @!P0 BRA `(.L_x_9) ;  /* 0x0000000000108947 */ /* 0x000fea0003800000 */
[----:B0-----:R-:W0:Y:S02]  /*0e70*/  LDC.64 R2, c[0x0][0x588] ;  /* 0x00016200ff027b82 */ /* 0x001e240000000a00 */
[----:B0-----:R-:W2:Y:S02]  /*0e80*/  LDG.E R2, desc[UR38][R2.64] ;  /* 0x0000002602027981 */ /* 0x001ea4000c1e1900 */
[----:B--2---:R-:W-:Y:S01]  /*0e90*/  R2UR UR33, R2 ;  /* 0x00000000022172ca */ /* 0x004fe200000e0000 */
[----:B------:R-:W-:-:S14]  /*0ea0*/  BRA `(.L_x_8) ;  /* 0x0000000000047947 */ /* 0x000fdc0003800000 */
.L_x_9:
[----:B------:R-:W-:-:S05]  /*0eb0*/  ULDC UR33, c[0x0][0x580] ;  /* 0x0001600000217ab9 */ /* 0x000fca0000000800 */
.L_x_8:
[----:B------:R-:W-:Y:S02]  /*0ec0*/  ULDC.64 UR4, c[0x0][0x5a0] ;  /* 0x0001680000047ab9 */ /* 0x000fe40000000a00 */
        /* <DEDUP_REMOVED lines=11> */
.L_x_10:
        /* <DEDUP_REMOVED lines=8> */
.L_x_12:
[----:B------:R-:W-:-:S05]  /*1000*/  ULDC UR32, c[0x0][0x584] ;  /* 0x0001610000207ab9 */ /* 0x000fca0000000800 */
.L_x_11:
[----:B------:R-:W-:-:S13]  /*1010*/  LOP3.LUT P0, RZ, R5, 0xff, RZ, 0xc0, !PT ;  /* 0x000000ff05ff7812 */ /* 0x000fda000780c0ff */
[----:B------:R-:W-:Y:S05]  /*1020*/  @!P0 EXIT ;  /* 0x000000000000894d */ /* 0x000fea0003800000 */
[----:B------:R-:W-:Y:S01]  /*1030*/  ULDC UR4, c[0x0][0x28c] ;  /* 0x0000a30000047ab9 */ /* 0x000fe20000000800 */
[----:B------:R-:W-:Y:S02]  /*1040*/  ULOP3.LUT UR8, UR7, 0x1, URZ, 0xfc, !UPT ;  /* 0x0000000107087892 */ /* 0x000fe4000f8efc3f */
[----:B------:R-:W-:-:S04]  /*1050*/  UIADD3 UR4, UR4, 0x3f, URZ ;  /* 0x0000003f04047890 */ /* 0x000fc8000fffe03f */
[----:B------:R-:W-:-:S04]  /*1060*/  USHF.R.S32.HI UR5, URZ, 0x1f, UR4 ;  /* 0x0000001f3f057899 */ /* 0x000fc80008011404 */
[----:B------:R-:W-:-:S03]  /*1070*/  ULEA.HI UR5, UR5, UR4, URZ, 0x6 ;  /* 0x0000000405057291 */ /* 0x000fc6000f8f303f */
[----:B------:R-:W-:Y:S01]  /*1080*/  UMOV UR4, URZ ;  /* 0x0000003f00047c82 */ /* 0x000fe20008000000 */
[----:B------:R-:W-:-:S03]  /*1090*/  USHF.R.S32.HI UR9, URZ, 0x6, UR5 ;  /* 0x000000063f097899 */ /* 0x000fc60008011405 */
[----:B------:R-:W-:-:S09]  /*10a0*/  UMOV UR5, URZ ;  /* 0x0000003f00057c82 */ /* 0x000fd20008000000 */
.L_x_39:
[----:B0-----:R-:W0:Y:S01]  /*10b0*/  S2R R2, SR_TID.X ;  /* 0x0000000000027919 */ /* 0x001e220000002100 */
[----:B-1----:R-:W1:Y:S01]  /*10c0*/  S2UR UR16, SR_CgaCtaId ;  /* 0x00000000001079c3 */ /* 0x002e620000008800 */
[----:B------:R-:W-:Y:S01]  /*10d0*/  UMOV UR15, 0x400 ;  /* 0x00000400000f7882 */ /* 0x000fe20000000000 */
[----:B------:R-:W-:Y:S01]  /*10e0*/  UMOV UR6, URZ ;  /* 0x0000003f00067c82 */ /* 0x000fe20008000000 */
[----:B------:R-:W-:Y:S01]  /*10f0*/  STL [R1+0x40], RZ ;  /* 0x000040ff01007387 */ /* 0x000fe20000100800 */
[----:B------:R-:W-:Y:S01]  /*1100*/  UMOV UR12, URZ ;  /* 0x0000003f000c7c82 */ /* 0x000fe20008000000 */
[----:B------:R-:W-:Y:S01]  /*1110*/  UMOV UR13, URZ ;  /* 0x0000003f000d7c82 */ /* 0x000fe20008000000 */
[----:B------:R-:W-:Y:S01]  /*1120*/  UMOV UR37, UR5 ;  /* 0x0000000500257c82 */ /* 0x000fe20008000000 */
[----:B------:R-:W-:Y:S01]  /*1130*/  STL [R1+0x3c], RZ ;  /* 0x00003cff01007387 */ /* 0x000fe20000100800 */
[----:B--2---:R-:W2:Y:S01]  /*1140*/  LDC R3, c[0x0][0x28c] ;  /* 0x0000a300ff037b82 */ /* 0x004ea20000000800 */
[----:B------:R-:W-:-:S02]  /*1150*/  CS2R R4, SRZ ;  /* 0x0000000000047805 */ /* 0x000fc4000001ff00 */
[----:B------:R-:W-:Y:S01]  /*1160*/  CS2R R6, SRZ ;  /* 0x0000000000067805 */ /* 0x000fe2000001ff00 */
[----:B------:R-:W-:Y:S01]  /*1170*/  STL [R1+0x38], RZ ;  /* 0x000038ff01007387 */ /* 0x000fe20000100800 */
[----:B------:R-:W-:Y:S02]  /*1180*/  CS2R R8, SRZ ;  /* 0x0000000000087805 */ /* 0x000fe4000001ff00 */
[----:B------:R-:W-:Y:S02]  /*1190*/  CS2R R10, SRZ ;  /* 0x00000000000a7805 */ /* 0x000fe4000001ff00 */
[----:B------:R-:W-:Y:S01]  /*11a0*/  CS2R R12, SRZ ;  /* 0x00000000000c7805 */ /* 0x000fe2000001ff00 */
[----:B------:R-:W-:Y:S01]  /*11b0*/  STL [R1+0x34], RZ ;  /* 0x000034ff01007387 */ /* 0x000fe20000100800 */
[----:B------:R-:W-:Y:S02]  /*11c0*/  CS2R R14, SRZ ;  /* 0x00000000000e7805 */ /* 0x000fe4000001ff00 */
        /* <DEDUP_REMOVED lines=13> */
[----:B------:R-:W-:Y:S02]  /*12a0*/  CS2R R156, SRZ ;  /* 0x00000000009c7805 */ /* 0x000fe4000001ff00 */
[----:B0-----:R-:W-:Y:S01]  /*12b0*/  LOP3.LUT R2, R2, 0x80, RZ, 0xc0, !PT ;  /* 0x0000008002027812 */ /* 0x001fe200078ec0ff */
[----:B------:R-:W-:Y:S01]  /*12c0*/  STL [R1+0x24], RZ ;  /* 0x000024ff01007387 */ /* 0x000fe20000100800 */
[----:B--2---:R-:W-:-:S02]  /*12d0*/  ISETP.GE.AND P0, PT, R3, 0x1, PT ;  /* 0x000000010300780c */ /* 0x004fc40003f06270 */
[----:B------:R-:W-:Y:S02]  /*12e0*/  CS2R R158, SRZ ;  /* 0x00000000009e7805 */ /* 0x000fe4000001ff00 */
[----:B------:R-:W-:Y:S01]  /*12f0*/  SHF.R.U32.HI R2, RZ, 0x7, R2 ;  /* 0x00000007ff027819 */ /* 0x000fe20000011602 */
[----:B------:R-:W-:Y:S01]  /*1300*/  STL [R1+0x20], RZ ;  /* 0x000020ff01007387 */ /* 0x000fe20000100800 */
[----:B------:R-:W-:Y:S02]  /*1310*/  CS2R R160, SRZ ;  /* 0x0000000000a07805 */ /* 0x000fe4000001ff00 */
[----:B------:R-:W-:Y:S02]  /*1320*/  CS2R R162, SRZ ;  /* 0x0000000000a27805 */ /* 0x000fe4000001ff00 */
[----:B------:R-:W-:Y:S01]  /*1330*/  CS2R R164, SRZ ;  /* 0x0000000000a47805 */ /* 0x000fe2000001ff00 */
[----:B------:R-:W-:Y:S01]  /*1340*/  STL [R1+0x1c], RZ ;  /* 0x00001cff01007387 */ /* 0x000fe20000100800 */
[----:B------:R-:W-:-:S02]  /*1350*/  CS2R R166, SRZ ;  /* 0x0000000000a67805 */ /* 0x000fc4000001ff00 */
[----:B------:R-:W-:Y:S02]  /*1360*/  CS2R R168, SRZ ;  /* 0x0000000000a87805 */ /* 0x000fe4000001ff00 */
[----:B------:R-:W-:Y:S01]  /*1370*/  CS2R R170, SRZ ;  /* 0x0000000000aa7805 */ /* 0x000fe2000001ff00 */
[----:B------:R-:W0:Y:S01]  /*1380*/  SHFL.IDX PT, R2, R2, RZ, 0x1f ;  /* 0x00001fff02027589 */ /* 0x000e2200000e0000 */
[----:B------:R-:W-:Y:S02]  /*1390*/  CS2R R172, SRZ ;  /* 0x0000000000ac7805 */ /* 0x000fe4000001ff00 */
[----:B------:R-:W-:Y:S02]  /*13a0*/  CS2R R174, SRZ ;  /* 0x0000000000ae7805 */ /* 0x000fe4000001ff00 */
[----:B------:R-:W-:Y:S01]  /*13b0*/  CS2R R176, SRZ ;  /* 0x0000000000b07805 */ /* 0x000fe2000001ff00 */
[----:B------:R2:W-:Y:S01]  /*13c0*/  STL [R1+0x18], RZ ;  /* 0x000018ff01007387 */ /* 0x0005e20000100800 */
[----:B------:R-:W-:-:S02]  /*13d0*/  CS2R R178, SRZ ;  /* 0x0000000000b27805 */ /* 0x000fc4000001ff00 */
[----:B------:R-:W-:Y:S02]  /*13e0*/  CS2R R180, SRZ ;  /* 0x0000000000b47805 */ /* 0x000fe4000001ff00 */
[----:B------:R-:W-:Y:S01]  /*13f0*/  CS2R R182, SRZ ;  /* 0x0000000000b67805 */ /* 0x000fe2000001ff00 */
[----:B------:R2:W-:Y:S01]  /*1400*/  STL [R1+0x14], RZ ;  /* 0x000014ff01007387 */ /* 0x0005e20000100800 */
        /* <DEDUP_REMOVED lines=14> */
[----:B------:R-:W-:Y:S02]  /*14f0*/  CS2R R206, SRZ ;  /* 0x0000000000ce7805 */ /* 0x000fe4000001ff00 */
[----:B0-----:R-:W-:Y:S01]  /*1500*/  R2UR UR11, R2 ;  /* 0x00000000020b72ca */ /* 0x001fe200000e0000 */
[----:B------:R2:W-:Y:S01]  /*1510*/  STL [R1+0x4], RZ ;  /* 0x000004ff01007387 */ /* 0x0005e20000100800 */
[----:B------:R-:W-:Y:S02]  /*1520*/  CS2R R2, SRZ ;  /* 0x0000000000027805 */ /* 0x000fe4000001ff00 */
[----:B------:R-:W-:Y:S02]  /*1530*/  CS2R R208, SRZ ;  /* 0x0000000000d07805 */ /* 0x000fe4000001ff00 */
[----:B------:R-:W-:Y:S01]  /*1540*/  CS2R R210, SRZ ;  /* 0x0000000000d27805 */ /* 0x000fe2000001ff00 */
[----:B------:R2:W-:Y:S01]  /*1550*/  STL [R1], RZ ;  /* 0x000000ff01007387 */ /* 0x0005e20000100800 */
[----:B------:R-:W-:-:S02]  /*1560*/  CS2R R212, SRZ ;  /* 0x0000000000d47805 */ /* 0x000fc4000001ff00 */
[----:B------:R-:W-:Y:S02]  /*1570*/  CS2R R214, SRZ ;  /* 0x0000000000d67805 */ /* 0x000fe4000001ff00 */
[----:B------:R-:W-:Y:S02]  /*1580*/  CS2R R216, SRZ ;  /* 0x0000000000d87805 */ /* 0x000fe4000001ff00 */
[----:B------:R-:W-:Y:S02]  /*1590*/  CS2R R218, SRZ ;  /* 0x0000000000da7805 */ /* 0x000fe4000001ff00 */
[----:B------:R-:W-:Y:S02]  /*15a0*/  CS2R R220, SRZ ;  /* 0x0000000000dc7805 */ /* 0x000fe4000001ff00 */
[----:B------:R-:W-:Y:S01]  /*15b0*/  CS2R R222, SRZ ;  /* 0x0000000000de7805 */ /* 0x000fe2000001ff00 */
[----:B------:R-:W-:Y:S01]  /*15c0*/  IMAD.MOV.U32 R224, RZ, RZ, RZ ;  /* 0x000000ffffe07224 */ /* 0x000fe200078e00ff */
[----:B------:R-:W-:Y:S01]  /*15d0*/  ULEA.HI UR10, UR11, UR11, URZ, 0x1 ;  /* 0x0000000b0b0a7291 */ /* 0x000fe2000f8f083f */
[----:B------:R-:W-:Y:S01]  /*15e0*/  IMAD.U32 R225, RZ, RZ, UR4 ;  /* 0x00000004ffe17e24 */ /* 0x000fe2000f8e00ff */
[----:B------:R-:W-:-:S02]  /*15f0*/  CS2R R136, SRZ ;  /* 0x0000000000887805 */ /* 0x000fc4000001ff00 */
[----:B------:R-:W-:Y:S01]  /*1600*/  CS2R R138, SRZ ;  /* 0x00000000008a7805 */ /* 0x000fe2000001ff00 */
[----:B------:R-:W-:Y:S01]  /*1610*/  ULOP3.LUT UR14, UR10, 0xffffe, URZ, 0xc0, !UPT ;  /* 0x000ffffe0a0e7892 */ /* 0x000fe2000f8ec03f */
[----:B------:R-:W-:Y:S01]  /*1620*/  CS2R R140, SRZ ;  /* 0x00000000008c7805 */ /* 0x000fe2000001ff00 */
[----:B-1----:R-:W-:Y:S01]  /*1630*/  ULEA UR10, UR16, UR15, 0x18 ;  /* 0x0000000f100a7291 */ /* 0x002fe2000f8ec03f */
[----:B------:R-:W-:Y:S01]  /*1640*/  CS2R R142, SRZ ;  /* 0x00000000008e7805 */ /* 0x000fe2000001ff00 */
[----:B------:R-:W-:Y:S01]  /*1650*/  UIADD3 UR14, UR11, -UR14, URZ ;  /* 0x8000000e0b0e7290 */ /* 0x000fe2000fffe03f */
[----:B------:R-:W-:Y:S02]  /*1660*/  CS2R R128, SRZ ;  /* 0x0000000000807805 */ /* 0x000fe4000001ff00 */
[----:B------:R-:W-:Y:S02]  /*1670*/  CS2R R130, SRZ ;  /* 0x0000000000827805 */ /* 0x000fe4000001ff00 */
[----:B------:R-:W-:Y:S01]  /*1680*/  CS2R R132, SRZ ;  /* 0x0000000000847805 */ /* 0x000fe2000001ff00 */
[----:B------:R-:W-:Y:S01]  /*1690*/  ULEA UR14, UR14, UR10, 0xc ;  /* 0x0000000a0e0e7291 */ /* 0x000fe2000f8e603f */
[----:B------:R-:W-:-:S02]  /*16a0*/  CS2R R134, SRZ ;  /* 0x0000000000867805 */ /* 0x000fc4000001ff00 */
[----:B------:R-:W-:Y:S02]  /*16b0*/  CS2R R120, SRZ ;  /* 0x0000000000787805 */ /* 0x000fe4000001ff00 */
[----:B------:R-:W-:Y:S01]  /*16c0*/  CS2R R122, SRZ ;  /* 0x00000000007a7805 */ /* 0x000fe2000001ff00 */
[----:B------:R-:W-:Y:S01]  /*16d0*/  UIADD3 UR14, UR14, 0x180, URZ ;  /* 0x000001800e0e7890 */ /* 0x000fe2000fffe03f */
[----:B------:R-:W-:Y:S02]  /*16e0*/  CS2R R124, SRZ ;  /* 0x00000000007c7805 */ /* 0x000fe4000001ff00 */
[----:B------:R-:W-:Y:S02]  /*16f0*/  CS2R R126, SRZ ;  /* 0x00000000007e7805 */ /* 0x000fe4000001ff00 */
[----:B------:R-:W-:Y:S01]  /*1700*/  CS2R R112, SRZ ;  /* 0x0000000000707805 */ /* 0x000fe2000001ff00 */
[----:B------:R-:W-:Y:S01]  /*1710*/  USHF.R.U32.HI UR11, URZ, 0x4, UR14 ;  /* 0x000000043f0b7899 */ /* 0x000fe2000801160e */
[----:B------:R-:W-:-:S02]  /*1720*/  CS2R R114, SRZ ;  /* 0x0000000000727805 */ /* 0x000fc4000001ff00 */
[----:B------:R-:W-:Y:S02]  /*1730*/  CS2R R116, SRZ ;  /* 0x0000000000747805 */ /* 0x000fe4000001ff00 */
[----:B------:R-:W-:Y:S01]  /*1740*/  CS2R R118, SRZ ;  /* 0x0000000000767805 */ /* 0x000fe2000001ff00 */
[----:B------:R-:W-:Y:S01]  /*1750*/  ULOP3.LUT UR11, UR11, 0x3fff, URZ, 0xc0, !UPT ;  /* 0x00003fff0b0b7892 */ /* 0x000fe2000f8ec03f */
[----:B------:R-:W-:Y:S02]  /*1760*/  CS2R R104, SRZ ;  /* 0x0000000000687805 */ /* 0x000fe4000001ff00 */
[----:B------:R-:W-:Y:S02]  /*1770*/  CS2R R106, SRZ ;  /* 0x00000000006a7805 */ /* 0x000fe4000001ff00 */
[----:B------:R-:W-:Y:S02]  /*1780*/  CS2R R108, SRZ ;  /* 0x00000000006c7805 */ /* 0x000fe4000001ff00 */
[----:B------:R-:W-:-:S02]  /*1790*/  CS2R R110, SRZ ;  /* 0x00000000006e7805 */ /* 0x000fc4000001ff00 */
[----:B------:R-:W-:Y:S02]  /*17a0*/  CS2R R96, SRZ ;  /* 0x0000000000607805 */ /* 0x000fe4000001ff00 */
[----:B------:R-:W-:Y:S02]  /*17b0*/  CS2R R98, SRZ ;  /* 0x0000000000627805 */ /* 0x000fe4000001ff00 */
        /* <DEDUP_REMOVED lines=37> */
[----:B------:R-:W-:Y:S01]  /*1a10*/  CS2R R30, SRZ ;  /* 0x00000000001e7805 */ /* 0x000fe2000001ff00 */
[----:B--2---:R-:W-:Y:S06]  /*1a20*/  @!P0 BRA `(.L_x_13) ;  /* 0x0000001400948947 */ /* 0x004fec0003800000 */
[----:B------:R-:W-:-:S06]  /*1a30*/  UISETP.NE.AND UP0, UPT, UR8, 0x3, UPT ;  /* 0x000000030800788c */ /* 0x000fcc000bf05270 */
[----:B------:R-:W-:-:S13]  /*1a40*/  PLOP3.LUT P1, PT, PT, PT, UP0, 0x80, 0x0 ;  /* 0x000000000000781c */ /* 0x000fda0003f2f008 */
[----:B------:R-:W-:Y:S05]  /*1a50*/  @!P1 BRA `(.L_x_14) ;  /* 0x0000000000049947 */ /* 0x000fea0003800000 */
[----:B------:R-:W-:Y:S01]  /*1a60*/  BPT.TRAP 0x1 ;  /* 0x000000040000795c */ /* 0x000fe20000300000 */
.L_x_14:
[----:B------:R-:W-:Y:S01]  /*1a70*/  ULEA UR12, UR5, UR10, 0x3 ;  /* 0x0000000a050c7291 */ /* 0x000fe2000f8e183f */
[----:B------:R-:W-:-:S05]  /*1a80*/  IMAD.U32 R2, RZ, RZ, UR4 ;  /* 0x00000004ff027e24 */ /* 0x000fca000f8e00ff */
[----:B------:R-:W-:-:S04]  /*1a90*/  SHF.L.U32 R2, R2, 0x1f, RZ ;  /* 0x0000001f02027819 */ /* 0x000fc800000006ff */
[----:B------:R0:W1:Y:S01]  /*1aa0*/  SYNCS.PHASECHK.TRANS64.TRYWAIT P0, [UR12], R2 ;  /* 0x00000002ff0075a7 */ /* 0x000062000800014c */
[----:B------:R-:W-:Y:S05]  /*1ab0*/  @!P1 BRA `(.L_x_15) ;  /* 0x0000000000049947 */ /* 0x000fea0003800000 */
[----:B------:R-:W-:Y:S01]  /*1ac0*/  BPT.TRAP 0x1 ;  /* 0x000000040000795c */ /* 0x000fe20000300000 */
.L_x_15:
[----:B------:R2:W-:Y:S01]  /*1ad0*/  STL [R1+0x40], RZ ;  /* 0x000040ff01007387 */ /* 0x0005e20000100800 */
[----:B------:R-:W-:Y:S01]  /*1ae0*/  UMOV UR6, 0x2 ;  /* 0x0000000200067882 */ /* 0x000fe20000000000 */
[----:B-1----:R-:W-:Y:S05]  /*1af0*/  @P0 BRA `(.L_x_16) ;  /* 0x0000000000080947 */ /* 0x002fea0003800000 */
[----:B------:R-:W1:Y:S02]  /*1b00*/  SYNCS.PHASECHK.TRANS64.TRYWAIT P0, [UR12], R2 ;  /* 0x00000002ff0075a7 */ /* 0x000e64000800014c */
[----:B-1----:R-:W-:Y:S05]  /*1b10*/  @!P0 BRA `(.L_x_17) ;  /* 0x0000012400c48947 */ /* 0x002fea0003800000 */
.L_x_16:
[----:B------:R-:W-:Y:S01]  /*1b20*/  UIADD3 UR12, UR10, 0x2a180, URZ ;  /* 0x0002a1800a0c7890 */ /* 0x000fe2000fffe03f */
[----:B------:R-:W-:Y:S01]  /*1b30*/  WARPGROUP.ARRIVE ;  /* 0x00000000000079c5 */ /* 0x000fe20000000000 */
[----:B------:R-:W-:Y:S01]  /*1b40*/  ULOP3.LUT UR35, UR11, 0x10000, URZ, 0xfc, !UPT ;  /* 0x000100000b237892 */ /* 0x000fe2000f8efc3f */
[----:B------:R3:W-:Y:S01]  /*1b50*/  STL [R1+0x3c], RZ ;  /* 0x00003cff01007387 */ /* 0x0007e20000100800 */
[----:B------:R-:W-:Y:S01]  /*1b60*/  USHF.R.U32.HI UR12, URZ, 0x4, UR12 ;  /* 0x000000043f0c7899 */ /* 0x000fe2000801160c */
[----:B01----:R-:W-:Y:S01]  /*1b70*/  CS2R R2, SRZ ;  /* 0x0000000000027805 */ /* 0x003fe2000001ff00 */
[----:B------:R-:W-:Y:S01]  /*1b80*/  UIMAD UR35, UR5, 0x600, UR35 ;  /* 0x00000600052378a4 */ /* 0x000fe2000f8e0223 */
[----:B------:R3:W-:Y:S01]  /*1b90*/  STL [R1+0x38], RZ ;  /* 0x000038ff01007387 */ /* 0x0007e20000100800 */
[----:B------:R-:W-:Y:S01]  /*1ba0*/  ULOP3.LUT UR12, UR12, 0x3fff, URZ, 0xc0, !UPT ;  /* 0x00003fff0c0c7892 */ /* 0x000fe2000f8ec03f */
[----:B------:R-:W-:Y:S01]  /*1bb0*/  CS2R R4, SRZ ;  /* 0x0000000000047805 */ /* 0x000fe2000001ff00 */
[----:B------:R-:W-:Y:S01]  /*1bc0*/  UMOV UR21, 0x80000020 ;  /* 0x8000002000157882 */ /* 0x000fe20000000000 */
[----:B------:R-:W-:Y:S01]  /*1bd0*/  UMOV UR23, 0x80000020 ;  /* 0x8000002000177882 */ /* 0x000fe20000000000 */
[----:B------:R-:W-:Y:S01]  /*1be0*/  ULOP3.LUT UR12, UR12, 0x10000, URZ, 0xfc, !UPT ;  /* 0x000100000c0c7892 */ /* 0x000fe2000f8efc3f */
[----:B------:R3:W-:Y:S01]  /*1bf0*/  STL [R1+0x34], RZ ;  /* 0x000034ff01007387 */ /* 0x0007e20000100800 */
[----:B------:R-:W-:Y:S01]  /*1c00*/  UMOV UR20, UR35 ;  /* 0x0000002300147c82 */ /* 0x000fe20008000000 */
[----:B------:R-:W-:Y:S01]  /*1c10*/  UMOV UR25, UR21 ;  /* 0x0000001500197c82 */ /* 0x000fe20008000000 */
[----:B------:R-:W-:Y:S01]  /*1c20*/  UIMAD UR36, UR5, 0x140, UR12 ;  /* 0x00000140052478a4 */ /* 0x000fe2000f8e020c */
[----:B------:R3:W-:Y:S01]  /*1c30*/  STL [R1+0x30], RZ ;  /* 0x000030ff01007387 */ /* 0x0007e20000100800 */
[----:B------:R-:W-:Y:S01]  /*1c40*/  UMOV UR24, UR20 ;  /* 0x0000001400187c82 */ /* 0x000fe20008000000 */
[----:B------:R-:W-:Y:S01]  /*1c50*/  UMOV UR27, 0x80000020 ;  /* 0x80000020001b7882 */ /* 0x000fe20000000000 */
[----:B------:R-:W-:Y:S01]  /*1c60*/  UIADD3 UR26, UR36, 0x40, URZ ;  /* 0x00000040241a7890 */ /* 0x000fe2000fffe03f */
[----:B------:R3:W-:Y:S01]  /*1c70*/  STL [R1+0x2c], RZ ;  /* 0x00002cff01007387 */ /* 0x0007e20000100800 */
[----:B------:R-:W-:Y:S01]  /*1c80*/  UIADD3 UR30, UR36, 0x80, URZ ;  /* 0x00000080241e7890 */ /* 0x000fe2000fffe03f */
[----:B------:R-:W-:Y:S01]  /*1c90*/  CS2R R6, SRZ ;  /* 0x0000000000067805 */ /* 0x000fe2000001ff00 */
[----:B------:R-:W-:Y:S01]  /*1ca0*/  UIADD3 UR18, UR36, 0xc0, URZ ;  /* 0x000000c024127890 */ /* 0x000fe2000fffe03f */
[----:B------:R3:W-:Y:S01]  /*1cb0*/  STL [R1+0x28], RZ ;  /* 0x000028ff01007387 */ /* 0x0007e20000100800 */
[----:B------:R-:W-:Y:S01]  /*1cc0*/  UMOV UR22, UR36 ;  /* 0x0000002400167c82 */ /* 0x000fe20008000000 */
[----:B------:R-:W-:Y:S01]  /*1cd0*/  UMOV UR28, UR20 ;  /* 0x00000014001c7c82 */ /* 0x000fe20008000000 */
[----:B------:R-:W-:Y:S01]  /*1ce0*/  QGMMA.64x16x32.F32.E4M3.E4M3 R136, gdesc[UR20], RZ, !UPT ;  /* 0x00200000148879f3 */ /* 0x000fe2000c7008ff */
[----:B------:R-:W-:Y:S01]  /*1cf0*/  UMOV UR29, UR21 ;  /* 0x00000015001d7c82 */ /* 0x000fe20008000000 */
[----:B------:R-:W-:Y:S01]  /*1d00*/  UMOV UR31, 0x80000020 ;  /* 0x80000020001f7882 */ /* 0x000fe20000000000 */
[----:B------:R-:W-:Y:S01]  /*1d10*/  UIADD3 UR14, UR36, 0x100, URZ ;  /* 0x00000100240e7890 */ /* 0x000fe2000fffe03f */
[----:B------:R-:W-:Y:S01]  /*1d20*/  QGMMA.64x16x32.F32.E4M3.E4M3 R112, gdesc[UR24], RZ, !UPT ;  /* 0x00200000187079f3 */ /* 0x000fe2000c7008ff */
[----:B------:R-:W-:Y:S01]  /*1d30*/  UMOV UR16, UR20 ;  /* 0x0000001400107c82 */ /* 0x000fe20008000000 */
[----:B------:R-:W-:Y:S01]  /*1d40*/  UMOV UR17, UR21 ;  /* 0x0000001500117c82 */ /* 0x000fe20008000000 */
[----:B------:R-:W-:Y:S01]  /*1d50*/  UMOV UR19, 0x80000020 ;  /* 0x8000002000137882 */ /* 0x000fe20000000000 */
[----:B------:R-:W-:Y:S01]  /*1d60*/  QGMMA.64x16x32.F32.E4M3.E4M3 R88, gdesc[UR28], RZ, !UPT ;  /* 0x002000001c5879f3 */ /* 0x000fe2000c7008ff */
[----:B------:R-:W-:Y:S01]  /*1d70*/  UMOV UR12, UR20 ;  /* 0x00000014000c7c82 */ /* 0x000fe20008000000 */
[----:B------:R-:W-:Y:S01]  /*1d80*/  UMOV UR13, UR21 ;  /* 0x00000015000d7c82 */ /* 0x000fe20008000000 */
[----:B------:R-:W-:Y:S01]  /*1d90*/  UMOV UR15, 0x80000020 ;  /* 0x80000020000f7882 */ /* 0x000fe20000000000 */
[----:B------:R-:W-:Y:S01]  /*1da0*/  QGMMA.64x16x32.F32.E4M3.E4M3 R64, gdesc[UR16], RZ, !UPT ;  /* 0x00200000104079f3 */ /* 0x000fe2000c7008ff */
[----:B------:R-:W-:Y:S01]  /*1db0*/  UIADD3 UR16, UR35, 0x200, URZ ;  /* 0x0000020023107890 */ /* 0x000fe2000fffe03f */
[----:B------:R3:W-:Y:S01]  /*1dc0*/  STL [R1+0x24], RZ ;  /* 0x000024ff01007387 */ /* 0x0007e20000100800 */
[----:B------:R-:W-:Y:S01]  /*1dd0*/  CS2R R8, SRZ ;  /* 0x0000000000087805 */ /* 0x000fe2000001ff00 */
[----:B------:R-:W-:Y:S01]  /*1de0*/  QGMMA.64x16x32.F32.E4M3.E4M3 R40, gdesc[UR12], RZ, !UPT ;  /* 0x002000000c2879f3 */ /* 0x000fe2000c7008ff */
[----:B------:R-:W-:Y:S01]  /*1df0*/  UMOV UR13, 0x80000020 ;  /* 0x80000020000d7882 */ /* 0x000fe20000000000 */
[----:B------:R3:W-:Y:S01]  /*1e00*/  STL [R1+0x20], RZ ;  /* 0x000020ff01007387 */ /* 0x0007e20000100800 */
[----:B------:R-:W-:Y:S01]  /*1e10*/  UMOV UR17, UR13 ;  /* 0x0000000d00117c82 */ /* 0x000fe20008000000 */
[----:B------:R-:W-:Y:S01]  /*1e20*/  UMOV UR12, UR16 ;  /* 0x00000010000c7c82 */ /* 0x000fe20008000000 */
[----:B------:R-:W-:Y:S01]  /*1e30*/  UMOV UR29, UR13 ;  /* 0x0000000d001d7c82 */ /* 0x000fe20008000000 */
[----:B------:R-:W-:Y:S01]  /*1e40*/  QGMMA.64x16x32.F32.E4M3.E4M3 R32, gdesc[UR12], RZ, !UPT ;  /* 0x002000000c2079f3 */ /* 0x000fe2000c7008ff */
[----:B------:R-:W-:Y:S01]  /*1e50*/  UMOV UR16, UR12 ;  /* 0x0000000c00107c82 */ /* 0x000fe20008000000 */
[----:B------:R-:W-:Y:S01]  /*1e60*/  UMOV UR28, UR12 ;  /* 0x0000000c001c7c82 */ /* 0x000fe20008000000 */
[----:B------:R-:W-:Y:S01]  /*1e70*/  UMOV UR24, UR12 ;  /* 0x0000000c00187c82 */ /* 0x000fe20008000000 */
[----:B------:R-:W-:Y:S01]  /*1e80*/  QGMMA.64x16x32.F32.E4M3.E4M3 R56, gdesc[UR16], RZ, !UPT ;  /* 0x00200000103879f3 */ /* 0x000fe2000c7008ff */
[----:B------:R-:W-:Y:S01]  /*1e90*/  UIADD3 UR16, UR35, 0x400, URZ ;  /* 0x0000040023107890 */ /* 0x000fe2000fffe03f */
[----:B------:R3:W-:Y:S01]  /*1ea0*/  STL [R1+0x1c], RZ ;  /* 0x00001cff01007387 */ /* 0x0007e20000100800 */
[----:B------:R-:W-:Y:S01]  /*1eb0*/  UMOV UR25, UR13 ;  /* 0x0000000d00197c82 */ /* 0x000fe20008000000 */
[----:B------:R-:W-:Y:S01]  /*1ec0*/  QGMMA.64x16x32.F32.E4M3.E4M3 R80, gdesc[UR28], RZ, !UPT ;  /* 0x002000001c5079f3 */ /* 0x000fe2000c7008ff */
[----:B------:R-:W-:Y:S01]  /*1ed0*/  UMOV UR20, UR12 ;  /* 0x0000000c00147c82 */ /* 0x000fe20008000000 */
[----:B------:R-:W-:Y:S01]  /*1ee0*/  UMOV UR21, UR13 ;  /* 0x0000000d00157c82 */ /* 0x000fe20008000000 */
[----:B------:R3:W-:Y:S01]  /*1ef0*/  STL [R1+0x18], RZ ;  /* 0x000018ff01007387 */ /* 0x0007e20000100800 */
[----:B------:R-:W-:Y:S01]  /*1f00*/  QGMMA.64x16x32.F32.E4M3.E4M3 R104, gdesc[UR24], RZ, !UPT ;  /* 0x00200000186879f3 */ /* 0x000fe2000c7008ff */
[----:B------:R-:W-:-:S02]  /*1f10*/  CS2R R10, SRZ ;  /* 0x00000000000a7805 */ /* 0x000fc4000001ff00 */
[----:B------:R-:W-:Y:S01]  /*1f20*/  CS2R R12, SRZ ;  /* 0x00000000000c7805 */ /* 0x000fe2000001ff00 */
[----:B------:R3:W-:Y:S01]  /*1f30*/  STL [R1+0x14], RZ ;  /* 0x000014ff01007387 */ /* 0x0007e20000100800 */
[----:B------:R-:W-:Y:S01]  /*1f40*/  QGMMA.64x16x32.F32.E4M3.E4M3 R128, gdesc[UR20], RZ, !UPT ;  /* 0x00200000148079f3 */ /* 0x000fe2000c7008ff */
[----:B------:R-:W-:Y:S01]  /*1f50*/  UMOV UR20, UR16 ;  /* 0x0000001000147c82 */ /* 0x000fe20008000000 */
[----:B------:R-:W-:Y:S01]  /*1f60*/  UMOV UR21, 0x80000020 ;  /* 0x8000002000157882 */ /* 0x000fe20000000000 */
[----:B------:R-:W-:Y:S01]  /*1f70*/  UMOV UR24, UR20 ;  /* 0x0000001400187c82 */ /* 0x000fe20008000000 */
[----:B------:R-:W-:Y:S01]  /*1f80*/  UMOV UR25, UR21 ;  /* 0x0000001500197c82 */ /* 0x000fe20008000000 */
[----:B------:R-:W-:Y:S01]  /*1f90*/  QGMMA.64x16x32.F32.E4M3.E4M3 R120, gdesc[UR20], RZ, !UPT ;  /* 0x00200000147879f3 */ /* 0x000fe2000c7008ff */
        /* <DEDUP_REMOVED lines=10> */
[----:B------:R-:W-:Y:S01]  /*2040*/  UIADD3 UR26, UR36, 0x42, URZ ;  /* 0x00000042241a7890 */ /* 0x000fe2000fffe03f */
[----:B------:R-:W-:Y:S01]  /*2050*/  QGMMA.64x16x32.F32.E4M3.E4M3 R48, gdesc[UR16], RZ, !UPT ;  /* 0x00200000103079f3 */ /* 0x000fe2000c7008ff */
[----:B------:R-:W-:Y:S01]  /*2060*/  UIADD3 UR18, UR36, 0x2, URZ ;  /* 0x0000000224127890 */ /* 0x000fe2000fffe03f */
[----:B------:R3:W-:Y:S01]  /*2070*/  STL [R1+0xc], RZ ;  /* 0x00000cff01007387 */ /* 0x0007e20000100800 */
[----:B------:R-:W-:Y:S01]  /*2080*/  UIADD3 UR30, UR36, 0x82, URZ ;  /* 0x00000082241e7890 */ /* 0x000fe2000fffe03f */
[----:B------:R-:W-:Y:S01]  /*2090*/  QGMMA.64x16x32.F32.E4M3.E4M3 R24, gdesc[UR12], RZ, !UPT ;  /* 0x002000000c1879f3 */ /* 0x000fe2000c7008ff */
[----:B------:R-:W-:Y:S01]  /*20a0*/  UMOV UR16, UR22 ;  /* 0x0000001600107c82 */ /* 0x000fe20008000000 */
[----:B------:R-:W-:Y:S01]  /*20b0*/  UIADD3 UR22, UR36, 0xc2, URZ ;  /* 0x000000c224167890 */ /* 0x000fe2000fffe03f */
[----:B------:R3:W-:Y:S01]  /*20c0*/  STL [R1+0x8], RZ ;  /* 0x000008ff01007387 */ /* 0x0007e20000100800 */
[----:B------:R-:W-:Y:S01]  /*20d0*/  UMOV UR17, 0x80000020 ;  /* 0x8000002000117882 */ /* 0x000fe20000000000 */
[----:B------:R-:W-:Y:S01]  /*20e0*/  UMOV UR19, 0x80000020 ;  /* 0x8000002000137882 */ /* 0x000fe20000000000 */
[----:B------:R-:W-:Y:S01]  /*20f0*/  UMOV UR24, UR16 ;  /* 0x0000001000187c82 */ /* 0x000fe20008000000 */
[----:B------:R-:W-:Y:S01]  /*2100*/  UMOV UR25, UR17 ;  /* 0x0000001100197c82 */ /* 0x000fe20008000000 */
[----:B------:R-:W-:Y:S01]  /*2110*/  UMOV UR27, 0x80000020 ;  /* 0x80000020001b7882 */ /* 0x000fe20000000000 */
[----:B------:R-:W-:Y:S01]  /*2120*/  QGMMA.64x16x32.F32.E4M3.E4M3 R136, gdesc[UR16], R136 ;  /* 0x00200000108879f3 */ /* 0x000fe20008700888 */
[----:B------:R-:W-:Y:S01]  /*2130*/  UMOV UR28, UR16 ;  /* 0x00000010001c7c82 */ /* 0x000fe20008000000 */
[----:B------:R-:W-:Y:S01]  /*2140*/  UMOV UR29, UR17 ;  /* 0x00000011001d7c82 */ /* 0x000fe20008000000 */
[----:B------:R-:W-:Y:S01]  /*2150*/  UMOV UR31, 0x80000020 ;  /* 0x80000020001f7882 */ /* 0x000fe20000000000 */
[----:B------:R-:W-:Y:S01]  /*2160*/  QGMMA.64x16x32.F32.E4M3.E4M3 R112, gdesc[UR24], R112 ;  /* 0x00200000187079f3 */ /* 0x000fe20008700870 */
[----:B------:R-:W-:Y:S01]  /*2170*/  UIADD3 UR14, UR36, 0x102, URZ ;  /* 0x00000102240e7890 */ /* 0x000fe2000fffe03f */
[----:B------:R3:W-:Y:S01]  /*2180*/  STL [R1+0x4], RZ ;  /* 0x000004ff01007387 */ /* 0x0007e20000100800 */
        /* <DEDUP_REMOVED lines=9> */
[----:B------:R3:W-:Y:S01]  /*2220*/  STL [R1], RZ ;  /* 0x000000ff01007387 */ /* 0x0007e20000100800 */
[----:B------:R-:W-:Y:S01]  /*2230*/  UIADD3 UR35, UR35, 0x402, URZ ;  /* 0x0000040223237890 */ /* 0x000fe2000fffe03f */
[----:B------:R-:W-:Y:S01]  /*2240*/  QGMMA.64x16x32.F32.E4M3.E4M3 R40, gdesc[UR12], R40 ;  /* 0x002000000c2879f3 */ /* 0x000fe20008700828 */
[----:B------:R-:W-:Y:S01]  /*2250*/  UMOV UR13, 0x80000020 ;  /* 0x80000020000d7882 */ /* 0x000fe20000000000 */
[----:B------:R-:W-:Y:S01]  /*2260*/  CS2R R14, SRZ ;  /* 0x00000000000e7805 */ /* 0x000fe2000001ff00 */
[----:B------:R-:W-:Y:S01]  /*2270*/  UMOV UR21, UR13 ;  /* 0x0000000d00157c82 */ /* 0x000fe20008000000 */
[----:B------:R-:W-:Y:S01]  /*2280*/  UMOV UR12, UR20 ;  /* 0x00000014000c7c82 */ /* 0x000fe20008000000 */
[----:B------:R-:W-:Y:S01]  /*2290*/  UMOV UR29, UR13 ;  /* 0x0000000d001d7c82 */ /* 0x000fe20008000000 */
[----:B------:R-:W-:Y:S01]  /*22a0*/  QGMMA.64x16x32.F32.E4M3.E4M3 R32, gdesc[UR12], R32 ;  /* 0x002000000c2079f3 */ /* 0x000fe20008700820 */
[----:B------:R-:W-:Y:S01]  /*22b0*/  UMOV UR20, UR12 ;  /* 0x0000000c00147c82 */ /* 0x000fe20008000000 */
[----:B------:R-:W-:Y:S01]  /*22c0*/  UMOV UR28, UR12 ;  /* 0x0000000c001c7c82 */ /* 0x000fe20008000000 */
[----:B------:R-:W-:Y:S01]  /*22d0*/  UMOV UR24, UR12 ;  /* 0x0000000c00187c82 */ /* 0x000fe20008000000 */
[----:B------:R-:W-:Y:S01]  /*22e0*/  UMOV UR16, UR12 ;  /* 0x0000000c00107c82 */ /* 0x000fe20008000000 */
[----:B------:R-:W-:Y:S01]  /*22f0*/  ULDC UR12, c[0x0][0x50c] ;  /* 0x00014300000c7ab9 */ /* 0x000fe20000000800 */
[----:B------:R-:W-:Y:S01]  /*2300*/  QGMMA.64x16x32.F32.E4M3.E4M3 R56, gdesc[UR20], R56 ;  /* 0x00200000143879f3 */ /* 0x000fe20008700838 */
[----:B------:R-:W-:Y:S01]  /*2310*/  UISETP.NE.AND UP0, UPT, UR12, 0x2, UPT ;  /* 0x000000020c00788c */ /* 0x000fe2000bf05270 */
[----:B------:R-:W-:Y:S01]  /*2320*/  CS2R R16, SRZ ;  /* 0x0000000000107805 */ /* 0x000fe2000001ff00 */
[----:B------:R-:W-:Y:S01]  /*2330*/  UMOV UR25, UR13 ;  /* 0x0000000d00197c82 */ /* 0x000fe20008000000 */
[----:B------:R-:W-:Y:S01]  /*2340*/  QGMMA.64x16x32.F32.E4M3.E4M3 R80, gdesc[UR28], R80 ;  /* 0x002000001c5079f3 */ /* 0x000fe20008700850 */
[----:B------:R-:W-:Y:S01]  /*2350*/  USEL UR12, URZ, 0x1, UP0 ;  /* 0x000000013f0c7887 */ /* 0x000fe20008000000 */
[----:B------:R-:W-:Y:S01]  /*2360*/  CS2R R18, SRZ ;  /* 0x0000000000127805 */ /* 0x000fe2000001ff00 */
[----:B------:R-:W-:Y:S01]  /*2370*/  UMOV UR17, UR13 ;  /* 0x0000000d00117c82 */ /* 0x000fe20008000000 */
[----:B------:R-:W-:Y:S01]  /*2380*/  QGMMA.64x16x32.F32.E4M3.E4M3 R104, gdesc[UR24], R104 ;  /* 0x00200000186879f3 */ /* 0x000fe20008700868 */
[----:B------:R-:W-:-:S02]  /*2390*/  CS2R R20, SRZ ;  /* 0x0000000000147805 */ /* 0x000fc4000001ff00 */
[----:B------:R-:W-:Y:S02]  /*23a0*/  CS2R R22, SRZ ;  /* 0x0000000000167805 */ /* 0x000fe4000001ff00 */
[----:B------:R-:W-:Y:S01]  /*23b0*/  ISETP.NE.AND P0, PT, RZ, UR12, PT ;  /* 0x0000000cff007c0c */ /* 0x000fe2000bf05270 */
[----:B------:R-:W-:Y:S01]  /*23c0*/  QGMMA.64x16x32.F32.E4M3.E4M3 R128, gdesc[UR16], R128 ;  /* 0x00200000108079f3 */ /* 0x000fe20008700880 */
[----:B------:R-:W-:Y:S01]  /*23d0*/  UMOV UR16, UR35 ;  /* 0x0000002300107c82 */ /* 0x000fe20008000000 */
[----:B------:R-:W-:Y:S01]  /*23e0*/  UMOV UR17, 0x80000020 ;  /* 0x8000002000117882 */ /* 0x000fe20000000000 */
[----:B------:R-:W-:Y:S01]  /*23f0*/  UMOV UR24, UR16 ;  /* 0x0000001000187c82 */ /* 0x000fe20008000000 */
[----:B------:R-:W-:Y:S01]  /*2400*/  UMOV UR25, UR17 ;  /* 0x0000001100197c82 */ /* 0x000fe20008000000 */
[----:B------:R-:W-:Y:S01]  /*2410*/  QGMMA.64x16x32.F32.E4M3.E4M3 R120, gdesc[UR16], R120 ;  /* 0x00200000107879f3 */ /* 0x000fe20008700878 */
[----:B------:R-:W-:Y:S01]  /*2420*/  UMOV UR28, UR16 ;  /* 0x00000010001c7c82 */ /* 0x000fe20008000000 */
[----:B------:R-:W-:Y:S01]  /*2430*/  UMOV UR29, UR17 ;  /* 0x00000011001d7c82 */ /* 0x000fe20008000000 */
[----:B------:R-:W-:Y:S01]  /*2440*/  UMOV UR20, UR16 ;  /* 0x0000001000147c82 */ /* 0x000fe20008000000 */
[----:B------:R-:W-:Y:S01]  /*2450*/  QGMMA.64x16x32.F32.E4M3.E4M3 R96, gdesc[UR24], R96 ;  /* 0x00200000186079f3 */ /* 0x000fe20008700860 */
[----:B------:R-:W-:Y:S01]  /*2460*/  UMOV UR21, UR17 ;  /* 0x0000001100157c82 */ /* 0x000fe20008000000 */
[----:B------:R-:W-:Y:S01]  /*2470*/  UMOV UR18, UR14 ;  /* 0x0000000e00127c82 */ /* 0x000fe20008000000 */
[----:B------:R-:W-:Y:S01]  /*2480*/  UMOV UR19, UR15 ;  /* 0x0000000f00137c82 */ /* 0x000fe20008000000 */
[----:B------:R-:W-:Y:S01]  /*2490*/  QGMMA.64x16x32.F32.E4M3.E4M3 R72, gdesc[UR28], R72 ;  /* 0x002000001c4879f3 */ /* 0x000fe20008700848 */
[----:B------:R-:W-:-:S02]  /*24a0*/  CS2R R144, SRZ ;  /* 0x0000000000907805 */ /* 0x000fc4000001ff00 */
[----:B------:R-:W-:Y:S02]  /*24b0*/  CS2R R146, SRZ ;  /* 0x0000000000927805 */ /* 0x000fe4000001ff00 */
[----:B------:R-:W-:Y:S01]  /*24c0*/  CS2R R148, SRZ ;  /* 0x0000000000947805 */ /* 0x000fe2000001ff00 */
[----:B------:R-:W-:Y:S01]  /*24d0*/  QGMMA.64x16x32.F32.E4M3.E4M3 R48, gdesc[UR20], R48 ;  /* 0x00200000143079f3 */ /* 0x000fe20008700830 */
[----:B------:R-:W-:Y:S02]  /*24e0*/  CS2R R150, SRZ ;  /* 0x0000000000967805 */ /* 0x000fe4000001ff00 */
[----:B------:R-:W-:Y:S02]  /*24f0*/  CS2R R152, SRZ ;  /* 0x0000000000987805 */ /* 0x000fe4000001ff00 */
[----:B------:R-:W-:Y:S01]  /*2500*/  CS2R R154, SRZ ;  /* 0x00000000009a7805 */ /* 0x000fe2000001ff00 */
[----:B------:R-:W-:Y:S01]  /*2510*/  QGMMA.64x16x32.F32.E4M3.E4M3 R24, gdesc[UR16], R24, gsb0 ;  /* 0x00200000101879f3 */ /* 0x000fe20008000818 */
        /* <DEDUP_REMOVED lines=33> */
[----:B------:R-:W-:Y:S01]  /*2730*/  CS2R R222, SRZ ;  /* 0x0000000000de7805 */ /* 0x000fe2000001ff00 */
[----:B------:R-:W-:Y:S01]  /*2740*/  IMAD.MOV.U32 R224, RZ, RZ, RZ ;  /* 0x000000ffffe07224 */ /* 0x000fe200078e00ff */
[----:B---3--:R-:W-:Y:S06]  /*2750*/  @!P0 BRA `(.L_x_18) ;  /* 0x00000008002c8947 */ /* 0x008fec0003800000 */
[----:B------:R-:W-:Y:S02]  /*2760*/  WARPGROUP.DEPBAR.LE gsb0, 0x0 ;  /* 0x00008000000079c5 */ /* 0x000fe40000010000 */
[----:B------:R-:W-:-:S01]  /*2770*/  FADD R226, RZ, R47 ;  /* 0x0000002fffe27221 */ /* 0x000fc20000000000 */
[----:B------:R-:W-:Y:S01]  /*2780*/  FADD R225, RZ, R32 ;  /* 0x00000020ffe17221 */ /* 0x000fe20000000000 */
[----:B------:R-:W-:-:S01]  /*2790*/  FADD R227, RZ, R33 ;  /* 0x00000021ffe37221 */ /* 0x000fc20000000000 */
[----:B------:R-:W-:Y:S01]  /*27a0*/  FADD R224, RZ, R136 ;  /* 0x00000088ffe07221 */ /* 0x000fe20000000000 */
[----:B------:R-:W-:-:S01]  /*27b0*/  FADD R223, RZ, R137 ;  /* 0x00000089ffdf7221 */ /* 0x000fc20000000000 */
[----:B------:R0:W-:Y:S01]  /*27c0*/  STL [R1], R226 ;  /* 0x000000e201007387 */ /* 0x0001e20000100800 */
[----:B------:R-:W-:-:S01]  /*27d0*/  FADD R222, RZ, R138 ;  /* 0x0000008affde7221 */ /* 0x000fc20000000000 */
[----:B------:R-:W-:Y:S01]  /*27e0*/  FADD R221, RZ, R139 ;  /* 0x0000008bffdd7221 */ /* 0x000fe20000000000 */
[----:B------:R-:W-:-:S01]  /*27f0*/  FADD R220, RZ, R140 ;  /* 0x0000008cffdc7221 */ /* 0x000fc20000000000 */
[----:B------:R1:W-:Y:S01]  /*2800*/  STL [R1+0x4], R225 ;  /* 0x000004e101007387 */ /* 0x0003e20000100800 */
[----:B------:R-:W-:-:S01]  /*2810*/  FADD R219, RZ, R141 ;  /* 0x0000008dffdb7221 */ /* 0x000fc20000000000 */
[----:B------:R-:W-:Y:S01]  /*2820*/  FADD R218, RZ, R142 ;  /* 0x0000008effda7221 */ /* 0x000fe20000000000 */
[----:B------:R-:W-:-:S01]  /*2830*/  FADD R217, RZ, R143 ;  /* 0x0000008fffd97221 */ /* 0x000fc20000000000 */
[----:B------:R3:W-:Y:S01]  /*2840*/  STL [R1+0x8], R227 ;  /* 0x000008e301007387 */ /* 0x0007e20000100800 */
[----:B------:R-:W-:-:S01]  /*2850*/  FADD R216, RZ, R128 ;  /* 0x00000080ffd87221 */ /* 0x000fc20000000000 */
[----:B0-----:R-:W-:Y:S01]  /*2860*/  FADD R226, RZ, R34 ;  /* 0x00000022ffe27221 */ /* 0x001fe20000000000 */
[----:B------:R-:W-:-:S01]  /*2870*/  FADD R215, RZ, R129 ;  /* 0x00000081ffd77221 */ /* 0x000fc20000000000 */
[----:B------:R-:W-:Y:S01]  /*2880*/  FADD R214, RZ, R130 ;  /* 0x00000082ffd67221 */ /* 0x000fe20000000000 */
[----:B------:R-:W-:-:S01]  /*2890*/  FADD R213, RZ, R131 ;  /* 0x00000083ffd57221 */ /* 0x000fc20000000000 */
[----:B-1----:R-:W-:Y:S01]  /*28a0*/  FADD R225, RZ, R35 ;  /* 0x00000023ffe17221 */ /* 0x002fe20000000000 */
[----:B------:R0:W-:Y:S01]  /*28b0*/  STL [R1+0xc], R226 ;  /* 0x00000ce201007387 */ /* 0x0001e20000100800 */
[----:B------:R-:W-:-:S01]  /*28c0*/  FADD R212, RZ, R132 ;  /* 0x00000084ffd47221 */ /* 0x000fc20000000000 */
[----:B------:R-:W-:Y:S01]  /*28d0*/  FADD R211, RZ, R133 ;  /* 0x00000085ffd37221 */ /* 0x000fe20000000000 */
[----:B---3--:R-:W-:-:S01]  /*28e0*/  FADD R227, RZ, R36 ;  /* 0x00000024ffe37221 */ /* 0x008fc20000000000 */
        /* <DEDUP_REMOVED lines=59> */
[----:B------:R-:W-:-:S01]  /*2ca0*/  FADD R174, RZ, R90 ;  /* 0x0000005affae7221 */ /* 0x000fc20000000000 */
[----:B------:R3:W-:Y:S01]  /*2cb0*/  STL [R1+0x40], R225 ;  /* 0x000040e101007387 */ /* 0x0007e20000100800 */
[----:B------:R-:W-:-:S01]  /*2cc0*/  FADD R173, RZ, R91 ;  /* 0x0000005bffad7221 */ /* 0x000fc20000000000 */
[----:B------:R-:W-:Y:S01]  /*2cd0*/  FADD R172, RZ, R92 ;  /* 0x0000005cffac7221 */ /* 0x000fe20000000000 */
        /* <DEDUP_REMOVED lines=50> */
[----:B---3--:R-:W-:-:S06]  /*3000*/  UMOV UR6, URZ ;  /* 0x0000003f00067c82 */ /* 0x008fcc0008000000 */
.L_x_18:
[----:B------:R-:W-:-:S04]  /*3010*/  UIADD3 UR37, UR5, 0x1, URZ ;  /* 0x0000000105257890 */ /* 0x000fc8000fffe03f */
[----:B------:R-:W-:-:S04]  /*3020*/  UISETP.NE.AND UP0, UPT, UR37, 0x7, UPT ;  /* 0x000000072500788c */ /* 0x000fc8000bf05270 */
[----:B------:R-:W-:Y:S02]  /*3030*/  USEL UR13, URZ, 0x1, UP0 ;  /* 0x000000013f0d7887 */ /* 0x000fe40008000000 */
[----:B------:R-:W-:Y:S02]  /*3040*/  USEL UR37, UR37, URZ, UP0 ;  /* 0x0000003f25257287 */ /* 0x000fe40008000000 */
[----:B------:R-:W-:-:S06]  /*3050*/  ULOP3.LUT UR13, UR4, UR13, URZ, 0x3c, !UPT ;  /* 0x0000000d040d7292 */ /* 0x000fcc000f8e3c3f */
[----:B------:R-:W-:Y:S01]  /*3060*/  IMAD.U32 R225, RZ, RZ, UR13 ;  /* 0x0000000dffe17e24 */ /* 0x000fe2000f8e00ff */
[----:B------:R-:W-:-:S06]  /*3070*/  UMOV UR13, 0x1 ;  /* 0x00000001000d7882 */ /* 0x000fcc0000000000 */
.L_x_13:
[----:B------:R-:W-:-:S04]  /*3080*/  UISETP.LT.AND UP0, UPT, UR9, 0x1, UPT ;  /* 0x000000010900788c */ /* 0x000fc8000bf01270 */
[----:B------:R-:W-:-:S04]  /*3090*/  USEL UR14, UR9, 0x1, UP0 ;  /* 0x00000001090e7887 */ /* 0x000fc80008000000 */
[----:B------:R-:W-:-:S04]  /*30a0*/  UIADD3 UR14, UR9, -UR14, URZ ;  /* 0x8000000e090e7290 */ /* 0x000fc8000fffe03f */
[----:B------:R-:W-:-:S06]  /*30b0*/  UISETP.GE.AND UP0, UPT, UR14, 0x1, UPT ;  /* 0x000000010e00788c */ /* 0x000fcc000bf06270 */
[----:B------:R-:W-:-:S13]  /*30c0*/  PLOP3.LUT P0, PT, PT, PT, UP0, 0x80, 0x0 ;  /* 0x000000000000781c */ /* 0x000fda0003f0f008 */
[----:B------:R-:W-:Y:S05]  /*30d0*/  @!P0 BRA `(.L_x_19) ;  /* 0x0000001400a08947 */ /* 0x000fea0003800000 */
[----:B------:R-:W-:Y:S01]  /*30e0*/  IMAD.U32 R226, RZ, RZ, UR14 ;  /* 0x0000000effe27e24 */ /* 0x000fe2000f8e00ff */
[----:B------:R-:W-:Y:S01]  /*30f0*/  UMOV UR36, UR5 ;  /* 0x0000000500247c82 */ /* 0x000fe20008000000 */
[----:B------:R-:W-:-:S05]  /*3100*/  ULDC UR35, c[0x0][0x50c] ;  /* 0x0001430000237ab9 */ /* 0x000fca0000000800 */
.L_x_27:
[----:B------:R-:W-:-:S06]  /*3110*/  UISETP.NE.AND UP0, UPT, UR8, 0x3, UPT ;  /* 0x000000030800788c */ /* 0x000fcc000bf05270 */
[----:B------:R-:W-:-:S13]  /*3120*/  PLOP3.LUT P1, PT, PT, PT, UP0, 0x80, 0x0 ;  /* 0x000000000000781c */ /* 0x000fda0003f2f008 */
[----:B01----:R-:W-:Y:S05]  /*3130*/  @!P1 BRA `(.L_x_20) ;  /* 0x0000000000049947 */ /* 0x003fea0003800000 */
[----:B------:R-:W-:Y:S01]  /*3140*/  BPT.TRAP 0x1 ;  /* 0x000000040000795c */ /* 0x000fe20000300000 */
.L_x_20:
[----:B------:R-:W0:Y:S01]  /*3150*/  S2UR UR14, SR_CgaCtaId ;  /* 0x00000000000e79c3 */ /* 0x000e220000008800 */
[----:B------:R-:W-:Y:S01]  /*3160*/  UMOV UR10, 0x400 ;  /* 0x00000400000a7882 */ /* 0x000fe20000000000 */
[----:B------:R-:W-:Y:S01]  /*3170*/  SHF.L.U32 R227, R225, 0x1f, RZ ;  /* 0x0000001fe1e37819 */ /* 0x000fe200000006ff */
[----:B0-----:R-:W-:-:S04]  /*3180*/  ULEA UR10, UR14, UR10, 0x18 ;  /* 0x0000000a0e0a7291 */ /* 0x001fc8000f8ec03f */
[----:B------:R-:W-:-:S09]  /*3190*/  ULEA UR14, UR37, UR10, 0x3 ;  /* 0x0000000a250e7291 */ /* 0x000fd2000f8e183f */
[----:B------:R0:W1:Y:S01]  /*31a0*/  SYNCS.PHASECHK.TRANS64.TRYWAIT P0, [UR14], R227 ;  /* 0x000000e3ff0075a7 */ /* 0x000062000800014e */
[----:B------:R-:W-:Y:S05]  /*31b0*/  @!P1 BRA `(.L_x_21) ;  /* 0x0000000000049947 */ /* 0x000fea0003800000 */
[----:B------:R-:W-:Y:S01]  /*31c0*/  BPT.TRAP 0x1 ;  /* 0x000000040000795c */ /* 0x000fe20000300000 */
.L_x_21:
[----:B-1----:R-:W-:Y:S05]  /*31d0*/  @P0 BRA `(.L_x_22) ;  /* 0x0000000000080947 */ /* 0x002fea0003800000 */
[----:B------:R-:W1:Y:S02]  /*31e0*/  SYNCS.PHASECHK.TRANS64.TRYWAIT P0, [UR14], R227 ;  /* 0x000000e3ff0075a7 */ /* 0x000e64000800014e */
[----:B-1----:R-:W-:Y:S05]  /*31f0*/  @!P0 BRA `(.L_x_23) ;  /* 0x0000011000248947 */ /* 0x002fea0003800000 */
.L_x_22:
[----:B------:R-:W-:Y:S01]  /*3200*/  UIADD3 UR14, UR10, 0x2a180, URZ ;  /* 0x0002a1800a0e7890 */ /* 0x000fe2000fffe03f */
[----:B------:R-:W-:Y:S01]  /*3210*/  WARPGROUP.ARRIVE ;  /* 0x00000000000079c5 */ /* 0x000fe20000000000 */
[----:B------:R-:W-:Y:S02]  /*3220*/  UISETP.NE.AND UP0, UPT, UR12, URZ, UPT ;  /* 0x0000003f0c00728c */ /* 0x000fe4000bf05270 */
[----:B------:R-:W-:Y:S02]  /*3230*/  USHF.R.U32.HI UR14, URZ, 0x4, UR14 ;  /* 0x000000043f0e7899 */ /* 0x000fe4000801160e */
[----:B------:R-:W-:Y:S02]  /*3240*/  USEL UR13, UR13, URZ, !UP0 ;  /* 0x0000003f0d0d7287 */ /* 0x000fe4000c000000 */
[----:B------:R-:W-:Y:S02]  /*3250*/  ULOP3.LUT UR14, UR14, 0x3fff, URZ, 0xc0, !UPT ;  /* 0x00003fff0e0e7892 */ /* 0x000fe4000f8ec03f */
[----:B------:R-:W-:-:S02]  /*3260*/  ULOP3.LUT UR40, UR11, 0x10000, URZ, 0xfc, !UPT ;  /* 0x000100000b287892 */ /* 0x000fc4000f8efc3f */
[----:B------:R-:W-:Y:S02]  /*3270*/  ULOP3.LUT UR14, UR14, 0x10000, URZ, 0xfc, !UPT ;  /* 0x000100000e0e7892 */ /* 0x000fe4000f8efc3f */
[----:B------:R-:W-:Y:S02]  /*3280*/  UISETP.NE.U32.AND UP0, UPT, UR13, URZ, UPT ;  /* 0x0000003f0d00728c */ /* 0x000fe4000bf05070 */
[----:B------:R-:W-:Y:S02]  /*3290*/  UIMAD UR41, UR37, 0x140, UR14 ;  /* 0x00000140252978a4 */ /* 0x000fe4000f8e020e */
[----:B------:R-:W-:Y:S02]  /*32a0*/  UIMAD UR40, UR37, 0x600, UR40 ;  /* 0x00000600252878a4 */ /* 0x000fe4000f8e0228 */
[----:B------:R-:W-:Y:S01]  /*32b0*/  UIADD3 UR14, UR41, 0x40, URZ ;  /* 0x00000040290e7890 */ /* 0x000fe2000fffe03f */
[----:B------:R-:W-:Y:S01]  /*32c0*/  UMOV UR29, 0x80000020 ;  /* 0x80000020001d7882 */ /* 0x000fe20000000000 */
[----:B------:R-:W-:-:S03]  /*32d0*/  UIADD3 UR18, UR41, 0x80, URZ ;  /* 0x0000008029127890 */ /* 0x000fc6000fffe03f */
[----:B------:R-:W-:Y:S01]  /*32e0*/  UMOV UR28, UR40 ;  /* 0x00000028001c7c82 */ /* 0x000fe20008000000 */
[----:B------:R-:W-:Y:S01]  /*32f0*/  UMOV UR30, UR41 ;  /* 0x00000029001e7c82 */ /* 0x000fe20008000000 */
[----:B------:R-:W-:Y:S01]  /*3300*/  UMOV UR31, 0x80000020 ;  /* 0x80000020001f7882 */ /* 0x000fe20000000000 */
[----:B------:R-:W-:Y:S01]  /*3310*/  UIADD3 UR22, UR41, 0xc0, URZ ;  /* 0x000000c029167890 */ /* 0x000fe2000fffe03f */
[----:B------:R-:W-:Y:S01]  /*3320*/  QGMMA.64x16x32.F32.E4M3.E4M3 R136, gdesc[UR28], R136, UP0 ;  /* 0x002000001c8879f3 */ /* 0x000fe2000bf00888 */
[----:B------:R-:W-:Y:S01]  /*3330*/  UMOV UR12, UR28 ;  /* 0x0000001c000c7c82 */ /* 0x000fe20008000000 */
[----:B------:R-:W-:Y:S01]  /*3340*/  UMOV UR13, UR29 ;  /* 0x0000001d000d7c82 */ /* 0x000fe20008000000 */
[----:B------:R-:W-:Y:S01]  /*3350*/  UMOV UR15, 0x80000020 ;  /* 0x80000020000f7882 */ /* 0x000fe20000000000 */
[----:B------:R-:W-:Y:S01]  /*3360*/  UIADD3 UR26, UR41, 0x100, URZ ;  /* 0x00000100291a7890 */ /* 0x000fe2000fffe03f */
[----:B------:R-:W-:Y:S01]  /*3370*/  QGMMA.64x16x32.F32.E4M3.E4M3 R112, gdesc[UR12], R112, UP0 ;  /* 0x002000000c7079f3 */ /* 0x000fe2000bf00870 */
[----:B------:R-:W-:Y:S01]  /*3380*/  UIADD3 UR12, UR40, 0x200, URZ ;  /* 0x00000200280c7890 */ /* 0x000fe2000fffe03f */
[----:B------:R-:W-:Y:S01]  /*3390*/  UMOV UR16, UR28 ;  /* 0x0000001c00107c82 */ /* 0x000fe20008000000 */
[----:B------:R-:W-:Y:S01]  /*33a0*/  UMOV UR17, UR29 ;  /* 0x0000001d00117c82 */ /* 0x000fe20008000000 */
[----:B------:R-:W-:Y:S01]  /*33b0*/  UMOV UR19, 0x80000020 ;  /* 0x8000002000137882 */ /* 0x000fe20000000000 */
[----:B------:R-:W-:Y:S01]  /*33c0*/  UMOV UR20, UR28 ;  /* 0x0000001c00147c82 */ /* 0x000fe20008000000 */
[----:B------:R-:W-:Y:S01]  /*33d0*/  UMOV UR21, UR29 ;  /* 0x0000001d00157c82 */ /* 0x000fe20008000000 */
[----:B------:R-:W-:Y:S01]  /*33e0*/  UMOV UR23, 0x80000020 ;  /* 0x8000002000177882 */ /* 0x000fe20000000000 */
[----:B------:R-:W-:Y:S01]  /*33f0*/  QGMMA.64x16x32.F32.E4M3.E4M3 R88, gdesc[UR16], R88, UP0 ;  /* 0x00200000105879f3 */ /* 0x000fe2000bf00858 */
[----:B------:R-:W-:Y:S01]  /*3400*/  UMOV UR24, UR28 ;  /* 0x0000001c00187c82 */ /* 0x000fe20008000000 */
[----:B------:R-:W-:Y:S01]  /*3410*/  UMOV UR25, UR29 ;  /* 0x0000001d00197c82 */ /* 0x000fe20008000000 */
[----:B------:R-:W-:Y:S01]  /*3420*/  UMOV UR27, 0x80000020 ;  /* 0x80000020001b7882 */ /* 0x000fe20000000000 */
[----:B------:R-:W-:Y:S01]  /*3430*/  QGMMA.64x16x32.F32.E4M3.E4M3 R64, gdesc[UR20], R64, UP0 ;  /* 0x00200000144079f3 */ /* 0x000fe2000bf00840 */
[----:B------:R-:W-:-:S03]  /*3440*/  UIADD3 UR6, UR6, 0x2, URZ ;  /* 0x0000000206067890 */ /* 0x000fc6000fffe03f */
[----:B------:R-:W-:Y:S01]  /*3450*/  QGMMA.64x16x32.F32.E4M3.E4M3 R40, gdesc[UR24], R40, UP0 ;  /* 0x00200000182879f3 */ /* 0x000fe2000bf00828 */
[----:B------:R-:W-:Y:S01]  /*3460*/  UMOV UR24, UR12 ;  /* 0x0000000c00187c82 */ /* 0x000fe20008000000 */
[----:B------:R-:W-:Y:S01]  /*3470*/  UMOV UR25, 0x80000020 ;  /* 0x8000002000197882 */ /* 0x000fe20000000000 */
[----:B------:R-:W-:Y:S01]  /*3480*/  UMOV UR20, UR24 ;  /* 0x0000001800147c82 */ /* 0x000fe20008000000 */
[----:B------:R-:W-:Y:S01]  /*3490*/  UMOV UR21, UR25 ;  /* 0x0000001900157c82 */ /* 0x000fe20008000000 */
[----:B------:R-:W-:Y:S01]  /*34a0*/  QGMMA.64x16x32.F32.E4M3.E4M3 R32, gdesc[UR24], R32, UP0 ;  /* 0x00200000182079f3 */ /* 0x000fe2000bf00820 */
[----:B------:R-:W-:Y:S01]  /*34b0*/  UMOV UR16, UR24 ;  /* 0x0000001800107c82 */ /* 0x000fe20008000000 */
[----:B------:R-:W-:Y:S01]  /*34c0*/  UMOV UR17, UR25 ;  /* 0x0000001900117c82 */ /* 0x000fe20008000000 */
[----:B------:R-:W-:Y:S01]  /*34d0*/  UMOV UR12, UR24 ;  /* 0x00000018000c7c82 */ /* 0x000fe20008000000 */
[----:B------:R-:W-:Y:S01]  /*34e0*/  QGMMA.64x16x32.F32.E4M3.E4M3 R56, gdesc[UR20], R56, UP0 ;  /* 0x00200000143879f3 */ /* 0x000fe2000bf00838 */
[----:B------:R-:W-:Y:S01]  /*34f0*/  UIADD3 UR20, UR40, 0x400, URZ ;  /* 0x0000040028147890 */ /* 0x000fe2000fffe03f */
[----:B------:R-:W-:-:S02]  /*3500*/  UMOV UR13, UR25 ;  /* 0x00000019000d7c82 */ /* 0x000fc40008000000 */
[----:B------:R-:W-:Y:S01]  /*3510*/  QGMMA.64x16x32.F32.E4M3.E4M3 R80, gdesc[UR16], R80, UP0 ;  /* 0x00200000105079f3 */ /* 0x000fe2000bf00850 */
[----:B------:R-:W-:Y:S01]  /*3520*/  UIADD3 UR16, UR40, 0x2, URZ ;  /* 0x0000000228107890 */ /* 0x000fe2000fffe03f */
[----:B------:R-:W-:Y:S01]  /*3530*/  UMOV UR28, UR24 ;  /* 0x00000018001c7c82 */ /* 0x000fe20008000000 */
[----:B------:R-:W-:Y:S01]  /*3540*/  UMOV UR29, UR25 ;  /* 0x00000019001d7c82 */ /* 0x000fe20008000000 */
[----:B------:R-:W-:Y:S01]  /*3550*/  QGMMA.64x16x32.F32.E4M3.E4M3 R104, gdesc[UR12], R104, UP0 ;  /* 0x002000000c6879f3 */ /* 0x000fe2000bf00868 */
[----:B------:R-:W-:-:S03]  /*3560*/  UMOV UR21, 0x80000020 ;  /* 0x8000002000157882 */ /* 0x000fc60000000000 */
[----:B------:R-:W-:Y:S01]  /*3570*/  QGMMA.64x16x32.F32.E4M3.E4M3 R128, gdesc[UR28], R128, UP0 ;  /* 0x002000001c8079f3 */ /* 0x000fe2000bf00880 */
[----:B------:R-:W-:Y:S01]  /*3580*/  UMOV UR28, UR20 ;  /* 0x00000014001c7c82 */ /* 0x000fe20008000000 */
[----:B------:R-:W-:Y:S01]  /*3590*/  UMOV UR29, 0x80000020 ;  /* 0x80000020001d7882 */ /* 0x000fe20000000000 */
[----:B------:R-:W-:Y:S01]  /*35a0*/  UMOV UR20, UR16 ;  /* 0x0000001000147c82 */ /* 0x000fe20008000000 */
[----:B------:R-:W-:Y:S01]  /*35b0*/  UMOV UR12, UR28 ;  /* 0x0000001c000c7c82 */ /* 0x000fe20008000000 */
[----:B------:R-:W-:Y:S01]  /*35c0*/  UMOV UR13, UR29 ;  /* 0x0000001d000d7c82 */ /* 0x000fe20008000000 */
[----:B------:R-:W-:Y:S01]  /*35d0*/  QGMMA.64x16x32.F32.E4M3.E4M3 R120, gdesc[UR28], R120, UP0 ;  /* 0x002000001c7879f3 */ /* 0x000fe2000bf00878 */
        /* <DEDUP_REMOVED lines=8> */
[----:B------:R-:W-:-:S02]  /*3660*/  UIADD3 UR22, UR41, 0x2, URZ ;  /* 0x0000000229167890 */ /* 0x000fc4000fffe03f */
[----:B------:R-:W-:Y:S01]  /*3670*/  UIADD3 UR14, UR41, 0x42, URZ ;  /* 0x00000042290e7890 */ /* 0x000fe2000fffe03f */
[----:B------:R-:W-:Y:S01]  /*3680*/  QGMMA.64x16x32.F32.E4M3.E4M3 R48, gdesc[UR28], R48, UP0 ;  /* 0x002000001c3079f3 */ /* 0x000fe2000bf00830 */
[----:B------:R-:W-:Y:S01]  /*3690*/  UIADD3 UR18, UR41, 0x82, URZ ;  /* 0x0000008229127890 */ /* 0x000fe2000fffe03f */
[----:B------:R-:W-:Y:S02]  /*36a0*/  UMOV UR23, 0x80000020 ;  /* 0x8000002000177882 */ /* 0x000fe40000000000 */
[----:B------:R-:W-:Y:S01]  /*36b0*/  QGMMA.64x16x32.F32.E4M3.E4M3 R24, gdesc[UR24], R24, UP0 ;  /* 0x00200000181879f3 */ /* 0x000fe2000bf00818 */
[----:B------:R-:W-:Y:S01]  /*36c0*/  UIADD3 UR26, UR41, 0xc2, URZ ;  /* 0x000000c2291a7890 */ /* 0x000fe2000fffe03f */
[----:B------:R-:W-:Y:S01]  /*36d0*/  UMOV UR12, UR20 ;  /* 0x00000014000c7c82 */ /* 0x000fe20008000000 */
[----:B------:R-:W-:Y:S01]  /*36e0*/  UMOV UR13, UR21 ;  /* 0x00000015000d7c82 */ /* 0x000fe20008000000 */
[----:B------:R-:W-:Y:S01]  /*36f0*/  UMOV UR15, 0x80000020 ;  /* 0x80000020000f7882 */ /* 0x000fe20000000000 */
[----:B------:R-:W-:Y:S01]  /*3700*/  UIADD3 UR30, UR41, 0x102, URZ ;  /* 0x00000102291e7890 */ /* 0x000fe2000fffe03f */
[----:B------:R-:W-:Y:S01]  /*3710*/  QGMMA.64x16x32.F32.E4M3.E4M3 R136, gdesc[UR20], R136 ;  /* 0x00200000148879f3 */ /* 0x000fe20008700888 */
[----:B------:R-:W-:Y:S01]  /*3720*/  UMOV UR16, UR20 ;  /* 0x0000001400107c82 */ /* 0x000fe20008000000 */
[----:B------:R-:W-:Y:S01]  /*3730*/  UMOV UR17, UR21 ;  /* 0x0000001500117c82 */ /* 0x000fe20008000000 */
[----:B------:R-:W-:Y:S01]  /*3740*/  UMOV UR19, 0x80000020 ;  /* 0x8000002000137882 */ /* 0x000fe20000000000 */
[----:B------:R-:W-:Y:S01]  /*3750*/  QGMMA.64x16x32.F32.E4M3.E4M3 R112, gdesc[UR12], R112 ;  /* 0x002000000c7079f3 */ /* 0x000fe20008700870 */
[----:B------:R-:W-:Y:S01]  /*3760*/  UIADD3 UR12, UR40, 0x202, URZ ;  /* 0x00000202280c7890 */ /* 0x000fe2000fffe03f */
        /* <DEDUP_REMOVED lines=8> */
[----:B------:R-:W-:-:S02]  /*37f0*/  UIADD3 UR40, UR40, 0x402, URZ ;  /* 0x0000040228287890 */ /* 0x000fc4000fffe03f */
[----:B------:R-:W-:Y:S01]  /*3800*/  UISETP.NE.AND UP0, UPT, UR6, UR35, UPT ;  /* 0x000000230600728c */ /* 0x000fe2000bf05270 */
        /* <DEDUP_REMOVED lines=13> */
[----:B------:R-:W-:Y:S04]  /*38e0*/  QGMMA.64x16x32.F32.E4M3.E4M3 R80, gdesc[UR16], R80 ;  /* 0x00200000105079f3 */ /* 0x000fe80008700850 */
[----:B------:R-:W-:Y:S04]  /*38f0*/  QGMMA.64x16x32.F32.E4M3.E4M3 R104, gdesc[UR12], R104 ;  /* 0x002000000c6879f3 */ /* 0x000fe80008700868 */
        /* <DEDUP_REMOVED lines=14> */
[----:B------:R-:W-:-:S03]  /*39e0*/  USEL UR12, URZ, 0x1, UP0 ;  /* 0x000000013f0c7887 */ /* 0x000fc60008000000 */
[----:B------:R-:W-:Y:S03]  /*39f0*/  QGMMA.64x16x32.F32.E4M3.E4M3 R48, gdesc[UR24], R48 ;  /* 0x00200000183079f3 */ /* 0x000fe60008700830 */
[----:B------:R-:W-:Y:S01]  /*3a00*/  ISETP.NE.AND P0, PT, RZ, UR12, PT ;  /* 0x0000000cff007c0c */ /* 0x000fe2000bf05270 */
[----:B------:R-:W-:Y:S03]  /*3a10*/  QGMMA.64x16x32.F32.E4M3.E4M3 R24, gdesc[UR20], R24, gsb0 ;  /* 0x00200000141879f3 */ /* 0x000fe60008000818 */
[----:B------:R-:W-:-:S09]  /*3a20*/  WARPGROUP.DEPBAR.LE gsb0, 0x1 ;  /* 0x00008000000079c5 */ /* 0x000fd20000010100 */
[----:B------:R-:W-:Y:S05]  /*3a30*/  @!P0 BRA `(.L_x_24) ;  /* 0x0000000800f08947 */ /* 0x000fea0003800000 */
[----:B------:R1:W-:Y:S04]  /*3a40*/  STL [R1+0x68], R226 ;  /* 0x000068e201007387 */ /* 0x0003e80000100800 */
[----:B-1----:R-:W3:Y:S04]  /*3a50*/  LDL.LU R226, [R1+0x34] ;  /* 0x0000340001e27983 */ /* 0x002ee80000300800 */
[----:B---3--:R1:W-:Y:S04]  /*3a60*/  STL [R1+0x6c], R226 ;  /* 0x00006ce201007387 */ /* 0x0083e80000100800 */
        /* <DEDUP_REMOVED lines=24> */
[----:B-1----:R-:W3:Y:S01]  /*3bf0*/  LDL.LU R226, [R1] ;  /* 0x0000000001e27983 */ /* 0x002ee20000300800 */
[----:B------:R-:W-:-:S03]  /*3c00*/  WARPGROUP.DEPBAR.LE gsb0, 0x0 ;  /* 0x00008000000079c5 */ /* 0x000fc60000010000 */
[----:B------:R1:W-:Y:S04]  /*3c10*/  STL [R1+0x64], R225 ;  /* 0x000064e101007387 */ /* 0x0003e80000100800 */
[----:B-1----:R-:W4:Y:S04]  /*3c20*/  LDL.LU R225, [R1+0x38] ;  /* 0x0000380001e17983 */ /* 0x002f280000300800 */
[----:B-----5:R1:W-:Y:S04]  /*3c30*/  STL [R1+0x60], R0 ;  /* 0x0000600001007387 */ /* 0x0203e80000100800 */
[----:B-1----:R-:W2:Y:S04]  /*3c40*/  LDL.LU R0, [R1+0x3c] ;  /* 0x00003c0001007983 */ /* 0x002ea80000300800 */
[----:B0-----:R-:W2:Y:S01]  /*3c50*/  LDL.LU R227, [R1+0x40] ;  /* 0x0000400001e37983 */ /* 0x001ea20000300800 */
[----:B------:R-:W-:-:S01]  /*3c60*/  FADD R224, R136, R224 ;  /* 0x000000e088e07221 */ /* 0x000fc20000000000 */
[----:B------:R-:W-:Y:S01]  /*3c70*/  FADD R223, R137, R223 ;  /* 0x000000df89df7221 */ /* 0x000fe20000000000 */
        /* <DEDUP_REMOVED lines=101> */
[----:B---3--:R-:W-:-:S05]  /*42d0*/  FADD R226, R47, R226 ;  /* 0x000000e22fe27221 */ /* 0x008fca0000000000 */
[----:B------:R0:W-:Y:S04]  /*42e0*/  STL [R1], R226 ;  /* 0x000000e201007387 */ /* 0x0001e80000100800 */
[----:B0-----:R-:W3:Y:S02]  /*42f0*/  LDL.LU R226, [R1+0x9c] ;  /* 0x00009c0001e27983 */ /* 0x001ee40000300800 */
[----:B---3--:R-:W-:-:S05]  /*4300*/  FADD R226, R32, R226 ;  /* 0x000000e220e27221 */ /* 0x008fca0000000000 */
[----:B------:R0:W-:Y:S04]  /*4310*/  STL [R1+0x4], R226 ;  /* 0x000004e201007387 */ /* 0x0001e80000100800 */
        /* <DEDUP_REMOVED lines=33> */
[----:B0-----:R-:W3:Y:S01]  /*4530*/  LDL.LU R226, [R1+0x6c] ;  /* 0x00006c0001e27983 */ /* 0x001ee20000300800 */
[----:B----4-:R-:W-:-:S01]  /*4540*/  FADD R225, R29, R225 ;  /* 0x000000e11de17221 */ /* 0x010fc20000000000 */
[----:B--2---:R-:W-:Y:S01]  /*4550*/  FADD R0, R30, R0 ;  /* 0x000000001e007221 */ /* 0x004fe20000000000 */
[----:B------:R-:W-:-:S01]  /*4560*/  FADD R227, R227, R31 ;  /* 0x0000001fe3e37221 */ /* 0x000fc20000000000 */
[----:B------:R-:W-:Y:S01]  /*4570*/  UMOV UR6, URZ ;  /* 0x0000003f00067c82 */ /* 0x000fe20008000000 */
[----:B---3--:R-:W-:-:S05]  /*4580*/  FADD R226, R28, R226 ;  /* 0x000000e21ce27221 */ /* 0x008fca0000000000 */
[----:B------:R0:W-:Y:S04]  /*4590*/  STL [R1+0x34], R226 ;  /* 0x000034e201007387 */ /* 0x0001e80000100800 */
[----:B0-----:R1:W5:Y:S04]  /*45a0*/  LDL.LU R226, [R1+0x68] ;  /* 0x0000680001e27983 */ /* 0x0013680000300800 */
[----:B------:R0:W-:Y:S04]  /*45b0*/  STL [R1+0x38], R225 ;  /* 0x000038e101007387 */ /* 0x0001e80000100800 */
[----:B0-----:R1:W5:Y:S04]  /*45c0*/  LDL.LU R225, [R1+0x64] ;  /* 0x0000640001e17983 */ /* 0x0013680000300800 */
[----:B------:R0:W-:Y:S04]  /*45d0*/  STL [R1+0x3c], R0 ;  /* 0x00003c0001007387 */ /* 0x0001e80000100800 */
[----:B0-----:R1:W5:Y:S04]  /*45e0*/  LDL.LU R0, [R1+0x60] ;  /* 0x0000600001007983 */ /* 0x0013680000300800 */
[----:B------:R1:W-:Y:S02]  /*45f0*/  STL [R1+0x40], R227 ;  /* 0x000040e301007387 */ /* 0x0003e40000100800 */
.L_x_24:
[----:B------:R-:W-:Y:S05]  /*4600*/  @!P1 BRA `(.L_x_25) ;  /* 0x0000000000049947 */ /* 0x000fea0003800000 */
[----:B------:R-:W-:Y:S01]  /*4610*/  BPT.TRAP 0x1 ;  /* 0x000000040000795c */ /* 0x000fe20000300000 */
.L_x_25:
[----:B------:R-:W-:Y:S02]  /*4620*/  UISETP.GT.U32.AND UP0, UPT, UR7, 0x1, UPT ;  /* 0x000000010700788c */ /* 0x000fe4000bf04070 */
[----:B------:R-:W-:-:S04]  /*4630*/  ULEA UR13, UR36, UR10, 0x3 ;  /* 0x0000000a240d7291 */ /* 0x000fc8000f8e183f */
[----:B------:R-:W-:Y:S01]  /*4640*/  UIADD3 UR13, UR13, 0x38, URZ ;  /* 0x000000380d0d7890 */ /* 0x000fe2000fffe03f */
[----:B------:R-:W-:-:S03]  /*4650*/  PLOP3.LUT P0, PT, PT, PT, UP0, 0x80, 0x0 ;  /* 0x000000000000781c */ /* 0x000fc60003f0f008 */
[----:B------:R-:W-:-:S09]  /*4660*/  UPRMT UR13, URZ, 0x654, UR13 ;  /* 0x000006543f0d7896 */ /* 0x000fd2000800000d */
[----:B------:R-:W-:Y:S01]  /*4670*/  SYNCS.ARRIVE.TRANS64.RED.A1T0 RZ, [UR13], RZ ;  /* 0x000000ffffff79a7 */ /* 0x000fe2000810040d */
[----:B------:R-:W-:Y:S05]  /*4680*/  @P0 BRA `(.L_x_26) ;  /* 0x0000000000040947 */ /* 0x000fea0003800000 */
[----:B------:R-:W-:Y:S01]  /*4690*/  BPT.TRAP 0x1 ;  /* 0x000000040000795c */ /* 0x000fe20000300000 */
.L_x_26:
[----:B------:R-:W-:Y:S01]  /*46a0*/  UIADD3 UR37, UR37, 0x1, URZ ;  /* 0x0000000125257890 */ /* 0x000fe2000fffe03f */
[C---:B-----5:R-:W-:Y:S01]  /*46b0*/  ISETP.GT.AND P0, PT, R226.reuse, 0x1, PT ;  /* 0x00000001e200780c */ /* 0x060fe20003f04270 */
[----:B------:R-:W-:Y:S01]  /*46c0*/  UIADD3 UR36, UR36, 0x1, URZ ;  /* 0x0000000124247890 */ /* 0x000fe2000fffe03f */
[----:B------:R-:W-:Y:S01]  /*46d0*/  VIADD R226, R226, 0xffffffff ;  /* 0xffffffffe2e27836 */ /* 0x000fe20000000000 */
[----:B------:R-:W-:Y:S02]  /*46e0*/  UISETP.NE.AND UP0, UPT, UR37, 0x7, UPT ;  /* 0x000000072500788c */ /* 0x000fe4000bf05270 */
[----:B------:R-:W-:Y:S02]  /*46f0*/  UISETP.NE.AND UP1, UPT, UR36, 0x7, UPT ;  /* 0x000000072400788c */ /* 0x000fe4000bf25270 */
[----:B------:R-:W-:Y:S02]  /*4700*/  USEL UR13, URZ, 0x1, UP0 ;  /* 0x000000013f0d7887 */ /* 0x000fe40008000000 */
[----:B------:R-:W-:-:S02]  /*4710*/  USEL UR37, UR37, URZ, UP0 ;  /* 0x0000003f25257287 */ /* 0x000fc40008000000 */
[----:B------:R-:W-:Y:S02]  /*4720*/  USEL UR36, UR36, URZ, UP1 ;  /* 0x0000003f24247287 */ /* 0x000fe40008800000 */
[----:B------:R-:W-:Y:S01]  /*4730*/  LOP3.LUT R225, R225, UR13, RZ, 0x3c, !PT ;  /* 0x0000000de1e17c12 */ /* 0x000fe2000f8e3cff */
[----:B------:R-:W-:Y:S01]  /*4740*/  UMOV UR13, 0x1 ;  /* 0x00000001000d7882 */ /* 0x000fe20000000000 */
[----:B------:R-:W-:Y:S08]  /*4750*/  @P0 BRA `(.L_x_27) ;  /* 0xffffffe8006c0947 */ /* 0x000ff0000383ffff */
.L_x_19:
[----:B------:R-:W-:-:S04]  /*4760*/  UISETP.NE.AND UP0, UPT, UR6, URZ, UPT ;  /* 0x0000003f0600728c */ /* 0x000fc8000bf05270 */
[----:B------:R-:W-:-:S06]  /*4770*/  USEL UR6, URZ, 0x1, !UP0 ;  /* 0x000000013f067887 */ /* 0x000fcc000c000000 */
[----:B------:R-:W-:-:S13]  /*4780*/  ISETP.NE.AND P0, PT, RZ, UR6, PT ;  /* 0x00000006ff007c0c */ /* 0x000fda000bf05270 */
[----:B------:R-:W-:Y:S05]  /*4790*/  @!P0 BRA `(.L_x_28) ;  /* 0x0000000800e88947 */ /* 0x000fea0003800000 */
[----:B------:R-:W3:Y:S04]  /*47a0*/  LDL.LU R225, [R1+0x8] ;  /* 0x0000080001e17983 */ /* 0x000ee80000300800 */
[----:B------:R-:W4:Y:S04]  /*47b0*/  LDL.LU R226, [R1+0x4] ;  /* 0x0000040001e27983 */ /* 0x000f280000300800 */
[----:B01----:R-:W2:Y:S04]  /*47c0*/  LDL.LU R227, [R1] ;  /* 0x0000000001e37983 */ /* 0x003ea80000300800 */
[----:B------:R0:W-:Y:S04]  /*47d0*/  STL [R1+0x60], R0 ;  /* 0x0000600001007387 */ /* 0x0001e80000100800 */
[----:B0-----:R-:W3:Y:S04]  /*47e0*/  LDL.LU R0, [R1+0x34] ;  /* 0x0000340001007983 */ /* 0x001ee80000300800 */
[----:B---3--:R0:W-:Y:S04]  /*47f0*/  STL [R1+0x64], R0 ;  /* 0x0000640001007387 */ /* 0x0081e80000100800 */
        /* <DEDUP_REMOVED lines=18> */
[----:B0-----:R-:W3:Y:S01]  /*4920*/  LDL.LU R0, [R1+0xc] ;  /* 0x00000c0001007983 */ /* 0x001ee20000300800 */
[----:B------:R-:W-:-:S03]  /*4930*/  WARPGROUP.DEPBAR.LE gsb0, 0x0 ;  /* 0x00008000000079c5 */ /* 0x000fc60000010000 */
[----:B---3--:R0:W-:Y:S02]  /*4940*/  STL [R1+0x8c], R0 ;  /* 0x00008c0001007387 */ /* 0x0081e40000100800 */
[----:B0-----:R-:W-:-:S05]  /*4950*/  IMAD.MOV.U32 R0, RZ, RZ, R225 ;  /* 0x000000ffff007224 */ /* 0x001fca00078e00e1 */
[----:B------:R4:W-:Y:S02]  /*4960*/  STL [R1+0x90], R0 ;  /* 0x0000900001007387 */ /* 0x0009e40000100800 */
[----:B----4-:R-:W-:-:S05]  /*4970*/  IMAD.MOV.U32 R0, RZ, RZ, R226 ;  /* 0x000000ffff007224 */ /* 0x010fca00078e00e2 */
[----:B------:R2:W-:Y:S04]  /*4980*/  STL [R1+0x94], R0 ;  /* 0x0000940001007387 */ /* 0x0005e80000100800 */
[----:B------:R-:W3:Y:S04]  /*4990*/  LDL.LU R225, [R1+0x38] ;  /* 0x0000380001e17983 */ /* 0x000ee80000300800 */
[----:B------:R-:W4:Y:S01]  /*49a0*/  LDL.LU R226, [R1+0x3c] ;  /* 0x00003c0001e27983 */ /* 0x000f220000300800 */
[----:B--2---:R-:W-:-:S03]  /*49b0*/  IMAD.MOV.U32 R0, RZ, RZ, R227 ;  /* 0x000000ffff007224 */ /* 0x004fc600078e00e3 */
[----:B------:R-:W2:Y:S01]  /*49c0*/  LDL.LU R227, [R1+0x40] ;  /* 0x0000400001e37983 */ /* 0x000ea20000300800 */
[----:B------:R-:W-:-:S05]  /*49d0*/  FADD R0, R47, R0 ;  /* 0x000000002f007221 */ /* 0x000fca0000000000 */
        /* <DEDUP_REMOVED lines=38> */
[----:B--2---:R-:W-:Y:S01]  /*4c40*/  FADD R227, R227, R31 ;  /* 0x0000001fe3e37221 */ /* 0x004fe20000000000 */
[----:B------:R-:W-:Y:S01]  /*4c50*/  FADD R225, R29, R225 ;  /* 0x000000e11de17221 */ /* 0x000fe20000000000 */
[----:B----4-:R-:W-:Y:S01]  /*4c60*/  FADD R226, R30, R226 ;  /* 0x000000e21ee27221 */ /* 0x010fe20000000000 */
[----:B------:R-:W-:Y:S01]  /*4c70*/  FADD R224, R136, R224 ;  /* 0x000000e088e07221 */ /* 0x000fe20000000000 */
        /* <DEDUP_REMOVED lines=102> */
[----:B---3--:R-:W-:-:S05]  /*52e0*/  FADD R0, R28, R0 ;  /* 0x000000001c007221 */ /* 0x008fca0000000000 */
[----:B------:R0:W-:Y:S04]  /*52f0*/  STL [R1+0x34], R0 ;  /* 0x0000340001007387 */ /* 0x0001e80000100800 */
[----:B0-----:R3:W5:Y:S04]  /*5300*/  LDL.LU R0, [R1+0x60] ;  /* 0x0000600001007983 */ /* 0x0017680000300800 */
[----:B------:R3:W-:Y:S04]  /*5310*/  STL [R1+0x40], R227 ;  /* 0x000040e301007387 */ /* 0x0007e80000100800 */
[----:B------:R3:W-:Y:S04]  /*5320*/  STL [R1+0x38], R225 ;  /* 0x000038e101007387 */ /* 0x0007e80000100800 */
[----:B------:R3:W-:Y:S02]  /*5330*/  STL [R1+0x3c], R226 ;  /* 0x00003ce201007387 */ /* 0x0007e40000100800 */
.L_x_28:
[----:B------:R-:W-:Y:S02]  /*5340*/  WARPGROUP.DEPBAR.LE gsb0, 0x0 ;  /* 0x00008000000079c5 */ /* 0x000fe40000010000 */
[----:B------:R-:W4:Y:S02]  /*5350*/  LDC R24, c[0x0][0x28c] ;  /* 0x0000a300ff187b82 */ /* 0x000f240000000800 */
[----:B----4-:R-:W-:-:S13]  /*5360*/  ISETP.GE.AND P0, PT, R24, 0x1, PT ;  /* 0x000000011800780c */ /* 0x010fda0003f06270 */
[----:B------:R-:W-:Y:S05]  /*5370*/  @!P0 BRA `(.L_x_29) ;  /* 0x0000000000508947 */ /* 0x000fea0003800000 */
[----:B------:R-:W-:-:S06]  /*5380*/  UISETP.NE.AND UP0, UPT, UR8, 0x3, UPT ;  /* 0x000000030800788c */ /* 0x000fcc000bf05270 */
[----:B------:R-:W-:-:S13]  /*5390*/  PLOP3.LUT P0, PT, PT, PT, UP0, 0x80, 0x0 ;  /* 0x000000000000781c */ /* 0x000fda0003f0f008 */
[----:B------:R-:W-:Y:S05]  /*53a0*/  @!P0 BRA `(.L_x_30) ;  /* 0x0000000000048947 */ /* 0x000fea0003800000 */
[----:B------:R-:W-:Y:S01]  /*53b0*/  BPT.TRAP 0x1 ;  /* 0x000000040000795c */ /* 0x000fe20000300000 */
.L_x_30:
[----:B------:R-:W-:-:S04]  /*53c0*/  UISETP.LT.AND UP0, UPT, UR9, 0x1, UPT ;  /* 0x000000010900788c */ /* 0x000fc8000bf01270 */
[----:B------:R-:W-:Y:S02]  /*53d0*/  USEL UR6, UR9, 0x1, UP0 ;  /* 0x0000000109067887 */ /* 0x000fe40008000000 */
[----:B------:R-:W-:Y:S02]  /*53e0*/  UISETP.GT.U32.AND UP0, UPT, UR7, 0x1, UPT ;  /* 0x000000010700788c */ /* 0x000fe4000bf04070 */
[----:B------:R-:W-:-:S04]  /*53f0*/  UIADD3 UR6, UR5, UR9, -UR6 ;  /* 0x0000000905067290 */ /* 0x000fc8000fffe806 */
[----:B------:R-:W-:Y:S01]  /*5400*/  UIMAD.WIDE.U32 UR12, UR6, 0x24924925, URZ ;  /* 0x24924925060c78a5 */ /* 0x000fe2000f8e003f */
[----:B------:R-:W-:-:S03]  /*5410*/  PLOP3.LUT P0, PT, PT, PT, UP0, 0x80, 0x0 ;  /* 0x000000000000781c */ /* 0x000fc60003f0f008 */
[----:B------:R-:W-:-:S04]  /*5420*/  UIADD3 UR11, UR6, -UR13, URZ ;  /* 0x8000000d060b7290 */ /* 0x000fc8000fffe03f */
[----:B------:R-:W-:-:S04]  /*5430*/  ULEA.HI UR11, UR11, UR13, URZ, 0x1f ;  /* 0x0000000d0b0b7291 */ /* 0x000fc8000f8ff83f */
[----:B------:R-:W-:-:S04]  /*5440*/  USHF.R.U32.HI UR11, URZ, 0x2, UR11 ;  /* 0x000000023f0b7899 */ /* 0x000fc8000801160b */
[----:B------:R-:W-:-:S04]  /*5450*/  UIMAD UR11, UR11, -0x7, UR6 ;  /* 0xfffffff90b0b78a4 */ /* 0x000fc8000f8e0206 */
[----:B------:R-:W-:-:S04]  /*5460*/  ULEA UR11, UR11, UR10, 0x3 ;  /* 0x0000000a0b0b7291 */ /* 0x000fc8000f8e183f */
[----:B------:R-:W-:-:S04]  /*5470*/  UIADD3 UR11, UR11, 0x38, URZ ;  /* 0x000000380b0b7890 */ /* 0x000fc8000fffe03f */
[----:B------:R-:W-:-:S09]  /*5480*/  UPRMT UR11, URZ, 0x654, UR11 ;  /* 0x000006543f0b7896 */ /* 0x000fd2000800000b */
[----:B------:R-:W-:Y:S01]  /*5490*/  SYNCS.ARRIVE.TRANS64.RED.A1T0 RZ, [UR11], RZ ;  /* 0x000000ffffff79a7 */ /* 0x000fe2000810040b */
[----:B------:R-:W-:Y:S05]  /*54a0*/  @P0 BRA `(.L_x_29) ;  /* 0x0000000000040947 */ /* 0x000fea0003800000 */
[----:B------:R-:W-:Y:S01]  /*54b0*/  BPT.TRAP 0x1 ;  /* 0x000000040000795c */ /* 0x000fe20000300000 */
.L_x_29:
[----:B------:R4:W-:Y:S01]  /*54c0*/  STL [R1+0x64], R2 ;  /* 0x0000640201007387 */ /* 0x0009e20000100800 */
[----:B------:R-:W2:Y:S01]  /*54d0*/  LDC R31, c[0x0][0x288] ;  /* 0x0000a200ff1f7b82 */ /* 0x000ea20000000800 */
[----:B------:R-:W-:Y:S02]  /*54e0*/  UISETP.GE.U32.AND UP1, UPT, UR9, 0x7, UPT ;  /* 0x000000070900788c */ /* 0x000fe4000bf26070 */
[----:B------:R-:W-:Y:S02]  /*54f0*/  USHF.R.S32.HI UR13, URZ, 0x1f, UR34 ;  /* 0x0000001f3f0d7899 */ /* 0x000fe40008011422 */
[----:B------:R-:W-:Y:S01]  /*5500*/  UIADD3 UR12, UR9, UR5, URZ ;  /* 0x00000005090c7290 */ /* 0x000fe2000fffe03f */
[----:B------:R-:W-:Y:S01]  /*5510*/  ULDC.64 UR14, c[0x0][0x5d0] ;  /* 0x00017400000e7ab9 */ /* 0x000fe20000000a00 */
[----:B------:R-:W-:Y:S01]  /*5520*/  ULDC UR16, c[0x0][0x284] ;  /* 0x0000a10000107ab9 */ /* 0x000fe20000000800 */
[----:B----4-:R-:W4:Y:S01]  /*5530*/  LDL.LU R2, [R1+0x4c] ;  /* 0x00004c0001027983 */ /* 0x010f220000300800 */
[----:B------:R-:W-:-:S03]  /*5540*/  ULDC.64 UR18, c[0x0][0x5c8] ;  /* 0x0001720000127ab9 */ /* 0x000fc60000000a00 */
[----:B-----5:R0:W-:Y:S04]  /*5550*/  STL [R1+0x60], R0 ;  /* 0x0000600001007387 */ /* 0x0201e80000100800 */
[----:B---3--:R-:W1:Y:S01]  /*5560*/  LDL.LU R225, [R1+0x50] ;  /* 0x0000500001e17983 */ /* 0x008e620000300800 */
[----:B0-----:R-:W0:Y:S01]  /*5570*/  S2R R0, SR_TID.X ;  /* 0x0000000000007919 */ /* 0x001e220000002100 */
[----:B------:R-:W-:Y:S02]  /*5580*/  UIMAD UR5, UR13, UR14, URZ ;  /* 0x0000000e0d0572a4 */ /* 0x000fe4000f8e023f */
[----:B------:R-:W-:Y:S02]  /*5590*/  UISETP.GT.U32.AND UP0, UPT, UR12, 0x6, UPT ;  /* 0x000000060c00788c */ /* 0x000fe4000bf04070 */
[----:B------:R-:W-:Y:S01]  /*55a0*/  @UP1 UIMAD.WIDE.U32 UR10, UR12, 0x24924925, URZ ;  /* 0x249249250c0a18a5 */ /* 0x000fe2000f8e003f */
[----:B0-----:R-:W-:-:S02]  /*55b0*/  SHF.R.U32.HI R24, RZ, 0x2, R0 ;  /* 0x00000002ff187819 */ /* 0x001fc40000011600 */
[----:B------:R-:W-:Y:S02]  /*55c0*/  SHF.R.U32.HI R27, RZ, 0x7, R0 ;  /* 0x00000007ff1b7819 */ /* 0x000fe40000011600 */
[----:B------:R-:W-:Y:S02]  /*55d0*/  LOP3.LUT R25, R24, 0x7, RZ, 0xc0, !PT ;  /* 0x0000000718197812 */ /* 0x000fe400078ec0ff */
[----:B------:R-:W-:Y:S02]  /*55e0*/  LOP3.LUT R24, R27, 0x1, RZ, 0xc0, !PT ;  /* 0x000000011b187812 */ /* 0x000fe400078ec0ff */
[----:B------:R-:W-:-:S03]  /*55f0*/  LOP3.LUT R26, R0, 0x60, RZ, 0xc0, !PT ;  /* 0x00000060001a7812 */ /* 0x000fc600078ec0ff */
[----:B------:R-:W-:Y:S01]  /*5600*/  IMAD.SHL.U32 R48, R24, 0x40, RZ ;  /* 0x0000004018307824 */ /* 0x000fe200078e00ff */
[----:B------:R-:W-:Y:S01]  /*5610*/  SHF.R.U32.HI R26, RZ, 0x1, R26 ;  /* 0x00000001ff1a7819 */ /* 0x000fe2000001161a */
[----:B------:R-:W-:-:S03]  /*5620*/  IMAD.SHL.U32 R28, R0, 0x2, RZ ;  /* 0x00000002001c7824 */ /* 0x000fc600078e00ff */
[--C-:B------:R-:W-:Y:S02]  /*5630*/  LOP3.LUT R48, R48, 0x40, R25.reuse, 0xe2, !PT ;  /* 0x0000004030307812 */ /* 0x100fe400078ee219 */
[----:B------:R-:W-:Y:S01]  /*5640*/  IADD3 R27, RZ, -R26, -R25 ;  /* 0x8000001aff1b7210 */ /* 0x000fe20007ffe819 */
[----:B------:R-:W-:Y:S01]  /*5650*/  UIMAD UR6, UR34, UR15, UR5 ;  /* 0x0000000f220672a4 */ /* 0x000fe2000f8e0205 */
[----:B------:R-:W-:Y:S01]  /*5660*/  IMAD.U32 R25, RZ, RZ, UR14 ;  /* 0x0000000eff197e24 */ /* 0x000fe2000f8e00ff */
[----:B------:R-:W-:Y:S02]  /*5670*/  UISETP.LT.U32.AND UP0, UPT, UR9, 0x7, UP0 ;  /* 0x000000070900788c */ /* 0x000fe40008701070 */
[----:B------:R-:W-:Y:S01]  /*5680*/  @UP1 UIADD3 UR5, UR12, -UR11, URZ ;  /* 0x8000000b0c051290 */ /* 0x000fe2000fffe03f */
[----:B------:R-:W-:Y:S01]  /*5690*/  IMAD R27, R24, -0x40, R27 ;  /* 0xffffffc0181b7824 */ /* 0x000fe200078e021b */
[----:B------:R-:W-:Y:S02]  /*56a0*/  USEL UR10, URZ, 0x1, !UP0 ;  /* 0x000000013f0a7887 */ /* 0x000fe4000c000000 */
[----:B------:R-:W-:-:S02]  /*56b0*/  @UP1 ULEA.HI UR5, UR5, UR11, URZ, 0x1f ;  /* 0x0000000b05051291 */ /* 0x000fc4000f8ff83f */
[----:B------:R-:W-:Y:S02]  /*56c0*/  ULOP3.LUT UR4, UR4, UR10, URZ, 0x3c, !UPT ;  /* 0x0000000a04047292 */ /* 0x000fe4000f8e3c3f */
[----:B------:R-:W-:-:S04]  /*56d0*/  @UP1 USHF.R.U32.HI UR5, URZ, 0x2, UR5 ;  /* 0x000000023f051899 */ /* 0x000fc80008011605 */
[----:B------:R-:W-:Y:S01]  /*56e0*/  @UP1 ULOP3.LUT UR4, UR4, 0x1, UR5, 0x78, !UPT ;  /* 0x0000000104041892 */ /* 0x000fe2000f8e7805 */
[----:B----4-:R-:W-:Y:S02]  /*56f0*/  IMAD R41, R2, 0x50, RZ ;  /* 0x0000005002297824 */ /* 0x010fe400078e02ff */
[----:B------:R0:W5:Y:S01]  /*5700*/  LDL.LU R2, [R1+0x64] ;  /* 0x0000640001027983 */ /* 0x0001620000300800 */
[----:B-1----:R-:W-:-:S04]  /*5710*/  IMAD.WIDE R226, R225, 0x180, RZ ;  /* 0x00000180e1e27825 */ /* 0x002fc800078e02ff */
[----:B------:R-:W-:Y:S02]  /*5720*/  IMAD R30, R225, 0x180, RZ ;  /* 0x00000180e11e7824 */ /* 0x000fe400078e02ff */
[----:B------:R-:W-:Y:S01]  /*5730*/  IMAD.MOV.U32 R225, RZ, RZ, -0x1 ;  /* 0xffffffffffe17424 */ /* 0x000fe200078e00ff */
[----:B------:R-:W-:Y:S01]  /*5740*/  LOP3.LUT R48, R226, R48, R26, 0xfe, !PT ;  /* 0x00000030e2307212 */ /* 0x000fe200078efe1a */
[----:B------:R0:W-:Y:S01]  /*5750*/  STL.64 [R1+0x58], R226 ;  /* 0x000058e201007387 */ /* 0x0001e20000100a00 */
[----:B------:R-:W-:Y:S02]  /*5760*/  LOP3.LUT R26, R0, 0x3, RZ, 0xc0, !PT ;  /* 0x00000003001a7812 */ /* 0x000fe400078ec0ff */
[C---:B------:R-:W-:Y:S01]  /*5770*/  LOP3.LUT R28, R41.reuse, 0x6, R28, 0xf8, !PT ;  /* 0x00000006291c7812 */ /* 0x040fe200078ef81c */
[----:B------:R0:W5:Y:S01]  /*5780*/  LDL.LU R0, [R1+0x60] ;  /* 0x0000600001007983 */ /* 0x0001620000300800 */
[----:B--2---:R-:W-:-:S03]  /*5790*/  ISETP.GE.AND P0, PT, R41, R31, PT ;  /* 0x0000001f2900720c */ /* 0x004fc60003f06270 */
[----:B------:R0:W-:Y:S01]  /*57a0*/  STL [R1+0x50], R225 ;  /* 0x000050e101007387 */ /* 0x0001e20000100800 */
[--C-:B------:R-:W-:Y:S02]  /*57b0*/  SHF.R.S32.HI R29, RZ, 0x1f, R28.reuse ;  /* 0x0000001fff1d7819 */ /* 0x100fe4000001141c */
[C---:B------:R-:W-:Y:S01]  /*57c0*/  ISETP.GE.OR P0, PT, R30.reuse, UR16, P0 ;  /* 0x000000101e007c0c */ /* 0x040fe20008706670 */
[----:B------:R-:W-:Y:S01]  /*57d0*/  IMAD.WIDE.U32 R24, R25, UR34, R28 ;  /* 0x0000002219187c25 */ /* 0x000fe2000f8e001c */
[----:B------:R-:W-:-:S03]  /*57e0*/  IADD3 R40, -R30, UR16, R27 ;  /* 0x000000101e287c10 */ /* 0x000fc6000fffe11b */
[----:B------:R-:W-:Y:S02]  /*57f0*/  VIADD R25, R25, UR6 ;  /* 0x0000000619197c36 */ /* 0x000fe40008000000 */
[----:B------:R-:W-:Y:S02]  /*5800*/  IMAD R27, R227, UR18, RZ ;  /* 0x00000012e31b7c24 */ /* 0x000fe4000f8e02ff */
[----:B------:R-:W-:Y:S02]  /*5810*/  IMAD R26, R26, -0x2, R31 ;  /* 0xfffffffe1a1a7824 */ /* 0x000fe400078e021f */
[C---:B------:R-:W-:Y:S02]  /*5820*/  IMAD R31, R48.reuse, UR19, R27 ;  /* 0x00000013301f7c24 */ /* 0x040fe4000f8e021b */
[----:B------:R-:W-:-:S04]  /*5830*/  IMAD.WIDE.U32 R24, R48, UR18, R24 ;  /* 0x0000001230187c25 */ /* 0x000fc8000f8e0018 */
[----:B------:R-:W-:Y:S01]  /*5840*/  IMAD.IADD R41, R26, 0x1, -R41 ;  /* 0x000000011a297824 */ /* 0x000fe200078e0a29 */
[----:B0-----:R-:W-:Y:S06]  /*5850*/  @P0 BRA `(.L_x_31) ;  /* 0x000000c800380947 */ /* 0x001fec0003800000 */
[----:B------:R-:W0:Y:S01]  /*5860*/  LDC.64 R26, c[0x0][0x5c8] ;  /* 0x00017200ff1a7b82 */ /* 0x000e220000000a00 */
[----:B------:R-:W-:Y:S01]  /*5870*/  FSETP.NEU.AND P0, PT, RZ, UR32, PT ;  /* 0x00000020ff007c0b */ /* 0x000fe2000bf0d000 */
[----:B------:R-:W-:Y:S01]  /*5880*/  BSSY B0, `(.L_x_31) ;  /* 0x0000c8b000007945 */ /* 0x000fe20003800000 */
[----:B------:R-:W-:Y:S01]  /*5890*/  IMAD.IADD R46, R25, 0x1, R31 ;  /* 0x00000001192e7824 */ /* 0x000fe200078e021f */
[C-C-:B0-----:R-:W-:Y:S01]  /*58a0*/  SHF.L.U64.HI R43, R26.reuse, 0x7, R27.reuse ;  /* 0x000000071a2b7819 */ /* 0x141fe2000001021b */
[C---:B------:R-:W-:Y:S01]  /*58b0*/  IMAD.SHL.U32 R47, R26.reuse, 0x80, RZ ;  /* 0x000000801a2f7824 */ /* 0x040fe200078e00ff */
[C-C-:B------:R-:W-:Y:S01]  /*58c0*/  SHF.L.U64.HI R42, R26.reuse, 0x3, R27.reuse ;  /* 0x000000031a2a7819 */ /* 0x140fe2000001021b */
[C---:B------:R-:W-:Y:S01]  /*58d0*/  IMAD.SHL.U32 R45, R26.reuse, 0x8, RZ ;  /* 0x000000081a2d7824 */ /* 0x040fe200078e00ff */
[C---:B------:R-:W-:Y:S01]  /*58e0*/  SHF.L.U64.HI R44, R26.reuse, 0x8, R27 ;  /* 0x000000081a2c7819 */ /* 0x040fe2000001021b */
[----:B------:R-:W-:-:S05]  /*58f0*/  IMAD.SHL.U32 R49, R26, 0x100, RZ ;  /* 0x000001001a317824 */ /* 0x000fca00078e00ff */
[----:B------:R-:W-:Y:S05]  /*5900*/  @!P0 BRA `(.L_x_32) ;  /* 0x0000007800ac8947 */ /* 0x000fea0003800000 */
[----:B------:R-:W-:Y:S01]  /*5910*/  ISETP.GE.AND P0, PT, R40, 0x9, PT ;  /* 0x000000092800780c */ /* 0x000fe20003f06270 */
[----:B-----5:R0:W-:Y:S01]  /*5920*/  STL.64 [R1+0x60], R2 ;  /* 0x0000600201007387 */ /* 0x0201e20000100a00 */
[----:B------:R-:W-:Y:S01]  /*5930*/  LOP3.LUT R0, R0, 0xfffbffff, RZ, 0xc0, !PT ;  /* 0xfffbffff00007812 */ /* 0x000fe200078ec0ff */
[----:B------:R-:W-:Y:S01]  /*5940*/  ULDC.64 UR10, c[0x0][0x5b8] ;  /* 0x00016e00000a7ab9 */ /* 0x000fe20000000a00 */
[C---:B------:R-:W-:Y:S01]  /*5950*/  ISETP.LT.OR P4, PT, R41.reuse, 0x1, !P0 ;  /* 0x000000012900780c */ /* 0x040fe20004781670 */
[----:B------:R-:W-:Y:S01]  /*5960*/  UIMAD UR5, UR13, UR10, URZ ;  /* 0x0000000a0d0572a4 */ /* 0x000fe2000f8e023f */
[C---:B------:R-:W-:Y:S01]  /*5970*/  ISETP.LT.OR P5, PT, R41.reuse, 0x2, !P0 ;  /* 0x000000022900780c */ /* 0x040fe200047a1670 */
[----:B------:R-:W-:Y:S01]  /*5980*/  ULDC.64 UR14, c[0x0][0x5a8] ;  /* 0x00016a00000e7ab9 */ /* 0x000fe20000000a00 */
[----:B------:R-:W-:Y:S01]  /*5990*/  ISETP.LT.OR P3, PT, R41, 0x9, !P0 ;  /* 0x000000092900780c */ /* 0x000fe20004761670 */
[----:B------:R-:W-:Y:S01]  /*59a0*/  UIMAD UR5, UR34, UR11, UR5 ;  /* 0x0000000b220572a4 */ /* 0x000fe2000f8e0205 */
[----:B------:R-:W-:-:S02]  /*59b0*/  P2R R34, PR, RZ, 0x10 ;  /* 0x00000010ff227803 */ /* 0x000fc40000000000 */
[----:B------:R-:W-:Y:S01]  /*59c0*/  LOP3.LUT R228, R228, 0xfffffffd, RZ, 0xc0, !PT ;  /* 0xfffffffde4e47812 */ /* 0x000fe200078ec0ff */
[----:B0-----:R-:W-:Y:S01]  /*59d0*/  IMAD.MOV.U32 R2, RZ, RZ, R226 ;  /* 0x000000ffff027224 */ /* 0x001fe200078e00e2 */
[----:B------:R-:W-:Y:S01]  /*59e0*/  LOP3.LUT R229, R229, 0xfffeffff, RZ, 0xc0, !PT ;  /* 0xfffeffffe5e57812 */ /* 0x000fe200078ec0ff */
[----:B------:R-:W-:Y:S02]  /*59f0*/  IMAD.MOV.U32 R3, RZ, RZ, R227 ;  /* 0x000000ffff037224 */ /* 0x000fe400078e00e3 */
[----:B------:R-:W0:Y:S04]  /*5a00*/  @!P4 LDC.64 R32, c[0x0][0x5c0] ;  /* 0x00017000ff20cb82 */ /* 0x000e280000000a00 */
[----:B------:R-:W-:-:S04]  /*5a10*/  @P3 LOP3.LUT R0, R0, 0x40000, RZ, 0xfc, !PT ;  /* 0x0004000000003812 */ /* 0x000fc800078efcff */
[----:B------:R-:W1:Y:S01]  /*5a20*/  @!P5 LDC.64 R30, c[0x0][0x5c0] ;  /* 0x00017000ff1edb82 */ /* 0x000e620000000a00 */
[----:B------:R-:W-:-:S07]  /*5a30*/  LOP3.LUT R0, R0, 0xfff7ffff, RZ, 0xc0, !PT ;  /* 0xfff7ffff00007812 */ /* 0x000fce00078ec0ff */
[----:B------:R-:W2:Y:S01]  /*5a40*/  @!P3 LDC.64 R26, c[0x0][0x5c0] ;  /* 0x00017000ff1abb82 */ /* 0x000ea20000000a00 */
[----:B0-----:R-:W-:-:S04]  /*5a50*/  @!P4 IADD3 R36, P1, P2, R24, R32, R45 ;  /* 0x000000201824c210 */ /* 0x001fc80007a3e02d */
[----:B------:R-:W-:Y:S02]  /*5a60*/  @!P4 IADD3.X R37, R46, R33, R42, P1, P2 ;  /* 0x000000212e25c210 */ /* 0x000fe40000fe442a */
[----:B-1----:R-:W-:-:S04]  /*5a70*/  @!P5 IADD3 R32, P1, P2, R24, R30, R45 ;  /* 0x0000001e1820d210 */ /* 0x002fc80007a3e02d */
[----:B------:R-:W-:Y:S02]  /*5a80*/  @!P5 IADD3.X R33, R46, R31, R42, P1, P2 ;  /* 0x0000001f2e21d210 */ /* 0x000fe40000fe442a */
[----:B--2---:R-:W-:-:S04]  /*5a90*/  @!P3 IADD3 R38, P1, P2, R24, R26, R45 ;  /* 0x0000001a1826b210 */ /* 0x004fc80007a3e02d */
[----:B------:R-:W-:Y:S02]  /*5aa0*/  @!P3 IADD3.X R39, R46, R27, R42, P1, P2 ;  /* 0x0000001b2e27b210 */ /* 0x000fe40000fe442a */
[----:B------:R-:W-:-:S13]  /*5ab0*/  ISETP.LT.OR P2, PT, R41, 0xa, !P0 ;  /* 0x0000000a2900780c */ /* 0x000fda0004741670 */
[----:B------:R-:W0:Y:S01]  /*5ac0*/  @!P2 LDC.64 R26, c[0x0][0x5c0] ;  /* 0x00017000ff1aab82 */ /* 0x000e220000000a00 */
[----:B------:R-:W-:Y:S02]  /*5ad0*/  @P2 LOP3.LUT R0, R0, 0x80000, RZ, 0xfc, !PT ;  /* 0x0008000000002812 */ /* 0x000fe400078efcff */
[----:B0-----:R-:W-:-:S04]  /*5ae0*/  @!P2 IADD3 R50, P1, P5, R24, R26, R45 ;  /* 0x0000001a1832a210 */ /* 0x001fc80007d3e02d */
[----:B------:R-:W-:Y:S02]  /*5af0*/  @!P2 IADD3.X R51, R46, R27, R42, P1, P5 ;  /* 0x0000001b2e33a210 */ /* 0x000fe40000fea42a */
[----:B------:R-:W-:-:S04]  /*5b00*/  ISETP.GE.AND P2, PT, R40, 0x81, PT ;  /* 0x000000812800780c */ /* 0x000fc80003f46270 */
[C---:B------:R-:W-:Y:S02]  /*5b10*/  ISETP.LT.OR P1, PT, R41.reuse, 0x1, !P2 ;  /* 0x000000012900780c */ /* 0x040fe40005721670 */
[C---:B------:R-:W-:Y:S02]  /*5b20*/  ISETP.LT.OR P4, PT, R41.reuse, 0x2, !P2 ;  /* 0x000000022900780c */ /* 0x040fe40005781670 */
[----:B------:R-:W-:-:S09]  /*5b30*/  ISETP.LT.OR P3, PT, R41, 0x9, !P2 ;  /* 0x000000092900780c */ /* 0x000fd20005761670 */
[----:B------:R-:W0:Y:S02]  /*5b40*/  @!P1 LDC.64 R26, c[0x0][0x5c0] ;  /* 0x00017000ff1a9b82 */ /* 0x000e240000000a00 */
[----:B------:R-:W-:-:S04]  /*5b50*/  @P4 LOP3.LUT R228, R228, 0x2, RZ, 0xfc, !PT ;  /* 0x00000002e4e44812 */ /* 0x000fc800078efcff */
[----:B------:R-:W-:-:S04]  /*5b60*/  LOP3.LUT R228, R228, 0xfffffff7, RZ, 0xc0, !PT ;  /* 0xfffffff7e4e47812 */ /* 0x000fc800078ec0ff */
[----:B------:R-:W-:-:S04]  /*5b70*/  @P3 LOP3.LUT R228, R228, 0x8, RZ, 0xfc, !PT ;  /* 0x00000008e4e43812 */ /* 0x000fc800078efcff */
[----:B------:R-:W-:Y:S02]  /*5b80*/  LOP3.LUT R228, R228, 0xfffffffb, RZ, 0xc0, !PT ;  /* 0xfffffffbe4e47812 */ /* 0x000fe400078ec0ff */
[----:B0-----:R-:W-:-:S04]  /*5b90*/  @!P1 IADD3 R54, P5, P6, R24, R26, R47 ;  /* 0x0000001a18369210 */ /* 0x001fc80007ebe02f */
[----:B------:R-:W-:Y:S02]  /*5ba0*/  @!P1 IADD3.X R55, R46, R27, R43, P5, P6 ;  /* 0x0000001b2e379210 */ /* 0x000fe40002fec42b */
[----:B------:R-:W0:Y:S02]  /*5bb0*/  @!P4 LDC.64 R26, c[0x0][0x5c0] ;  /* 0x00017000ff1acb82 */ /* 0x000e240000000a00 */
[----:B0-----:R-:W-:-:S04]  /*5bc0*/  @!P4 IADD3 R52, P5, P6, R24, R26, R47 ;  /* 0x0000001a1834c210 */ /* 0x001fc80007ebe02f */
[----:B------:R-:W-:Y:S02]  /*5bd0*/  @!P4 IADD3.X R53, R46, R27, R43, P5, P6 ;  /* 0x0000001b2e35c210 */ /* 0x000fe40002fec42b */
[----:B------:R-:W0:Y:S02]  /*5be0*/  @!P3 LDC.64 R26, c[0x0][0x5c0] ;  /* 0x00017000ff1abb82 */ /* 0x000e240000000a00 */
[----:B0-----:R-:W-:-:S04]  /*5bf0*/  @!P3 IADD3 R56, P5, P6, R24, R26, R47 ;  /* 0x0000001a1838b210 */ /* 0x001fc80007ebe02f */
[----:B------:R-:W-:Y:S02]  /*5c00*/  @!P3 IADD3.X R57, R46, R27, R43, P5, P6 ;  /* 0x0000001b2e39b210 */ /* 0x000fe40002fec42b */
[----:B------:R-:W-:-:S13]  /*5c10*/  ISETP.LT.OR P3, PT, R41, 0xa, !P2 ;  /* 0x0000000a2900780c */ /* 0x000fda0005761670 */
[----:B------:R-:W0:Y:S01]  /*5c20*/  @!P3 LDC.64 R26, c[0x0][0x5c0] ;  /* 0x00017000ff1abb82 */ /* 0x000e220000000a00 */
[----:B------:R-:W-:-:S04]  /*5c30*/  @P3 LOP3.LUT R228, R228, 0x4, RZ, 0xfc, !PT ;  /* 0x00000004e4e43812 */ /* 0x000fc800078efcff */
[----:B------:R-:W-:Y:S02]  /*5c40*/  LOP3.LUT R228, R228, 0xffffffef, RZ, 0xc0, !PT ;  /* 0xffffffefe4e47812 */ /* 0x000fe400078ec0ff */
[----:B0-----:R-:W-:-:S04]  /*5c50*/  @!P3 IADD3 R78, P5, P6, R24, R26, R47 ;  /* 0x0000001a184eb210 */ /* 0x001fc80007ebe02f */
[----:B------:R-:W-:Y:S02]  /*5c60*/  @!P3 IADD3.X R79, R46, R27, R43, P5, P6 ;  /* 0x0000001b2e4fb210 */ /* 0x000fe40002fec42b */
[----:B------:R-:W-:-:S04]  /*5c70*/  ISETP.GE.AND P3, PT, R40, 0x101, PT ;  /* 0x000001012800780c */ /* 0x000fc80003f66270 */
[----:B------:R-:W-:-:S13]  /*5c80*/  ISETP.LT.OR P4, PT, R41, 0x1, !P3 ;  /* 0x000000012900780c */ /* 0x000fda0005f81670 */
[----:B------:R-:W0:Y:S01]  /*5c90*/  @!P4 LDC.64 R26, c[0x0][0x5c0] ;  /* 0x00017000ff1acb82 */ /* 0x000e220000000a00 */
[----:B------:R-:W-:-:S04]  /*5ca0*/  @P4 LOP3.LUT R228, R228, 0x10, RZ, 0xfc, !PT ;  /* 0x00000010e4e44812 */ /* 0x000fc800078efcff */
[----:B------:R-:W-:Y:S02]  /*5cb0*/  LOP3.LUT R228, R228, 0xffffffdf, RZ, 0xc0, !PT ;  /* 0xffffffdfe4e47812 */ /* 0x000fe400078ec0ff */
        /* <DEDUP_REMOVED lines=52> */
[----:B------:R-:W-:Y:S02]  /*6000*/  @P4 LOP3.LUT R228, R228, 0x200000, RZ, 0xfc, !PT ;  /* 0x00200000e4e44812 */ /* 0x000fe400078efcff */
        /* <DEDUP_REMOVED lines=98> */
[C---:B------:R-:W-:Y:S02]  /*6630*/  ISETP.LT.OR P4, PT, R41.reuse, 0x29, !P3 ;  /* 0x000000292900780c */ /* 0x040fe40005f81670 */
[----:B------:R-:W-:-:S11]  /*6640*/  ISETP.LT.OR P3, PT, R41, 0x2a, !P3 ;  /* 0x0000002a2900780c */ /* 0x000fd60005f61670 */
[----:B------:R-:W0:Y:S01]  /*6650*/  @!P4 LDC.64 R26, c[0x0][0x5c0] ;  /* 0x00017000ff1acb82 */ /* 0x000e220000000a00 */
[----:B------:R-:W-:-:S04]  /*6660*/  @P4 LOP3.LUT R229, R229, 0x400, RZ, 0xfc, !PT ;  /* 0x00000400e5e54812 */ /* 0x000fc800078efcff */
[----:B------:R-:W-:-:S04]  /*6670*/  LOP3.LUT R229, R229, 0xffffff7f, RZ, 0xc0, !PT ;  /* 0xffffff7fe5e57812 */ /* 0x000fc800078ec0ff */
[----:B------:R-:W-:-:S04]  /*6680*/  @P3 LOP3.LUT R229, R229, 0x80, RZ, 0xfc, !PT ;  /* 0x00000080e5e53812 */ /* 0x000fc800078efcff */
[----:B------:R-:W-:Y:S02]  /*6690*/  LOP3.LUT R229, R229, 0xffffdfff, RZ, 0xc0, !PT ;  /* 0xffffdfffe5e57812 */ /* 0x000fe400078ec0ff */
[----:B0-----:R-:W-:-:S04]  /*66a0*/  @!P4 IADD3 R104, P5, P6, R24, R26, R49 ;  /* 0x0000001a1868c210 */ /* 0x001fc80007ebe031 */
[----:B------:R-:W-:Y:S02]  /*66b0*/  @!P4 IADD3.X R105, R46, R27, R44, P5, P6 ;  /* 0x0000001b2e69c210 */ /* 0x000fe40002fec42c */
[----:B------:R-:W0:Y:S01]  /*66c0*/  @!P3 LDC.64 R26, c[0x0][0x5c0] ;  /* 0x00017000ff1abb82 */ /* 0x000e220000000a00 */
[----:B------:R-:W-:Y:S02]  /*66d0*/  ISETP.NE.AND P4, PT, R34, RZ, PT ;  /* 0x000000ff2200720c */ /* 0x000fe40003f85270 */
        /* <DEDUP_REMOVED lines=30> */
[----:B------:R-:W-:Y:S01]  /*68c0*/  @!P3 IADD3.X R81, R46, R27, R43, P5, P6 ;  /* 0x0000001b2e51b210 */ /* 0x000fe20002fec42b */
[----:B------:R-:W-:Y:S01]  /*68d0*/  IMAD.U32 R27, RZ, RZ, UR10 ;  /* 0x0000000aff1b7e24 */ /* 0x000fe2000f8e00ff */
[----:B------:R-:W-:-:S03]  /*68e0*/  ULDC.64 UR10, c[0x0][0x5b0] ;  /* 0x00016c00000a7ab9 */ /* 0x000fc60000000a00 */
[----:B------:R-:W-:-:S04]  /*68f0*/  IMAD.WIDE.U32 R28, R27, UR34, R28 ;  /* 0x000000221b1c7c25 */ /* 0x000fc8000f8e001c */
[----:B------:R-:W-:Y:S02]  /*6900*/  VIADD R35, R29, UR5 ;  /* 0x000000051d237c36 */ /* 0x000fe40008000000 */
[----:B------:R-:W-:Y:S02]  /*6910*/  IMAD.MOV.U32 R34, RZ, RZ, R28 ;  /* 0x000000ffff227224 */ /* 0x000fe400078e001c */
[----:B------:R-:W-:Y:S02]  /*6920*/  IMAD R29, R3, UR10, RZ ;  /* 0x0000000a031d7c24 */ /* 0x000fe4000f8e02ff */
[----:B------:R-:W-:Y:S01]  /*6930*/  IMAD.WIDE.U32 R26, R48, UR10, R34 ;  /* 0x0000000a301a7c25 */ /* 0x000fe2000f8e0022 */
[----:B------:R-:W-:Y:S01]  /*6940*/  ISETP.GE.AND P3, PT, R40, 0x1, PT ;  /* 0x000000012800780c */ /* 0x000fe20003f66270 */
[----:B------:R-:W2:Y:S02]  /*6950*/  LDL.LU.64 R2, [R1+0x60] ;  /* 0x0000600001027983 */ /* 0x000ea40000300a00 */
[----:B------:R-:W-:Y:S01]  /*6960*/  IMAD R28, R48, UR11, R29 ;  /* 0x0000000b301c7c24 */ /* 0x000fe2000f8e021d */
[----:B------:R-:W-:-:S04]  /*6970*/  IADD3 R26, P5, R26, UR14, RZ ;  /* 0x0000000e1a1a7c10 */ /* 0x000fc8000ffbe0ff */
[--C-:B------:R-:W-:Y:S02]  /*6980*/  IADD3.X R27, R27, UR15, R28.reuse, P5, !PT ;  /* 0x0000000f1b1b7c10 */ /* 0x100fe4000affe41c */
[----:B------:R-:W-:Y:S02]  /*6990*/  ISETP.LT.OR P5, PT, R41, 0x1, !P3 ;  /* 0x000000012900780c */ /* 0x000fe40005fa1670 */
[----:B------:R-:W-:-:S11]  /*69a0*/  PRMT R28, RZ, 0x7610, R28 ;  /* 0x00007610ff1c7816 */ /* 0x000fd6000000001c */
[----:B------:R-:W3:Y:S01]  /*69b0*/  @!P5 LDG.E.U8 R28, desc[UR38][R26.64] ;  /* 0x000000261a1cd981 */ /* 0x000ee2000c1e1100 */
[----:B------:R-:W-:Y:S02]  /*69c0*/  PRMT R30, RZ, 0x7610, R30 ;  /* 0x00007610ff1e7816 */ /* 0x000fe4000000001e */
[----:B---3--:R-:W-:-:S04]  /*69d0*/  LOP3.LUT R28, R28, 0xff, RZ, 0xc0, !PT ;  /* 0x000000ff1c1c7812 */ /* 0x008fc800078ec0ff */
[----:B------:R-:W-:-:S05]  /*69e0*/  F2FP.F16.E4M3.UNPACK_B R28, R28 ;  /* 0x0000001cff1c723e */ /* 0x000fca00020006ff */
[----:B------:R-:W-:-:S05]  /*69f0*/  HADD2.F32 R28, -RZ, R28.H0_H0 ;  /* 0x2000001cff1c7230 */ /* 0x000fca0000004100 */
[----:B------:R-:W-:-:S04]  /*6a00*/  FMUL R29, R28, UR32 ;  /* 0x000000201c1d7c20 */ /* 0x000fc80008400000 */
[----:B------:R-:W-:Y:S02]  /*6a10*/  FFMA R224, R224, UR33, R29 ;  /* 0x00000021e0e07c23 */ /* 0x000fe4000800001d */
[----:B------:R-:W0:Y:S03]  /*6a20*/  @!P5 LDC.64 R28, c[0x0][0x5c0] ;  /* 0x00017000ff1cdb82 */ /* 0x000e260000000a00 */
[----:B------:R-:W-:Y:S02]  /*6a30*/  F2FP.SATFINITE.E4M3.F32.PACK_AB_MERGE_C R224, RZ, R224, RZ ;  /* 0x000000e0ffe0723e */ /* 0x000fe400048070ff */
[----:B0-----:R-:W-:-:S05]  /*6a40*/  @!P5 IADD3 R28, P6, R24, R28, RZ ;  /* 0x0000001c181cd210 */ /* 0x001fca0007fde0ff */
[----:B------:R-:W-:-:S05]  /*6a50*/  @!P5 IMAD.X R29, R46, 0x1, R29, P6 ;  /* 0x000000012e1dd824 */ /* 0x000fca00030e061d */
[----:B------:R0:W-:Y:S01]  /*6a60*/  @!P5 STG.E.U8 desc[UR38][R28.64], R224 ;  /* 0x000000e01c00d986 */ /* 0x0001e2000c101126 */
[----:B------:R-:W-:-:S03]  /*6a70*/  ISETP.LT.OR P5, PT, R41, 0x2, !P3 ;  /* 0x000000022900780c */ /* 0x000fc60005fa1670 */
[----:B0-----:R-:W3:Y:S10]  /*6a80*/  LDL.LU.64 R224, [R1+0x58] ;  /* 0x0000580001e07983 */ /* 0x001ef40000300a00 */
[----:B------:R-:W0:Y:S01]  /*6a90*/  @!P5 LDC.64 R28, c[0x0][0x5c0] ;  /* 0x00017000ff1cdb82 */ /* 0x000e220000000a00 */
[----:B------:R-:W4:Y:S01]  /*6aa0*/  @!P5 LDG.E.U8 R30, desc[UR38][R26.64+0x1] ;  /* 0x000001261a1ed981 */ /* 0x000f22000c1e1100 */
[----:B0-----:R-:W-:-:S05]  /*6ab0*/  @!P5 IADD3 R28, P6, R24, R28, RZ ;  /* 0x0000001c181cd210 */ /* 0x001fca0007fde0ff */
[----:B------:R-:W-:Y:S01]  /*6ac0*/  @!P5 IMAD.X R29, R46, 0x1, R29, P6 ;  /* 0x000000012e1dd824 */ /* 0x000fe200030e061d */
[----:B----4-:R-:W-:-:S04]  /*6ad0*/  LOP3.LUT R30, R30, 0xff, RZ, 0xc0, !PT ;  /* 0x000000ff1e1e7812 */ /* 0x010fc800078ec0ff */
[----:B------:R-:W-:-:S05]  /*6ae0*/  F2FP.F16.E4M3.UNPACK_B R30, R30 ;  /* 0x0000001eff1e723e */ /* 0x000fca00020006ff */
[----:B------:R-:W-:-:S05]  /*6af0*/  HADD2.F32 R30, -RZ, R30.H0_H0 ;  /* 0x2000001eff1e7230 */ /* 0x000fca0000004100 */
[----:B------:R-:W-:-:S04]  /*6b00*/  FMUL R30, R30, UR32 ;  /* 0x000000201e1e7c20 */ /* 0x000fc80008400000 */
[----:B------:R-:W-:Y:S01]  /*6b10*/  FFMA R30, R223, UR33, R30 ;  /* 0x00000021df1e7c23 */ /* 0x000fe2000800001e */
[----:B------:R-:W-:Y:S01]  /*6b20*/  ISETP.LT.OR P2, PT, R41, 0x32, !P2 ;  /* 0x000000322900780c */ /* 0x000fe20005741670 */
[----:B------:R-:W4:Y:S03]  /*6b30*/  LDL.LU R223, [R1] ;  /* 0x0000000001df7983 */ /* 0x000f260000300800 */
[----:B------:R-:W-:-:S05]  /*6b40*/  F2FP.SATFINITE.E4M3.F32.PACK_AB_MERGE_C R59, RZ, R30, RZ ;  /* 0x0000001eff3b723e */ /* 0x000fca00048070ff */
[----:B------:R0:W-:Y:S01]  /*6b50*/  @!P5 STG.E.U8 desc[UR38][R28.64+0x1], R59 ;  /* 0x0000013b1c00d986 */ /* 0x0001e2000c101126 */
[----:B------:R-:W-:-:S05]  /*6b60*/  IADD3 R31, P5, R48, 0x8, RZ ;  /* 0x00000008301f7810 */ /* 0x000fca0007fbe0ff */
[----:B---3--:R-:W-:-:S04]  /*6b70*/  IMAD.X R30, RZ, RZ, R225, P5 ;  /* 0x000000ffff1e7224 */ /* 0x008fc800028e06e1 */
[----:B------:R-:W-:Y:S02]  /*6b80*/  IMAD R30, R30, UR10, RZ ;  /* 0x0000000a1e1e7c24 */ /* 0x000fe4000f8e02ff */
[----:B0-----:R-:W-:-:S04]  /*6b90*/  IMAD.WIDE.U32 R28, R31, UR10, R34 ;  /* 0x0000000a1f1c7c25 */ /* 0x001fc8000f8e0022 */
[----:B------:R-:W-:Y:S01]  /*6ba0*/  IMAD R30, R31, UR11, R30 ;  /* 0x0000000b1f1e7c24 */ /* 0x000fe2000f8e021e */
[----:B------:R-:W-:-:S04]  /*6bb0*/  IADD3 R28, P5, R28, UR14, RZ ;  /* 0x0000000e1c1c7c10 */ /* 0x000fc8000ffbe0ff */
[--C-:B------:R-:W-:Y:S02]  /*6bc0*/  IADD3.X R29, R29, UR15, R30.reuse, P5, !PT ;  /* 0x0000000f1d1d7c10 */ /* 0x100fe4000affe41e */
[----:B------:R-:W-:-:S06]  /*6bd0*/  PRMT R30, RZ, 0x7610, R30 ;  /* 0x00007610ff1e7816 */ /* 0x000fcc000000001e */
[----:B------:R-:W3:Y:S01]  /*6be0*/  @!P4 LDG.E.U8 R30, desc[UR38][R28.64] ;  /* 0x000000261c1ec981 */ /* 0x000ee2000c1e1100 */
[----:B------:R-:W-:-:S04]  /*6bf0*/  LOP3.LUT R229, R229, 0xffffffdf, RZ, 0xc0, !PT ;  /* 0xffffffdfe5e57812 */ /* 0x000fc800078ec0ff */
[----:B------:R-:W-:Y:S02]  /*6c00*/  @P2 LOP3.LUT R229, R229, 0x20, RZ, 0xfc, !PT ;  /* 0x00000020e5e52812 */ /* 0x000fe400078efcff */
[----:B---3--:R-:W-:-:S04]  /*6c10*/  LOP3.LUT R30, R30, 0xff, RZ, 0xc0, !PT ;  /* 0x000000ff1e1e7812 */ /* 0x008fc800078ec0ff */
[----:B------:R-:W-:-:S05]  /*6c20*/  F2FP.F16.E4M3.UNPACK_B R30, R30 ;  /* 0x0000001eff1e723e */ /* 0x000fca00020006ff */
[----:B------:R-:W-:-:S05]  /*6c30*/  HADD2.F32 R30, -RZ, R30.H0_H0 ;  /* 0x2000001eff1e7230 */ /* 0x000fca0000004100 */
[----:B------:R-:W-:-:S04]  /*6c40*/  FMUL R31, R30, UR32 ;  /* 0x000000201e1f7c20 */ /* 0x000fc80008400000 */
[----:B------:R-:W-:Y:S02]  /*6c50*/  FFMA R222, R222, UR33, R31 ;  /* 0x00000021dede7c23 */ /* 0x000fe4000800001f */
[----:B------:R-:W0:Y:S02]  /*6c60*/  @!P2 LDC.64 R30, c[0x0][0x5c0] ;  /* 0x00017000ff1eab82 */ /* 0x000e240000000a00 */
[----:B0-----:R-:W-:-:S04]  /*6c70*/  @!P2 IADD3 R76, P5, P6, R24, R30, R47 ;  /* 0x0000001e184ca210 */ /* 0x001fc80007ebe02f */
[----:B------:R-:W-:Y:S02]  /*6c80*/  @!P2 IADD3.X R77, R46, R31, R43, P5, P6 ;  /* 0x0000001f2e4da210 */ /* 0x000fe40002fec42b */
[----:B------:R-:W-:-:S04]  /*6c90*/  ISETP.GE.AND P6, PT, R40, 0x81, PT ;  /* 0x000000812800780c */ /* 0x000fc80003fc6270 */
[----:B------:R-:W-:-:S13]  /*6ca0*/  ISETP.LT.OR P2, PT, R41, 0x39, !P6 ;  /* 0x000000392900780c */ /* 0x000fda0007741670 */
[----:B------:R-:W0:Y:S01]  /*6cb0*/  @!P2 LDC.64 R30, c[0x0][0x5c0] ;  /* 0x00017000ff1eab82 */ /* 0x000e220000000a00 */
[----:B------:R-:W-:-:S05]  /*6cc0*/  F2FP.SATFINITE.E4M3.F32.PACK_AB_MERGE_C R222, RZ, R222, RZ ;  /* 0x000000deffde723e */ /* 0x000fca00048070ff */
[----:B------:R1:W-:Y:S01]  /*6cd0*/  @!P4 STG.E.U8 desc[UR38][R36.64], R222 ;  /* 0x000000de2400c986 */ /* 0x0003e2000c101126 */
[----:B0-----:R-:W-:-:S04]  /*6ce0*/  @!P2 IADD3 R74, P4, P5, R24, R30, R47 ;  /* 0x0000001e184aa210 */ /* 0x001fc80007d9e02f */
[----:B------:R-:W-:Y:S02]  /*6cf0*/  @!P2 IADD3.X R75, R46, R31, R43, P4, P5 ;  /* 0x0000001f2e4ba210 */ /* 0x000fe400027ea42b */
[----:B------:R-:W-:Y:S02]  /*6d00*/  ISETP.LT.OR P5, PT, R41, 0x2, !P0 ;  /* 0x000000022900780c */ /* 0x000fe400047a1670 */
[----:B------:R-:W-:-:S11]  /*6d10*/  PRMT R30, RZ, 0x7610, R30 ;  /* 0x00007610ff1e7816 */ /* 0x000fd6000000001e */
[----:B------:R-:W3:Y:S01]  /*6d20*/  @!P5 LDG.E.U8 R30, desc[UR38][R28.64+0x1] ;  /* 0x000001261c1ed981 */ /* 0x000ee2000c1e1100 */
[----:B------:R-:W-:Y:S02]  /*6d30*/  ISETP.LT.OR P6, PT, R41, 0x3a, !P6 ;  /* 0x0000003a2900780c */ /* 0x000fe400077c1670 */
[----:B---3--:R-:W-:-:S04]  /*6d40*/  LOP3.LUT R30, R30, 0xff, RZ, 0xc0, !PT ;  /* 0x000000ff1e1e7812 */ /* 0x008fc800078ec0ff */
[----:B------:R-:W-:-:S05]  /*6d50*/  F2FP.F16.E4M3.UNPACK_B R30, R30 ;  /* 0x0000001eff1e723e */ /* 0x000fca00020006ff */
[----:B------:R-:W-:-:S05]  /*6d60*/  HADD2.F32 R30, -RZ, R30.H0_H0 ;  /* 0x2000001eff1e7230 */ /* 0x000fca0000004100 */
[----:B------:R-:W-:-:S04]  /*6d70*/  FMUL R30, R30, UR32 ;  /* 0x000000201e1e7c20 */ /* 0x000fc80008400000 */
[----:B------:R-:W-:-:S05]  /*6d80*/  FFMA R30, R221, UR33, R30 ;  /* 0x00000021dd1e7c23 */ /* 0x000fca000800001e */
[----:B-1----:R-:W-:Y:S02]  /*6d90*/  F2FP.SATFINITE.E4M3.F32.PACK_AB_MERGE_C R37, RZ, R30, RZ ;  /* 0x0000001eff25723e */ /* 0x002fe400048070ff */
[----:B------:R-:W0:Y:S03]  /*6da0*/  @!P6 LDC.64 R30, c[0x0][0x5c0] ;  /* 0x00017000ff1eeb82 */ /* 0x000e260000000a00 */
[----:B------:R1:W-:Y:S01]  /*6db0*/  @!P5 STG.E.U8 desc[UR38][R32.64+0x1], R37 ;  /* 0x000001252000d986 */ /* 0x0003e2000c101126 */
[----:B0-----:R-:W-:-:S04]  /*6dc0*/  @!P6 IADD3 R72, P4, P5, R24, R30, R47 ;  /* 0x0000001e1848e210 */ /* 0x001fc80007d9e02f */
[----:B------:R-:W-:Y:S02]  /*6dd0*/  @!P6 IADD3.X R73, R46, R31, R43, P4, P5 ;  /* 0x0000001f2e49e210 */ /* 0x000fe400027ea42b */
[----:B------:R-:W-:Y:S02]  /*6de0*/  ISETP.LT.OR P4, PT, R41, 0x9, !P3 ;  /* 0x000000092900780c */ /* 0x000fe40005f81670 */
[----:B------:R-:W-:-:S11]  /*6df0*/  PRMT R30, RZ, 0x7610, R30 ;  /* 0x00007610ff1e7816 */ /* 0x000fd6000000001e */
[----:B------:R-:W3:Y:S01]  /*6e00*/  @!P4 LDG.E.U8 R30, desc[UR38][R26.64+0x8] ;  /* 0x000008261a1ec981 */ /* 0x000ee2000c1e1100 */
[----:B-1----:R-:W-:Y:S02]  /*6e10*/  PRMT R32, RZ, 0x7610, R32 ;  /* 0x00007610ff207816 */ /* 0x002fe40000000020 */
        /* <DEDUP_REMOVED lines=10> */
[----:B------:R-:W-:-:S13]  /*6ec0*/  ISETP.LT.OR P4, PT, R41, 0xa, !P3 ;  /* 0x0000000a2900780c */ /* 0x000fda0005f81670 */
[----:B------:R-:W3:Y:S01]  /*6ed0*/  @!P4 LDG.E.U8 R32, desc[UR38][R26.64+0x9] ;  /* 0x000009261a20c981 */ /* 0x000ee2000c1e1100 */
[----:B0-----:R-:W0:Y:S01]  /*6ee0*/  @!P4 LDC.64 R30, c[0x0][0x5c0] ;  /* 0x00017000ff1ecb82 */ /* 0x001e220000000a00 */
[----:B------:R-:W-:-:S04]  /*6ef0*/  LOP3.LUT R229, R229, 0xffffffef, RZ, 0xc0, !PT ;  /* 0xffffffefe5e57812 */ /* 0x000fc800078ec0ff */
[----:B------:R-:W-:-:S04]  /*6f00*/  @P2 LOP3.LUT R229, R229, 0x10, RZ, 0xfc, !PT ;  /* 0x00000010e5e52812 */ /* 0x000fc800078efcff */
[----:B------:R-:W-:-:S04]  /*6f10*/  LOP3.LUT R229, R229, 0xfffffff7, RZ, 0xc0, !PT ;  /* 0xfffffff7e5e57812 */ /* 0x000fc800078ec0ff */
[----:B------:R-:W-:Y:S02]  /*6f20*/  @P6 LOP3.LUT R229, R229, 0x8, RZ, 0xfc, !PT ;  /* 0x00000008e5e56812 */ /* 0x000fe400078efcff */
[----:B------:R-:W-:-:S04]  /*6f30*/  ISETP.GE.AND P6, PT, R40, 0x101, PT ;  /* 0x000001012800780c */ /* 0x000fc80003fc6270 */
[----:B------:R-:W-:Y:S02]  /*6f40*/  ISETP.LT.OR P3, PT, R41, 0x31, !P6 ;  /* 0x000000312900780c */ /* 0x000fe40007761670 */
[----:B0-----:R-:W-:-:S05]  /*6f50*/  @!P4 IADD3 R30, P5, R24, R30, RZ ;  /* 0x0000001e181ec210 */ /* 0x001fca0007fbe0ff */
[----:B------:R-:W-:Y:S01]  /*6f60*/  @!P4 IMAD.X R31, R46, 0x1, R31, P5 ;  /* 0x000000012e1fc824 */ /* 0x000fe200028e061f */
[----:B------:R-:W-:-:S05]  /*6f70*/  LOP3.LUT R229, R229, 0xfffffffb, RZ, 0xc0, !PT ;  /* 0xfffffffbe5e57812 */ /* 0x000fca00078ec0ff */
[----:B------:R-:W-:Y:S02]  /*6f80*/  @P3 LOP3.LUT R229, R229, 0x4, RZ, 0xfc, !PT ;  /* 0x00000004e5e53812 */ /* 0x000fe400078efcff */
[----:B---3--:R-:W-:-:S04]  /*6f90*/  LOP3.LUT R32, R32, 0xff, RZ, 0xc0, !PT ;  /* 0x000000ff20207812 */ /* 0x008fc800078ec0ff */
[----:B------:R-:W-:-:S05]  /*6fa0*/  F2FP.F16.E4M3.UNPACK_B R32, R32 ;  /* 0x00000020ff20723e */ /* 0x000fca00020006ff */
[----:B------:R-:W-:-:S05]  /*6fb0*/  HADD2.F32 R32, -RZ, R32.H0_H0 ;  /* 0x20000020ff207230 */ /* 0x000fca0000004100 */
[----:B------:R-:W-:-:S04]  /*6fc0*/  FMUL R32, R32, UR32 ;  /* 0x0000002020207c20 */ /* 0x000fc80008400000 */
[----:B------:R-:W-:-:S05]  /*6fd0*/  FFMA R32, R219, UR33, R32 ;  /* 0x00000021db207c23 */ /* 0x000fca0008000020 */
[----:B------:R-:W-:-:S05]  /*6fe0*/  F2FP.SATFINITE.E4M3.F32.PACK_AB_MERGE_C R37, RZ, R32, RZ ;  /* 0x00000020ff25723e */ /* 0x000fca00048070ff */
[----:B------:R0:W-:Y:S02]  /*6ff0*/  @!P4 STG.E.U8 desc[UR38][R30.64+0x9], R37 ;  /* 0x000009251e00c986 */ /* 0x0001e4000c101126 */
[----:B0-----:R-:W0:Y:S01]  /*7000*/  @!P3 LDC.64 R30, c[0x0][0x5c0] ;  /* 0x00017000ff1ebb82 */ /* 0x001e220000000a00 */
[----:B------:R-:W-:Y:S02]  /*7010*/  PRMT R32, RZ, 0x7610, R32 ;  /* 0x00007610ff207816 */ /* 0x000fe40000000020 */
[----:B0-----:R-:W-:-:S04]  /*7020*/  @!P3 IADD3 R70, P4, P5, R24, R30, R49 ;  /* 0x0000001e1846b210 */ /* 0x001fc80007d9e031 */
[----:B------:R-:W-:Y:S02]  /*7030*/  @!P3 IADD3.X R71, R46, R31, R44, P4, P5 ;  /* 0x0000001f2e47b210 */ /* 0x000fe400027ea42c */
[----:B------:R-:W-:-:S13]  /*7040*/  LOP3.LUT P3, RZ, R0, 0x40000, RZ, 0xc0, !PT ;  /* 0x0004000000ff7812 */ /* 0x000fda000786c0ff */
[----:B------:R-:W3:Y:S01]  /*7050*/  @!P3 LDG.E.U8 R32, desc[UR38][R28.64+0x8] ;  /* 0x000008261c20b981 */ /* 0x000ee2000c1e1100 */
[----:B------:R-:W-:-:S13]  /*7060*/  ISETP.LT.OR P6, PT, R41, 0x32, !P6 ;  /* 0x000000322900780c */ /* 0x000fda00077c1670 */
[----:B------:R-:W0:Y:S01]  /*7070*/  @!P6 LDC.64 R30, c[0x0][0x5c0] ;  /* 0x00017000ff1eeb82 */ /* 0x000e220000000a00 */
[----:B------:R-:W-:-:S04]  /*7080*/  LOP3.LUT R229, R229, 0xfffffffd, RZ, 0xc0, !PT ;  /* 0xfffffffde5e57812 */ /* 0x000fc800078ec0ff */
[----:B------:R-:W-:Y:S02]  /*7090*/  @P6 LOP3.LUT R229, R229, 0x2, RZ, 0xfc, !PT ;  /* 0x00000002e5e56812 */ /* 0x000fe400078efcff */
[----:B0-----:R-:W-:-:S04]  /*70a0*/  @!P6 IADD3 R68, P4, P5, R24, R30, R49 ;  /* 0x0000001e1844e210 */ /* 0x001fc80007d9e031 */
[----:B------:R-:W-:Y:S02]  /*70b0*/  @!P6 IADD3.X R69, R46, R31, R44, P4, P5 ;  /* 0x0000001f2e45e210 */ /* 0x000fe400027ea42c */
[----:B------:R-:W-:-:S04]  /*70c0*/  ISETP.GE.AND P5, PT, R40, 0x101, PT ;  /* 0x000001012800780c */ /* 0x000fc80003fa6270 */
[----:B------:R-:W-:-:S13]  /*70d0*/  ISETP.LT.OR P6, PT, R41, 0x39, !P5 ;  /* 0x000000392900780c */ /* 0x000fda0006fc1670 */
[----:B------:R-:W0:Y:S01]  /*70e0*/  @!P6 LDC.64 R30, c[0x0][0x5c0] ;  /* 0x00017000ff1eeb82 */ /* 0x000e220000000a00 */
[----:B------:R-:W-:Y:S02]  /*70f0*/  LOP3.LUT P2, RZ, R0, 0x80000, RZ, 0xc0, !PT ;  /* 0x0008000000ff7812 */ /* 0x000fe4000784c0ff */
[----:B---3--:R-:W-:-:S04]  /*7100*/  LOP3.LUT R32, R32, 0xff, RZ, 0xc0, !PT ;  /* 0x000000ff20207812 */ /* 0x008fc800078ec0ff */
[----:B------:R-:W-:-:S05]  /*7110*/  F2FP.F16.E4M3.UNPACK_B R32, R32 ;  /* 0x00000020ff20723e */ /* 0x000fca00020006ff */
[----:B------:R-:W-:-:S05]  /*7120*/  HADD2.F32 R32, -RZ, R32.H0_H0 ;  /* 0x20000020ff207230 */ /* 0x000fca0000004100 */
[----:B------:R-:W-:-:S04]  /*7130*/  FMUL R33, R32, UR32 ;  /* 0x0000002020217c20 */ /* 0x000fc80008400000 */
[----:B------:R-:W-:-:S05]  /*7140*/  FFMA R218, R218, UR33, R33 ;  /* 0x00000021dada7c23 */ /* 0x000fca0008000021 */
[----:B------:R-:W-:-:S05]  /*7150*/  F2FP.SATFINITE.E4M3.F32.PACK_AB_MERGE_C R218, RZ, R218, RZ ;  /* 0x000000daffda723e */ /* 0x000fca00048070ff */
[----:B------:R-:W-:Y:S01]  /*7160*/  @!P3 STG.E.U8 desc[UR38][R38.64+0x8], R218 ;  /* 0x000008da2600b986 */ /* 0x000fe2000c101126 */
[----:B0-----:R-:W-:Y:S02]  /*7170*/  @!P6 IADD3 R66, P3, P4, R24, R30, R49 ;  /* 0x0000001e1842e210 */ /* 0x001fe40007c7e031 */
[----:B------:R-:W-:-:S06]  /*7180*/  PRMT R30, RZ, 0x7610, R30 ;  /* 0x00007610ff1e7816 */ /* 0x000fcc000000001e */
[----:B------:R-:W3:Y:S01]  /*7190*/  @!P2 LDG.E.U8 R30, desc[UR38][R28.64+0x9] ;  /* 0x000009261c1ea981 */ /* 0x000ee2000c1e1100 */
[----:B------:R-:W-:Y:S02]  /*71a0*/  @!P6 IADD3.X R67, R46, R31, R44, P3, P4 ;  /* 0x0000001f2e43e210 */ /* 0x000fe40001fe842c */
[----:B---3--:R-:W-:-:S04]  /*71b0*/  LOP3.LUT R30, R30, 0xff, RZ, 0xc0, !PT ;  /* 0x000000ff1e1e7812 */ /* 0x008fc800078ec0ff */
[----:B------:R-:W-:-:S05]  /*71c0*/  F2FP.F16.E4M3.UNPACK_B R30, R30 ;  /* 0x0000001eff1e723e */ /* 0x000fca00020006ff */
[----:B------:R-:W-:-:S05]  /*71d0*/  HADD2.F32 R30, -RZ, R30.H0_H0 ;  /* 0x2000001eff1e7230 */ /* 0x000fca0000004100 */
[----:B------:R-:W-:-:S04]  /*71e0*/  FMUL R30, R30, UR32 ;  /* 0x000000201e1e7c20 */ /* 0x000fc80008400000 */
[----:B------:R-:W-:-:S05]  /*71f0*/  FFMA R30, R217, UR33, R30 ;  /* 0x00000021d91e7c23 */ /* 0x000fca000800001e */
[----:B------:R-:W-:-:S05]  /*7200*/  F2FP.SATFINITE.E4M3.F32.PACK_AB_MERGE_C R33, RZ, R30, RZ ;  /* 0x0000001eff21723e */ /* 0x000fca00048070ff */
[----:B------:R0:W-:Y:S01]  /*7210*/  @!P2 STG.E.U8 desc[UR38][R50.64+0x9], R33 ;  /* 0x000009213200a986 */ /* 0x0001e2000c101126 */
[----:B------:R-:W-:-:S05]  /*7220*/  IADD3 R31, P2, R48, 0x80, RZ ;  /* 0x00000080301f7810 */ /* 0x000fca0007f5e0ff */
[----:B------:R-:W-:-:S04]  /*7230*/  IMAD.X R30, RZ, RZ, R225, P2 ;  /* 0x000000ffff1e7224 */ /* 0x000fc800010e06e1 */
[----:B------:R-:W-:-:S04]  /*7240*/  IMAD R30, R30, UR10, RZ ;  /* 0x0000000a1e1e7c24 */ /* 0x000fc8000f8e02ff */
[C---:B------:R-:W-:Y:S02]  /*7250*/  IMAD R32, R31.reuse, UR11, R30 ;  /* 0x0000000b1f207c24 */ /* 0x040fe4000f8e021e */
[----:B------:R-:W-:-:S03]  /*7260*/  IMAD.WIDE.U32 R30, R31, UR10, R34 ;  /* 0x0000000a1f1e7c25 */ /* 0x000fc6000f8e0022 */
[----:B------:R-:W-:-:S04]  /*7270*/  IADD3 R30, P2, R30, UR14, RZ ;  /* 0x0000000e1e1e7c10 */ /* 0x000fc8000ff5e0ff */
[--C-:B------:R-:W-:Y:S02]  /*7280*/  IADD3.X R31, R31, UR15, R32.reuse, P2, !PT ;  /* 0x0000000f1f1f7c10 */ /* 0x100fe400097fe420 */
[----:B------:R-:W-:-:S06]  /*7290*/  PRMT R32, RZ, 0x7610, R32 ;  /* 0x00007610ff207816 */ /* 0x000fcc0000000020 */
[----:B------:R-:W3:Y:S01]  /*72a0*/  @!P1 LDG.E.U8 R32, desc[UR38][R30.64] ;  /* 0x000000261e209981 */ /* 0x000ee2000c1e1100 */
[----:B------:R-:W-:Y:S02]  /*72b0*/  ISETP.LT.OR P5, PT, R41, 0x3a, !P5 ;  /* 0x0000003a2900780c */ /* 0x000fe40006fa1670 */
[----:B------:R-:W-:-:S04]  /*72c0*/  LOP3.LUT R229, R229, 0xfffffffe, RZ, 0xc0, !PT ;  /* 0xfffffffee5e57812 */ /* 0x000fc800078ec0ff */
[----:B------:R-:W-:Y:S02]  /*72d0*/  @P6 LOP3.LUT R229, R229, 0x1, RZ, 0xfc, !PT ;  /* 0x00000001e5e56812 */ /* 0x000fe400078efcff */
[----:B------:R-:W-:Y:S02]  /*72e0*/  LOP3.LUT P6, RZ, R228, 0x2, RZ, 0xc0, !PT ;  /* 0x00000002e4ff7812 */ /* 0x000fe400078cc0ff */
[----:B---3--:R-:W-:-:S04]  /*72f0*/  LOP3.LUT R32, R32, 0xff, RZ, 0xc0, !PT ;  /* 0x000000ff20207812 */ /* 0x008fc800078ec0ff */
[----:B------:R-:W-:-:S05]  /*7300*/  F2FP.F16.E4M3.UNPACK_B R32, R32 ;  /* 0x00000020ff20723e */ /* 0x000fca00020006ff */
[----:B------:R-:W-:-:S05]  /*7310*/  HADD2.F32 R32, -RZ, R32.H0_H0 ;  /* 0x20000020ff207230 */ /* 0x000fca0000004100 */
[----:B0-----:R-:W-:-:S04]  /*7320*/  FMUL R33, R32, UR32 ;  /* 0x0000002020217c20 */ /* 0x001fc80008400000 */
[----:B------:R-:W-:Y:S02]  /*7330*/  FFMA R216, R216, UR33, R33 ;  /* 0x00000021d8d87c23 */ /* 0x000fe40008000021 */
[----:B------:R-:W0:Y:S03]  /*7340*/  @!P5 LDC.64 R32, c[0x0][0x5c0] ;  /* 0x00017000ff20db82 */ /* 0x000e260000000a00 */
[----:B------:R-:W-:-:S05]  /*7350*/  F2FP.SATFINITE.E4M3.F32.PACK_AB_MERGE_C R216, RZ, R216, RZ ;  /* 0x000000d8ffd8723e */ /* 0x000fca00048070ff */
[----:B------:R-:W-:Y:S01]  /*7360*/  @!P1 STG.E.U8 desc[UR38][R54.64], R216 ;  /* 0x000000d836009986 */ /* 0x000fe2000c101126 */
[----:B0-----:R-:W-:Y:S02]  /*7370*/  @!P5 IADD3 R64, P2, P3, R24, R32, R49 ;  /* 0x000000201840d210 */ /* 0x001fe40007b5e031 */
[----:B------:R-:W-:-:S06]  /*7380*/  PRMT R32, RZ, 0x7610, R32 ;  /* 0x00007610ff207816 */ /* 0x000fcc0000000020 */
[----:B------:R-:W3:Y:S01]  /*7390*/  @!P6 LDG.E.U8 R32, desc[UR38][R30.64+0x1] ;  /* 0x000001261e20e981 */ /* 0x000ee2000c1e1100 */
[----:B------:R-:W-:Y:S02]  /*73a0*/  ISETP.GE.AND P1, PT, R40, 0x89, PT ;  /* 0x000000892800780c */ /* 0x000fe40003f26270 */
[----:B------:R-:W-:Y:S02]  /*73b0*/  @!P5 IADD3.X R65, R46, R33, R44, P2, P3 ;  /* 0x000000212e41d210 */ /* 0x000fe400017e642c */
[----:B------:R-:W-:-:S13]  /*73c0*/  ISETP.LT.OR P3, PT, R41, 0x1, !P1 ;  /* 0x000000012900780c */ /* 0x000fda0004f61670 */
[----:B------:R-:W-:-:S04]  /*73d0*/  @!P3 IADD3 R38, P2, P4, R45, R24, R47 ;  /* 0x000000182d26b210 */ /* 0x000fc80007c5e02f */
[----:B------:R-:W-:Y:S02]  /*73e0*/  @!P3 IADD3.X R39, R42, R46, R43, P2, P4 ;  /* 0x0000002e2a27b210 */ /* 0x000fe400017e842b */
[----:B------:R-:W-:Y:S02]  /*73f0*/  IADD3 R33, P2, R48, 0x88, RZ ;  /* 0x0000008830217810 */ /* 0x000fe40007f5e0ff */
[----:B---3--:R-:W-:-:S04]  /*7400*/  LOP3.LUT R32, R32, 0xff, RZ, 0xc0, !PT ;  /* 0x000000ff20207812 */ /* 0x008fc800078ec0ff */
[----:B------:R-:W-:-:S05]  /*7410*/  F2FP.F16.E4M3.UNPACK_B R32, R32 ;  /* 0x00000020ff20723e */ /* 0x000fca00020006ff */
[----:B------:R-:W-:-:S05]  /*7420*/  HADD2.F32 R32, -RZ, R32.H0_H0 ;  /* 0x20000020ff207230 */ /* 0x000fca0000004100 */
[----:B------:R-:W-:-:S04]  /*7430*/  FMUL R32, R32, UR32 ;  /* 0x0000002020207c20 */ /* 0x000fc80008400000 */
[----:B------:R-:W-:-:S05]  /*7440*/  FFMA R32, R215, UR33, R32 ;  /* 0x00000021d7207c23 */ /* 0x000fca0008000020 */
[----:B------:R-:W-:Y:S01]  /*7450*/  F2FP.SATFINITE.E4M3.F32.PACK_AB_MERGE_C R51, RZ, R32, RZ ;  /* 0x00000020ff33723e */ /* 0x000fe200048070ff */
[----:B------:R-:W-:-:S04]  /*7460*/  IMAD.X R32, RZ, RZ, R225, P2 ;  /* 0x000000ffff207224 */ /* 0x000fc800010e06e1 */
[----:B------:R-:W-:-:S04]  /*7470*/  IMAD R32, R32, UR10, RZ ;  /* 0x0000000a20207c24 */ /* 0x000fc8000f8e02ff */
[C---:B------:R-:W-:Y:S02]  /*7480*/  IMAD R36, R33.reuse, UR11, R32 ;  /* 0x0000000b21247c24 */ /* 0x040fe4000f8e0220 */
[----:B------:R-:W-:-:S03]  /*7490*/  IMAD.WIDE.U32 R32, R33, UR10, R34 ;  /* 0x0000000a21207c25 */ /* 0x000fc6000f8e0022 */
[----:B------:R-:W-:-:S04]  /*74a0*/  IADD3 R32, P2, R32, UR14, RZ ;  /* 0x0000000e20207c10 */ /* 0x000fc8000ff5e0ff */
[----:B------:R-:W-:Y:S02]  /*74b0*/  IADD3.X R33, R33, UR15, R36, P2, !PT ;  /* 0x0000000f21217c10 */ /* 0x000fe400097fe424 */
[----:B------:R-:W0:Y:S01]  /*74c0*/  @!P3 LDC.64 R36, c[0x0][0x5c0] ;  /* 0x00017000ff24bb82 */ /* 0x000e220000000a00 */
[----:B------:R1:W-:Y:S01]  /*74d0*/  @!P6 STG.E.U8 desc[UR38][R52.64+0x1], R51 ;  /* 0x000001333400e986 */ /* 0x0003e2000c101126 */
[----:B0-----:R-:W-:Y:S02]  /*74e0*/  @!P3 IADD3 R36, P2, R38, R36, RZ ;  /* 0x000000242624b210 */ /* 0x001fe40007f5e0ff */
[----:B------:R-:W-:-:S06]  /*74f0*/  PRMT R38, RZ, 0x7610, R38 ;  /* 0x00007610ff267816 */ /* 0x000fcc0000000026 */
[----:B------:R-:W3:Y:S01]  /*7500*/  @!P3 LDG.E.U8 R38, desc[UR38][R32.64] ;  /* 0x000000262026b981 */ /* 0x000ee2000c1e1100 */
[----:B------:R-:W-:Y:S01]  /*7510*/  @!P3 IMAD.X R37, R39, 0x1, R37, P2 ;  /* 0x000000012725b824 */ /* 0x000fe200010e0625 */
[C---:B------:R-:W-:Y:S02]  /*7520*/  ISETP.LT.OR P6, PT, R41.reuse, 0x41, !P0 ;  /* 0x000000412900780c */ /* 0x040fe400047c1670 */
[----:B------:R-:W-:Y:S02]  /*7530*/  ISETP.LT.OR P2, PT, R41, 0x2, !P1 ;  /* 0x000000022900780c */ /* 0x000fe40004f41670 */
[----:B------:R-:W-:-:S04]  /*7540*/  LOP3.LUT R228, R228, 0x7fffffff, RZ, 0xc0, !PT ;  /* 0x7fffffffe4e47812 */ /* 0x000fc800078ec0ff */
[----:B------:R-:W-:-:S07]  /*7550*/  @P5 LOP3.LUT R228, R228, 0x80000000, RZ, 0xfc, !PT ;  /* 0x80000000e4e45812 */ /* 0x000fce00078efcff */
[----:B-1----:R-:W-:-:S04]  /*7560*/  @!P2 IADD3 R51, P4, P5, R45, R24, R47 ;  /* 0x000000182d33a210 */ /* 0x002fc80007d9e02f */
[----:B------:R-:W-:Y:S02]  /*7570*/  @!P2 IADD3.X R50, R42, R46, R43, P4, P5 ;  /* 0x0000002e2a32a210 */ /* 0x000fe400027ea42b */
[----:B---3--:R-:W-:-:S04]  /*7580*/  LOP3.LUT R38, R38, 0xff, RZ, 0xc0, !PT ;  /* 0x000000ff26267812 */ /* 0x008fc800078ec0ff */
[----:B------:R-:W-:-:S05]  /*7590*/  F2FP.F16.E4M3.UNPACK_B R38, R38 ;  /* 0x00000026ff26723e */ /* 0x000fca00020006ff */
[----:B------:R-:W-:-:S05]  /*75a0*/  HADD2.F32 R38, -RZ, R38.H0_H0 ;  /* 0x20000026ff267230 */ /* 0x000fca0000004100 */
[----:B------:R-:W-:-:S04]  /*75b0*/  FMUL R39, R38, UR32 ;  /* 0x0000002026277c20 */ /* 0x000fc80008400000 */
[----:B------:R-:W-:Y:S02]  /*75c0*/  FFMA R214, R214, UR33, R39 ;  /* 0x00000021d6d67c23 */ /* 0x000fe40008000027 */
[----:B------:R-:W0:Y:S03]  /*75d0*/  @!P2 LDC.64 R38, c[0x0][0x5c0] ;  /* 0x00017000ff26ab82 */ /* 0x000e260000000a00 */
[----:B------:R-:W-:-:S05]  /*75e0*/  F2FP.SATFINITE.E4M3.F32.PACK_AB_MERGE_C R214, RZ, R214, RZ ;  /* 0x000000d6ffd6723e */ /* 0x000fca00048070ff */
[----:B------:R1:W-:Y:S02]  /*75f0*/  @!P3 STG.E.U8 desc[UR38][R36.64], R214 ;  /* 0x000000d62400b986 */ /* 0x0003e4000c101126 */
[----:B-1----:R-:W1:Y:S02]  /*7600*/  @!P6 LDC.64 R36, c[0x0][0x5c0] ;  /* 0x00017000ff24eb82 */ /* 0x002e640000000a00 */
[----:B-1----:R-:W-:Y:S02]  /*7610*/  @!P6 IADD3 R62, P4, P5, R24, R36, R45 ;  /* 0x00000024183ee210 */ /* 0x002fe40007d9e02d */
[----:B------:R-:W-:-:S06]  /*7620*/  PRMT R36, RZ, 0x7610, R36 ;  /* 0x00007610ff247816 */ /* 0x000fcc0000000024 */
[----:B------:R-:W3:Y:S01]  /*7630*/  @!P2 LDG.E.U8 R36, desc[UR38][R32.64+0x1] ;  /* 0x000001262024a981 */ /* 0x000ee2000c1e1100 */
[----:B------:R-:W-:Y:S02]  /*7640*/  @!P6 IADD3.X R63, R46, R37, R42, P4, P5 ;  /* 0x000000252e3fe210 */ /* 0x000fe400027ea42a */
[----:B------:R-:W-:Y:S02]  /*7650*/  ISETP.LT.OR P4, PT, R41, 0x42, !P0 ;  /* 0x000000422900780c */ /* 0x000fe40004781670 */
[----:B0-----:R-:W-:Y:S02]  /*7660*/  @!P2 IADD3 R38, P3, R51, R38, RZ ;  /* 0x000000263326a210 */ /* 0x001fe40007f7e0ff */
[----:B------:R-:W-:-:S04]  /*7670*/  LOP3.LUT R228, R228, 0xbfffffff, RZ, 0xc0, !PT ;  /* 0xbfffffffe4e47812 */ /* 0x000fc800078ec0ff */
[----:B------:R-:W-:Y:S01]  /*7680*/  @P6 LOP3.LUT R228, R228, 0x40000000, RZ, 0xfc, !PT ;  /* 0x40000000e4e46812 */ /* 0x000fe200078efcff */
[----:B------:R-:W-:-:S03]  /*7690*/  @!P2 IMAD.X R39, R50, 0x1, R39, P3 ;  /* 0x000000013227a824 */ /* 0x000fc600018e0627 */
[----:B------:R-:W-:Y:S02]  /*76a0*/  LOP3.LUT P5, RZ, R228, 0x8, RZ, 0xc0, !PT ;  /* 0x00000008e4ff7812 */ /* 0x000fe400078ac0ff */
[----:B---3--:R-:W-:-:S04]  /*76b0*/  LOP3.LUT R36, R36, 0xff, RZ, 0xc0, !PT ;  /* 0x000000ff24247812 */ /* 0x008fc800078ec0ff */
[----:B------:R-:W-:-:S05]  /*76c0*/  F2FP.F16.E4M3.UNPACK_B R36, R36 ;  /* 0x00000024ff24723e */ /* 0x000fca00020006ff */
[----:B------:R-:W-:-:S05]  /*76d0*/  HADD2.F32 R36, -RZ, R36.H0_H0 ;  /* 0x20000024ff247230 */ /* 0x000fca0000004100 */
[----:B------:R-:W-:-:S04]  /*76e0*/  FMUL R36, R36, UR32 ;  /* 0x0000002024247c20 */ /* 0x000fc80008400000 */
[----:B------:R-:W-:-:S05]  /*76f0*/  FFMA R36, R213, UR33, R36 ;  /* 0x00000021d5247c23 */ /* 0x000fca0008000024 */
[----:B------:R-:W-:Y:S02]  /*7700*/  F2FP.SATFINITE.E4M3.F32.PACK_AB_MERGE_C R51, RZ, R36, RZ ;  /* 0x00000024ff33723e */ /* 0x000fe400048070ff */
[----:B------:R-:W0:Y:S03]  /*7710*/  @!P4 LDC.64 R36, c[0x0][0x5c0] ;  /* 0x00017000ff24cb82 */ /* 0x000e260000000a00 */
[----:B------:R-:W-:Y:S01]  /*7720*/  @!P2 STG.E.U8 desc[UR38][R38.64+0x1], R51 ;  /* 0x000001332600a986 */ /* 0x000fe2000c101126 */
[----:B0-----:R-:W-:Y:S02]  /*7730*/  @!P4 IADD3 R60, P2, P3, R24, R36, R45 ;  /* 0x00000024183cc210 */ /* 0x001fe40007b5e02d */
[----:B------:R-:W-:-:S06]  /*7740*/  PRMT R36, RZ, 0x7610, R36 ;  /* 0x00007610ff247816 */ /* 0x000fcc0000000024 */
[----:B------:R-:W3:Y:S01]  /*7750*/  @!P5 LDG.E.U8 R36, desc[UR38][R30.64+0x8] ;  /* 0x000008261e24d981 */ /* 0x000ee2000c1e1100 */
[C---:B------:R-:W-:Y:S02]  /*7760*/  LOP3.LUT P6, RZ, R228.reuse, 0x4, RZ, 0xc0, !PT ;  /* 0x00000004e4ff7812 */ /* 0x040fe400078cc0ff */
[----:B------:R-:W-:Y:S02]  /*7770*/  LOP3.LUT R228, R228, 0xefffffff, RZ, 0xc0, !PT ;  /* 0xefffffffe4e47812 */ /* 0x000fe400078ec0ff */
[----:B------:R-:W-:Y:S02]  /*7780*/  @!P4 IADD3.X R61, R46, R37, R42, P2, P3 ;  /* 0x000000252e3dc210 */ /* 0x000fe400017e642a */
[----:B------:R-:W-:Y:S02]  /*7790*/  @P4 LOP3.LUT R228, R228, 0x10000000, RZ, 0xfc, !PT ;  /* 0x10000000e4e44812 */ /* 0x000fe400078efcff */
[----:B------:R-:W-:Y:S02]  /*77a0*/  ISETP.LT.OR P4, PT, R41, 0x49, !P0 ;  /* 0x000000492900780c */ /* 0x000fe40004781670 */
        /* <DEDUP_REMOVED lines=8> */
[----:B------:R-:W-:-:S13]  /*7830*/  ISETP.LT.OR P3, PT, R41, 0x4a, !P0 ;  /* 0x0000004a2900780c */ /* 0x000fda0004761670 */
[----:B------:R-:W0:Y:S01]  /*7840*/  @!P3 LDC.64 R36, c[0x0][0x5c0] ;  /* 0x00017000ff24bb82 */ /* 0x000e220000000a00 */
[----:B------:R-:W-:-:S05]  /*7850*/  F2FP.SATFINITE.E4M3.F32.PACK_AB_MERGE_C R212, RZ, R212, RZ ;  /* 0x000000d4ffd4723e */ /* 0x000fca00048070ff */
[----:B------:R0:W-:Y:S02]  /*7860*/  @!P5 STG.E.U8 desc[UR38][R56.64+0x8], R212 ;  /* 0x000008d43800d986 */ /* 0x0001e4000c101126 */
[----:B0-----:R-:W-:Y:S02]  /*7870*/  @!P3 IADD3 R56, P0, P2, R24, R36, R45 ;  /* 0x000000241838b210 */ /* 0x001fe40007a1e02d */
[----:B------:R-:W-:-:S06]  /*7880*/  PRMT R36, RZ, 0x7610, R36 ;  /* 0x00007610ff247816 */ /* 0x000fcc0000000024 */
[----:B------:R-:W3:Y:S01]  /*7890*/  @!P6 LDG.E.U8 R36, desc[UR38][R30.64+0x9] ;  /* 0x000009261e24e981 */ /* 0x000ee2000c1e1100 */
[----:B------:R-:W-:Y:S02]  /*78a0*/  @!P3 IADD3.X R57, R46, R37, R42, P0, P2 ;  /* 0x000000252e39b210 */ /* 0x000fe400007e442a */
[----:B------:R-:W-:Y:S02]  /*78b0*/  ISETP.LT.OR P2, PT, R41, 0x9, !P1 ;  /* 0x000000092900780c */ /* 0x000fe40004f41670 */
[----:B------:R-:W-:-:S04]  /*78c0*/  LOP3.LUT R228, R228, 0xdfffffff, RZ, 0xc0, !PT ;  /* 0xdfffffffe4e47812 */ /* 0x000fc800078ec0ff */
[----:B------:R-:W-:-:S04]  /*78d0*/  @P4 LOP3.LUT R228, R228, 0x20000000, RZ, 0xfc, !PT ;  /* 0x20000000e4e44812 */ /* 0x000fc800078efcff */
[----:B------:R-:W-:-:S04]  /*78e0*/  LOP3.LUT R228, R228, 0xf7ffffff, RZ, 0xc0, !PT ;  /* 0xf7ffffffe4e47812 */ /* 0x000fc800078ec0ff */
[----:B------:R-:W-:Y:S02]  /*78f0*/  @P3 LOP3.LUT R228, R228, 0x8000000, RZ, 0xfc, !PT ;  /* 0x08000000e4e43812 */ /* 0x000fe400078efcff */
[----:B------:R-:W-:-:S04]  /*7900*/  @!P2 IADD3 R39, P0, P3, R45, R24, R47 ;  /* 0x000000182d27a210 */ /* 0x000fc80007b1e02f */
[----:B------:R-:W-:Y:S02]  /*7910*/  @!P2 IADD3.X R38, R42, R46, R43, P0, P3 ;  /* 0x0000002e2a26a210 */ /* 0x000fe400007e642b */
[----:B---3--:R-:W-:-:S04]  /*7920*/  LOP3.LUT R36, R36, 0xff, RZ, 0xc0, !PT ;  /* 0x000000ff24247812 */ /* 0x008fc800078ec0ff */
[----:B------:R-:W-:-:S05]  /*7930*/  F2FP.F16.E4M3.UNPACK_B R36, R36 ;  /* 0x00000024ff24723e */ /* 0x000fca00020006ff */
[----:B------:R-:W-:-:S05]  /*7940*/  HADD2.F32 R36, -RZ, R36.H0_H0 ;  /* 0x20000024ff247230 */ /* 0x000fca0000004100 */
[----:B------:R-:W-:-:S04]  /*7950*/  FMUL R36, R36, UR32 ;  /* 0x0000002024247c20 */ /* 0x000fc80008400000 */
[----:B------:R-:W-:-:S05]  /*7960*/  FFMA R36, R211, UR33, R36 ;  /* 0x00000021d3247c23 */ /* 0x000fca0008000024 */
[----:B------:R-:W-:Y:S02]  /*7970*/  F2FP.SATFINITE.E4M3.F32.PACK_AB_MERGE_C R51, RZ, R36, RZ ;  /* 0x00000024ff33723e */ /* 0x000fe400048070ff */
[----:B------:R-:W0:Y:S03]  /*7980*/  @!P2 LDC.64 R36, c[0x0][0x5c0] ;  /* 0x00017000ff24ab82 */ /* 0x000e260000000a00 */
[----:B------:R1:W-:Y:S01]  /*7990*/  @!P6 STG.E.U8 desc[UR38][R78.64+0x9], R51 ;  /* 0x000009334e00e986 */ /* 0x0003e2000c101126 */
[----:B0-----:R-:W-:-:S05]  /*79a0*/  @!P2 IADD3 R36, P0, R39, R36, RZ ;  /* 0x000000242724a210 */ /* 0x001fca0007f1e0ff */
[----:B------:R-:W-:Y:S01]  /*79b0*/  @!P2 IMAD.X R37, R38, 0x1, R37, P0 ;  /* 0x000000012625a824 */ /* 0x000fe200000e0625 */
[----:B------:R-:W-:-:S06]  /*79c0*/  PRMT R38, RZ, 0x7610, R38 ;  /* 0x00007610ff267816 */ /* 0x000fcc0000000026 */
[----:B------:R-:W3:Y:S01]  /*79d0*/  @!P2 LDG.E.U8 R38, desc[UR38][R32.64+0x8] ;  /* 0x000008262026a981 */ /* 0x000ee2000c1e1100 */
[----:B------:R-:W-:-:S04]  /*79e0*/  ISETP.GE.AND P5, PT, R40, 0x81, PT ;  /* 0x000000812800780c */ /* 0x000fc80003fa6270 */
[C---:B------:R-:W-:Y:S02]  /*79f0*/  ISETP.LT.OR P6, PT, R41.reuse, 0x41, !P5 ;  /* 0x000000412900780c */ /* 0x040fe40006fc1670 */
[----:B------:R-:W-:-:S13]  /*7a00*/  ISETP.LT.OR P0, PT, R41, 0xa, !P1 ;  /* 0x0000000a2900780c */ /* 0x000fda0004f01670 */
        /* <DEDUP_REMOVED lines=14> */
[----:B0-----:R-:W-:-:S05]  /*7af0*/  @!P0 IADD3 R38, P2, R51, R38, RZ ;  /* 0x0000002633268210 */ /* 0x001fca0007f5e0ff */
[----:B------:R-:W-:Y:S01]  /*7b00*/  @!P0 IMAD.X R39, R50, 0x1, R39, P2 ;  /* 0x0000000132278824 */ /* 0x000fe200010e0627 */
[----:B------:R-:W-:Y:S02]  /*7b10*/  @!P6 IADD3.X R55, R46, R37, R43, P3, P4 ;  /* 0x000000252e37e210 */ /* 0x000fe40001fe842b */
[----:B------:R-:W-:-:S04]  /*7b20*/  LOP3.LUT R228, R228, 0xfbffffff, RZ, 0xc0, !PT ;  /* 0xfbffffffe4e47812 */ /* 0x000fc800078ec0ff */
[----:B------:R-:W-:-:S04]  /*7b30*/  @P6 LOP3.LUT R228, R228, 0x4000000, RZ, 0xfc, !PT ;  /* 0x04000000e4e46812 */ /* 0x000fc800078efcff */
[----:B------:R-:W-:Y:S02]  /*7b40*/  LOP3.LUT P4, RZ, R228, 0x10, RZ, 0xc0, !PT ;  /* 0x00000010e4ff7812 */ /* 0x000fe4000788c0ff */
[----:B------:R-:W-:Y:S02]  /*7b50*/  PRMT R50, RZ, 0x7610, R50 ;  /* 0x00007610ff327816 */ /* 0x000fe40000000032 */
        /* <DEDUP_REMOVED lines=10> */
[C---:B0-----:R-:W-:Y:S02]  /*7c00*/  IMAD R38, R37.reuse, UR11, R36 ;  /* 0x0000000b25267c24 */ /* 0x041fe4000f8e0224 */
[----:B------:R-:W-:-:S03]  /*7c10*/  IMAD.WIDE.U32 R36, R37, UR10, R34 ;  /* 0x0000000a25247c25 */ /* 0x000fc6000f8e0022 */
[----:B------:R-:W-:-:S04]  /*7c20*/  IADD3 R36, P0, R36, UR14, RZ ;  /* 0x0000000e24247c10 */ /* 0x000fc8000ff1e0ff */
[----:B------:R-:W-:-:S05]  /*7c30*/  IADD3.X R37, R37, UR15, R38, P0, !PT ;  /* 0x0000000f25257c10 */ /* 0x000fca00087fe426 */
[----:B------:R-:W3:Y:S01]  /*7c40*/  @!P4 LDG.E.U8 R50, desc[UR38][R36.64] ;  /* 0x000000262432c981 */ /* 0x000ee2000c1e1100 */
[----:B------:R-:W-:Y:S02]  /*7c50*/  ISETP.LT.OR P3, PT, R41, 0x42, !P5 ;  /* 0x000000422900780c */ /* 0x000fe40006f61670 */
[C---:B------:R-:W-:Y:S02]  /*7c60*/  LOP3.LUT P6, RZ, R228.reuse, 0x20, RZ, 0xc0, !PT ;  /* 0x00000020e4ff7812 */ /* 0x040fe400078cc0ff */
[----:B------:R-:W-:-:S09]  /*7c70*/  LOP3.LUT R228, R228, 0xfdffffff, RZ, 0xc0, !PT ;  /* 0xfdffffffe4e47812 */ /* 0x000fd200078ec0ff */
        /* <DEDUP_REMOVED lines=12> */
[----:B------:R1:W-:Y:S01]  /*7d40*/  @!P4 STG.E.U8 desc[UR38][R84.64], R208 ;  /* 0x000000d05400c986 */ /* 0x0003e2000c101126 */
[----:B0-----:R-:W-:Y:S02]  /*7d50*/  @!P3 IADD3 R50, P0, P2, R24, R38, R47 ;  /* 0x000000261832b210 */ /* 0x001fe40007a1e02f */
[----:B------:R-:W-:-:S06]  /*7d60*/  PRMT R38, RZ, 0x7610, R38 ;  /* 0x00007610ff267816 */ /* 0x000fcc0000000026 */
[----:B------:R-:W3:Y:S01]  /*7d70*/  @!P6 LDG.E.U8 R38, desc[UR38][R36.64+0x1] ;  /* 0x000001262426e981 */ /* 0x000ee2000c1e1100 */
[----:B------:R-:W-:Y:S02]  /*7d80*/  @!P3 IADD3.X R51, R46, R39, R43, P0, P2 ;  /* 0x000000272e33b210 */ /* 0x000fe400007e442b */
[----:B------:R-:W-:-:S04]  /*7d90*/  ISETP.GE.AND P0, PT, R40, 0x109, PT ;  /* 0x000001092800780c */ /* 0x000fc80003f06270 */
[----:B------:R-:W-:Y:S02]  /*7da0*/  ISETP.LT.OR P5, PT, R41, 0x1, !P0 ;  /* 0x000000012900780c */ /* 0x000fe400047a1670 */
[----:B------:R-:W-:-:S04]  /*7db0*/  LOP3.LUT R228, R228, 0xfeffffff, RZ, 0xc0, !PT ;  /* 0xfeffffffe4e47812 */ /* 0x000fc800078ec0ff */
[----:B------:R-:W-:-:S07]  /*7dc0*/  @P3 LOP3.LUT R228, R228, 0x1000000, RZ, 0xfc, !PT ;  /* 0x01000000e4e43812 */ /* 0x000fce00078efcff */
[----:B------:R-:W-:-:S04]  /*7dd0*/  @!P5 IADD3 R78, P2, P3, R45, R24, R49 ;  /* 0x000000182d4ed210 */ /* 0x000fc80007b5e031 */
[----:B------:R-:W-:Y:S02]  /*7de0*/  @!P5 IADD3.X R79, R42, R46, R44, P2, P3 ;  /* 0x0000002e2a4fd210 */ /* 0x000fe400017e642c */
[----:B------:R-:W-:-:S13]  /*7df0*/  ISETP.LT.OR P2, PT, R41, 0x2, !P0 ;  /* 0x000000022900780c */ /* 0x000fda0004741670 */
[----:B-1----:R-:W-:Y:S02]  /*7e00*/  @!P2 IADD3 R84, P3, P4, R45, R24, R49 ;  /* 0x000000182d54a210 */ /* 0x002fe40007c7e031 */
[----:B---3--:R-:W-:-:S04]  /*7e10*/  LOP3.LUT R38, R38, 0xff, RZ, 0xc0, !PT ;  /* 0x000000ff26267812 */ /* 0x008fc800078ec0ff */
[----:B------:R-:W-:-:S05]  /*7e20*/  F2FP.F16.E4M3.UNPACK_B R38, R38 ;  /* 0x00000026ff26723e */ /* 0x000fca00020006ff */
[----:B------:R-:W-:-:S05]  /*7e30*/  HADD2.F32 R38, -RZ, R38.H0_H0 ;  /* 0x20000026ff267230 */ /* 0x000fca0000004100 */
[----:B------:R-:W-:-:S04]  /*7e40*/  FMUL R38, R38, UR32 ;  /* 0x0000002026267c20 */ /* 0x000fc80008400000 */
[----:B------:R-:W-:-:S05]  /*7e50*/  FFMA R207, R207, UR33, R38 ;  /* 0x00000021cfcf7c23 */ /* 0x000fca0008000026 */
[----:B------:R-:W-:-:S05]  /*7e60*/  F2FP.SATFINITE.E4M3.F32.PACK_AB_MERGE_C R207, RZ, R207, RZ ;  /* 0x000000cfffcf723e */ /* 0x000fca00048070ff */
[----:B------:R0:W-:Y:S02]  /*7e70*/  @!P6 STG.E.U8 desc[UR38][R86.64+0x1], R207 ;  /* 0x000001cf5600e986 */ /* 0x0001e4000c101126 */
[----:B0-----:R-:W-:Y:S02]  /*7e80*/  @!P2 IADD3.X R86, R42, R46, R44, P3, P4 ;  /* 0x0000002e2a56a210 */ /* 0x001fe40001fe842c */
[----:B------:R-:W-:Y:S02]  /*7e90*/  ISETP.LT.OR P4, PT, R41, 0x9, !P0 ;  /* 0x000000092900780c */ /* 0x000fe40004781670 */
[----:B------:R-:W-:-:S05]  /*7ea0*/  IADD3 R48, P3, R48, 0x108, RZ ;  /* 0x0000010830307810 */ /* 0x000fca0007f7e0ff */
[----:B------:R-:W-:Y:S02]  /*7eb0*/  IMAD.X R38, RZ, RZ, R225, P3 ;  /* 0x000000ffff267224 */ /* 0x000fe400018e06e1 */
[----:B------:R-:W-:Y:S01]  /*7ec0*/  IMAD.WIDE.U32 R34, R48, UR10, R34 ;  /* 0x0000000a30227c25 */ /* 0x000fe2000f8e0022 */
[----:B------:R-:W-:Y:S01]  /*7ed0*/  LOP3.LUT R0, R0, 0xffff7fff, RZ, 0xc0, !PT ;  /* 0xffff7fff00007812 */ /* 0x000fe200078ec0ff */
[----:B------:R-:W3:Y:S02]  /*7ee0*/  LDL.LU R225, [R1+0x4] ;  /* 0x0000040001e17983 */ /* 0x000ee40000300800 */
[----:B------:R-:W-:Y:S01]  /*7ef0*/  @!P4 IADD3 R85, P3, P6, R45, R24, R49 ;  /* 0x000000182d55c210 */ /* 0x000fe20007e7e031 */
[----:B------:R-:W-:Y:S01]  /*7f00*/  IMAD R38, R38, UR10, RZ ;  /* 0x0000000a26267c24 */ /* 0x000fe2000f8e02ff */
[----:B------:R-:W-:Y:S01]  /*7f10*/  @P4 LOP3.LUT R0, R0, 0x8000, RZ, 0xfc, !PT ;  /* 0x0000800000004812 */ /* 0x000fe200078efcff */
[----:B------:R-:W3:Y:S01]  /*7f20*/  LDL.LU R224, [R1+0x8] ;  /* 0x0000080001e07983 */ /* 0x000ee20000300800 */
[----:B------:R-:W-:Y:S01]  /*7f30*/  @!P4 IADD3.X R87, R42, R46, R44, P3, P6 ;  /* 0x0000002e2a57c210 */ /* 0x000fe20001fec42c */
[----:B------:R-:W-:Y:S01]  /*7f40*/  IMAD R38, R48, UR11, R38 ;  /* 0x0000000b30267c24 */ /* 0x000fe2000f8e0226 */
[----:B------:R-:W-:-:S02]  /*7f50*/  IADD3 R34, P3, R34, UR14, RZ ;  /* 0x0000000e22227c10 */ /* 0x000fc4000ff7e0ff */
[----:B------:R-:W-:Y:S02]  /*7f60*/  PRMT R48, RZ, 0x7610, R48 ;  /* 0x00007610ff307816 */ /* 0x000fe40000000030 */
[----:B------:R-:W-:Y:S02]  /*7f70*/  IADD3.X R35, R35, UR15, R38, P3, !PT ;  /* 0x0000000f23237c10 */ /* 0x000fe40009ffe426 */
[----:B------:R-:W0:Y:S03]  /*7f80*/  @!P5 LDC.64 R38, c[0x0][0x5c0] ;  /* 0x00017000ff26db82 */ /* 0x000e260000000a00 */
[----:B------:R-:W2:Y:S01]  /*7f90*/  @!P5 LDG.E.U8 R48, desc[UR38][R34.64] ;  /* 0x000000262230d981 */ /* 0x000ea2000c1e1100 */
[----:B0-----:R-:W-:-:S05]  /*7fa0*/  @!P5 IADD3 R38, P3, R78, R38, RZ ;  /* 0x000000264e26d210 */ /* 0x001fca0007f7e0ff */
[----:B------:R-:W-:Y:S01]  /*7fb0*/  @!P5 IMAD.X R39, R79, 0x1, R39, P3 ;  /* 0x000000014f27d824 */ /* 0x000fe200018e0627 */
[----:B------:R-:W-:Y:S02]  /*7fc0*/  PRMT R79, RZ, 0x7610, R79 ;  /* 0x00007610ff4f7816 */ /* 0x000fe4000000004f */
[----:B--2---:R-:W-:-:S04]  /*7fd0*/  LOP3.LUT R48, R48, 0xff, RZ, 0xc0, !PT ;  /* 0x000000ff30307812 */ /* 0x004fc800078ec0ff */
[----:B------:R-:W-:-:S05]  /*7fe0*/  F2FP.F16.E4M3.UNPACK_B R48, R48 ;  /* 0x00000030ff30723e */ /* 0x000fca00020006ff */
[----:B------:R-:W-:-:S05]  /*7ff0*/  HADD2.F32 R48, -RZ, R48.H0_H0 ;  /* 0x20000030ff307230 */ /* 0x000fca0000004100 */
[----:B------:R-:W-:-:S04]  /*8000*/  FMUL R48, R48, UR32 ;  /* 0x0000002030307c20 */ /* 0x000fc80008400000 */
[----:B------:R-:W-:-:S05]  /*8010*/  FFMA R206, R206, UR33, R48 ;  /* 0x00000021cece7c23 */ /* 0x000fca0008000030 */
[----:B------:R-:W-:-:S05]  /*8020*/  F2FP.SATFINITE.E4M3.F32.PACK_AB_MERGE_C R206, RZ, R206, RZ ;  /* 0x000000ceffce723e */ /* 0x000fca00048070ff */
[----:B------:R0:W-:Y:S04]  /*8030*/  @!P5 STG.E.U8 desc[UR38][R38.64], R206 ;  /* 0x000000ce2600d986 */ /* 0x0001e8000c101126 */
[----:B------:R-:W2:Y:S01]  /*8040*/  @!P2 LDG.E.U8 R79, desc[UR38][R34.64+0x1] ;  /* 0x00000126224fa981 */ /* 0x000ea2000c1e1100 */
[----:B------:R-:W-:Y:S02]  /*8050*/  LOP3.LUT P4, RZ, R228, 0x40, RZ, 0xc0, !PT ;  /* 0x00000040e4ff7812 */ /* 0x000fe4000788c0ff */
[----:B------:R-:W-:Y:S02]  /*8060*/  ISETP.LT.OR P3, PT, R41, 0xa, !P0 ;  /* 0x0000000a2900780c */ /* 0x000fe40004761670 */
[----:B------:R-:W-:Y:S01]  /*8070*/  LOP3.LUT R0, R0, 0xfffdffff, RZ, 0xc0, !PT ;  /* 0xfffdffff00007812 */ /* 0x000fe200078ec0ff */
[----:B0-----:R-:W0:Y:S08]  /*8080*/  @!P2 LDC.64 R38, c[0x0][0x5c0] ;  /* 0x00017000ff26ab82 */ /* 0x001e300000000a00 */
[----:B------:R-:W-:-:S02]  /*8090*/  @P4 LOP3.LUT R0, R0, 0x20000, RZ, 0xfc, !PT ;  /* 0x0002000000004812 */ /* 0x000fc400078efcff */
[----:B------:R-:W-:-:S04]  /*80a0*/  @!P3 IADD3 R48, P4, P6, R45, R24, R49 ;  /* 0x000000182d30b210 */ /* 0x000fc80007e9e031 */
[----:B------:R-:W-:Y:S02]  /*80b0*/  @!P3 IADD3.X R78, R42, R46, R44, P4, P6 ;  /* 0x0000002e2a4eb210 */ /* 0x000fe400027ec42c */
[----:B------:R-:W-:Y:S02]  /*80c0*/  ISETP.LT.OR P4, PT, R41, 0x11, !P1 ;  /* 0x000000112900780c */ /* 0x000fe40004f81670 */
[----:B------:R-:W-:-:S04]  /*80d0*/  LOP3.LUT R0, R0, 0xfffeffff, RZ, 0xc0, !PT ;  /* 0xfffeffff00007812 */ /* 0x000fc800078ec0ff */
[----:B------:R-:W-:Y:S02]  /*80e0*/  @P0 LOP3.LUT R0, R0, 0x10000, RZ, 0xfc, !PT ;  /* 0x0001000000000812 */ /* 0x000fe400078efcff */
[----:B0-----:R-:W-:-:S05]  /*80f0*/  @!P2 IADD3 R38, P0, R84, R38, RZ ;  /* 0x000000265426a210 */ /* 0x001fca0007f1e0ff */
[----:B------:R-:W-:Y:S01]  /*8100*/  @!P4 IADD3 R84, P5, P6, R45, R24, R47 ;  /* 0x000000182d54c210 */ /* 0x000fe20007ebe02f */
[----:B------:R-:W-:-:S03]  /*8110*/  @!P2 IMAD.X R39, R86, 0x1, R39, P0 ;  /* 0x000000015627a824 */ /* 0x000fc600000e0627 */
[----:B------:R-:W-:Y:S02]  /*8120*/  @!P4 IADD3.X R206, R42, R46, R43, P5, P6 ;  /* 0x0000002e2acec210 */ /* 0x000fe40002fec42b */
[----:B------:R-:W-:Y:S02]  /*8130*/  LOP3.LUT P4, RZ, R0, 0x20000, RZ, 0xc0, !PT ;  /* 0x0002000000ff7812 */ /* 0x000fe4000788c0ff */
[----:B--2---:R-:W-:-:S04]  /*8140*/  LOP3.LUT R79, R79, 0xff, RZ, 0xc0, !PT ;  /* 0x000000ff4f4f7812 */ /* 0x004fc800078ec0ff */
[----:B------:R-:W-:-:S05]  /*8150*/  F2FP.F16.E4M3.UNPACK_B R79, R79 ;  /* 0x0000004fff4f723e */ /* 0x000fca00020006ff */
[----:B------:R-:W-:-:S05]  /*8160*/  HADD2.F32 R79, -RZ, R79.H0_H0 ;  /* 0x2000004fff4f7230 */ /* 0x000fca0000004100 */
[----:B------:R-:W-:-:S04]  /*8170*/  FMUL R79, R79, UR32 ;  /* 0x000000204f4f7c20 */ /* 0x000fc80008400000 */
[----:B------:R-:W-:-:S05]  /*8180*/  FFMA R79, R205, UR33, R79 ;  /* 0x00000021cd4f7c23 */ /* 0x000fca000800004f */
[----:B------:R-:W-:-:S05]  /*8190*/  F2FP.SATFINITE.E4M3.F32.PACK_AB_MERGE_C R79, RZ, R79, RZ ;  /* 0x0000004fff4f723e */ /* 0x000fca00048070ff */
[----:B------:R0:W-:Y:S02]  /*81a0*/  @!P2 STG.E.U8 desc[UR38][R38.64+0x1], R79 ;  /* 0x0000014f2600a986 */ /* 0x0001e4000c101126 */
[----:B0-----:R-:W-:-:S06]  /*81b0*/  PRMT R38, RZ, 0x7610, R38 ;  /* 0x00007610ff267816 */ /* 0x001fcc0000000026 */
[----:B------:R-:W2:Y:S01]  /*81c0*/  @!P4 LDG.E.U8 R38, desc[UR38][R36.64+0x8] ;  /* 0x000008262426c981 */ /* 0x000ea2000c1e1100 */
[----:B------:R-:W-:Y:S02]  /*81d0*/  ISETP.LT.OR P2, PT, R41, 0x12, !P1 ;  /* 0x000000122900780c */ /* 0x000fe40004f41670 */
[----:B------:R-:W-:-:S11]  /*81e0*/  LOP3.LUT R0, R0, 0xffffefff, RZ, 0xc0, !PT ;  /* 0xffffefff00007812 */ /* 0x000fd600078ec0ff */
[----:B------:R-:W-:Y:S02]  /*81f0*/  @!P2 IADD3 R79, P5, P6, R45, R24, R47 ;  /* 0x000000182d4fa210 */ /* 0x000fe40007ebe02f */
[----:B------:R-:W-:Y:S02]  /*8200*/  @P2 LOP3.LUT R0, R0, 0x1000, RZ, 0xfc, !PT ;  /* 0x0000100000002812 */ /* 0x000fe400078efcff */
        /* <DEDUP_REMOVED lines=11> */
[C---:B------:R-:W-:Y:S02]  /*82c0*/  ISETP.LT.OR P0, PT, R41.reuse, 0x19, !P1 ;  /* 0x000000192900780c */ /* 0x040fe40004f01670 */
[----:B------:R-:W-:-:S11]  /*82d0*/  ISETP.LT.OR P4, PT, R41, 0x1a, !P1 ;  /* 0x0000001a2900780c */ /* 0x000fd60004f81670 */
[----:B------:R-:W-:-:S04]  /*82e0*/  @!P0 IADD3 R204, P5, P6, R45, R24, R47 ;  /* 0x000000182dcc8210 */ /* 0x000fc80007ebe02f */
[----:B------:R-:W-:Y:S02]  /*82f0*/  @!P0 IADD3.X R205, R42, R46, R43, P5, P6 ;  /* 0x0000002e2acd8210 */ /* 0x000fe40002fec42b */
[----:B------:R-:W-:-:S04]  /*8300*/  @!P4 IADD3 R207, P5, P6, R45, R24, R47 ;  /* 0x000000182dcfc210 */ /* 0x000fc80007ebe02f */
[----:B------:R-:W-:Y:S02]  /*8310*/  @!P4 IADD3.X R212, R42, R46, R43, P5, P6 ;  /* 0x0000002e2ad4c210 */ /* 0x000fe40002fec42b */
[C---:B------:R-:W-:Y:S02]  /*8320*/  LOP3.LUT P4, RZ, R0.reuse, 0x8000, RZ, 0xc0, !PT ;  /* 0x0000800000ff7812 */ /* 0x040fe4000788c0ff */
[----:B------:R-:W-:Y:S02]  /*8330*/  LOP3.LUT P0, RZ, R0, 0x10000, RZ, 0xc0, !PT ;  /* 0x0001000000ff7812 */ /* 0x000fe4000780c0ff */
[----:B--2---:R-:W-:-:S04]  /*8340*/  LOP3.LUT R38, R38, 0xff, RZ, 0xc0, !PT ;  /* 0x000000ff26267812 */ /* 0x004fc800078ec0ff */
[----:B------:R-:W-:-:S05]  /*8350*/  F2FP.F16.E4M3.UNPACK_B R38, R38 ;  /* 0x00000026ff26723e */ /* 0x000fca00020006ff */
[----:B------:R-:W-:-:S05]  /*8360*/  HADD2.F32 R38, -RZ, R38.H0_H0 ;  /* 0x20000026ff267230 */ /* 0x000fca0000004100 */
[----:B------:R-:W-:-:S04]  /*8370*/  FMUL R38, R38, UR32 ;  /* 0x0000002026267c20 */ /* 0x000fc80008400000 */
[----:B------:R-:W-:-:S05]  /*8380*/  FFMA R38, R203, UR33, R38 ;  /* 0x00000021cb267c23 */ /* 0x000fca0008000026 */
[----:B------:R-:W-:-:S05]  /*8390*/  F2FP.SATFINITE.E4M3.F32.PACK_AB_MERGE_C R38, RZ, R38, RZ ;  /* 0x00000026ff26723e */ /* 0x000fca00048070ff */
[----:B------:R0:W-:Y:S01]  /*83a0*/  @!P2 STG.E.U8 desc[UR38][R94.64+0x9], R38 ;  /* 0x000009265e00a986 */ /* 0x0001e2000c101126 */
[----:B------:R-:W-:Y:S01]  /*83b0*/  ISETP.LT.OR P2, PT, R41, 0x11, !P0 ;  /* 0x000000112900780c */ /* 0x000fe20004741670 */
[----:B0-----:R-:W0:-:S12]  /*83c0*/  @!P4 LDC.64 R38, c[0x0][0x5c0] ;  /* 0x00017000ff26cb82 */ /* 0x001e180000000a00 */
[----:B------:R-:W-:-:S04]  /*83d0*/  @!P2 IADD3 R209, P5, P6, R45, R24, R49 ;  /* 0x000000182dd1a210 */ /* 0x000fc80007ebe031 */
[----:B------:R-:W-:Y:S02]  /*83e0*/  @!P2 IADD3.X R213, R42, R46, R44, P5, P6 ;  /* 0x0000002e2ad5a210 */ /* 0x000fe40002fec42c */
[----:B0-----:R-:W-:Y:S02]  /*83f0*/  @!P4 IADD3 R38, P5, R85, R38, RZ ;  /* 0x000000265526c210 */ /* 0x001fe40007fbe0ff */
[----:B------:R-:W-:-:S06]  /*8400*/  PRMT R85, RZ, 0x7610, R85 ;  /* 0x00007610ff557816 */ /* 0x000fcc0000000055 */
[----:B------:R-:W2:Y:S01]  /*8410*/  @!P4 LDG.E.U8 R85, desc[UR38][R34.64+0x8] ;  /* 0x000008262255c981 */ /* 0x000ea2000c1e1100 */
[----:B------:R-:W-:Y:S01]  /*8420*/  @!P4 IMAD.X R39, R87, 0x1, R39, P5 ;  /* 0x000000015727c824 */ /* 0x000fe200028e0627 */
[----:B--2---:R-:W-:-:S04]  /*8430*/  LOP3.LUT R85, R85, 0xff, RZ, 0xc0, !PT ;  /* 0x000000ff55557812 */ /* 0x004fc800078ec0ff */
[----:B------:R-:W-:-:S05]  /*8440*/  F2FP.F16.E4M3.UNPACK_B R85, R85 ;  /* 0x00000055ff55723e */ /* 0x000fca00020006ff */
[----:B------:R-:W-:-:S05]  /*8450*/  HADD2.F32 R85, -RZ, R85.H0_H0 ;  /* 0x20000055ff557230 */ /* 0x000fca0000004100 */
[----:B------:R-:W-:-:S04]  /*8460*/  FMUL R85, R85, UR32 ;  /* 0x0000002055557c20 */ /* 0x000fc80008400000 */
[----:B------:R-:W-:-:S05]  /*8470*/  FFMA R202, R202, UR33, R85 ;  /* 0x00000021caca7c23 */ /* 0x000fca0008000055 */
[----:B------:R-:W-:-:S05]  /*8480*/  F2FP.SATFINITE.E4M3.F32.PACK_AB_MERGE_C R202, RZ, R202, RZ ;  /* 0x000000caffca723e */ /* 0x000fca00048070ff */
[----:B------:R0:W-:Y:S02]  /*8490*/  @!P4 STG.E.U8 desc[UR38][R38.64+0x8], R202 ;  /* 0x000008ca2600c986 */ /* 0x0001e4000c101126 */
[----:B0-----:R-:W0:Y:S02]  /*84a0*/  @!P3 LDC.64 R38, c[0x0][0x5c0] ;  /* 0x00017000ff26bb82 */ /* 0x001e240000000a00 */
[----:B0-----:R-:W-:Y:S02]  /*84b0*/  @!P3 IADD3 R38, P4, R48, R38, RZ ;  /* 0x000000263026b210 */ /* 0x001fe40007f9e0ff */
[----:B------:R-:W-:-:S06]  /*84c0*/  PRMT R48, RZ, 0x7610, R48 ;  /* 0x00007610ff307816 */ /* 0x000fcc0000000030 */
[----:B------:R-:W2:Y:S01]  /*84d0*/  @!P3 LDG.E.U8 R48, desc[UR38][R34.64+0x9] ;  /* 0x000009262230b981 */ /* 0x000ea2000c1e1100 */
[----:B------:R-:W-:-:S04]  /*84e0*/  LOP3.LUT R228, R228, 0xfffeffff, RZ, 0xc0, !PT ;  /* 0xfffeffffe4e47812 */ /* 0x000fc800078ec0ff */
[----:B------:R-:W-:Y:S02]  /*84f0*/  @P2 LOP3.LUT R228, R228, 0x10000, RZ, 0xfc, !PT ;  /* 0x00010000e4e42812 */ /* 0x000fe400078efcff */
[----:B------:R-:W-:Y:S02]  /*8500*/  ISETP.LT.OR P2, PT, R41, 0x12, !P0 ;  /* 0x000000122900780c */ /* 0x000fe40004741670 */
[----:B------:R-:W-:-:S11]  /*8510*/  LOP3.LUT R228, R228, 0xffff7fff, RZ, 0xc0, !PT ;  /* 0xffff7fffe4e47812 */ /* 0x000fd600078ec0ff */
[----:B------:R-:W-:Y:S02]  /*8520*/  @!P2 IADD3 R203, P5, P6, R45, R24, R49 ;  /* 0x000000182dcba210 */ /* 0x000fe40007ebe031 */
[----:B------:R-:W-:Y:S02]  /*8530*/  @P2 LOP3.LUT R228, R228, 0x8000, RZ, 0xfc, !PT ;  /* 0x00008000e4e42812 */ /* 0x000fe400078efcff */
[----:B------:R-:W-:Y:S02]  /*8540*/  @!P2 IADD3.X R211, R42, R46, R44, P5, P6 ;  /* 0x0000002e2ad3a210 */ /* 0x000fe40002fec42c */
[----:B------:R-:W-:Y:S01]  /*8550*/  ISETP.LT.OR P2, PT, R41, 0x19, !P0 ;  /* 0x000000192900780c */ /* 0x000fe20004741670 */
[----:B------:R-:W-:-:S12]  /*8560*/  @!P3 IMAD.X R39, R78, 0x1, R39, P4 ;  /* 0x000000014e27b824 */ /* 0x000fd800020e0627 */
[----:B------:R-:W-:-:S04]  /*8570*/  @!P2 IADD3 R202, P5, P6, R45, R24, R49 ;  /* 0x000000182dcaa210 */ /* 0x000fc80007ebe031 */
[----:B------:R-:W-:Y:S02]  /*8580*/  @!P2 IADD3.X R210, R42, R46, R44, P5, P6 ;  /* 0x0000002e2ad2a210 */ /* 0x000fe40002fec42c */
[----:B------:R-:W-:Y:S02]  /*8590*/  ISETP.LT.OR P6, PT, R41, 0x1a, !P0 ;  /* 0x0000001a2900780c */ /* 0x000fe400047c1670 */
[----:B------:R-:W-:-:S04]  /*85a0*/  LOP3.LUT R228, R228, 0xffffbfff, RZ, 0xc0, !PT ;  /* 0xffffbfffe4e47812 */ /* 0x000fc800078ec0ff */
[----:B------:R-:W-:Y:S02]  /*85b0*/  @P2 LOP3.LUT R228, R228, 0x4000, RZ, 0xfc, !PT ;  /* 0x00004000e4e42812 */ /* 0x000fe400078efcff */
[----:B------:R-:W-:Y:S02]  /*85c0*/  ISETP.GE.AND P2, PT, R40, 0x1, PT ;  /* 0x000000012800780c */ /* 0x000fe40003f46270 */
[----:B--2---:R-:W-:-:S04]  /*85d0*/  LOP3.LUT R48, R48, 0xff, RZ, 0xc0, !PT ;  /* 0x000000ff30307812 */ /* 0x004fc800078ec0ff */
[----:B------:R-:W-:-:S05]  /*85e0*/  F2FP.F16.E4M3.UNPACK_B R48, R48 ;  /* 0x00000030ff30723e */ /* 0x000fca00020006ff */
[----:B------:R-:W-:-:S05]  /*85f0*/  HADD2.F32 R48, -RZ, R48.H0_H0 ;  /* 0x20000030ff307230 */ /* 0x000fca0000004100 */
[----:B------:R-:W-:-:S04]  /*8600*/  FMUL R48, R48, UR32 ;  /* 0x0000002030307c20 */ /* 0x000fc80008400000 */
[----:B------:R-:W-:-:S05]  /*8610*/  FFMA R48, R201, UR33, R48 ;  /* 0x00000021c9307c23 */ /* 0x000fca0008000030 */
[----:B------:R-:W-:-:S05]  /*8620*/  F2FP.SATFINITE.E4M3.F32.PACK_AB_MERGE_C R48, RZ, R48, RZ ;  /* 0x00000030ff30723e */ /* 0x000fca00048070ff */
[----:B------:R0:W-:Y:S01]  /*8630*/  @!P3 STG.E.U8 desc[UR38][R38.64+0x9], R48 ;  /* 0x000009302600b986 */ /* 0x0001e2000c101126 */
[----:B------:R-:W-:-:S04]  /*8640*/  @!P6 IADD3 R201, P3, P4, R45, R24, R49 ;  /* 0x000000182dc9e210 */ /* 0x000fc80007c7e031 */
[----:B------:R-:W-:Y:S02]  /*8650*/  @!P6 IADD3.X R208, R42, R46, R44, P3, P4 ;  /* 0x0000002e2ad0e210 */ /* 0x000fe40001fe842c */
[----:B------:R-:W-:Y:S02]  /*8660*/  ISETP.LT.OR P3, PT, R41, 0x11, !P2 ;  /* 0x000000112900780c */ /* 0x000fe40005761670 */
[----:B0-----:R-:W-:-:S11]  /*8670*/  PRMT R38, RZ, 0x7610, R38 ;  /* 0x00007610ff267816 */ /* 0x001fd60000000026 */
[----:B------:R-:W2:Y:S01]  /*8680*/  @!P3 LDG.E.U8 R38, desc[UR38][R26.64+0x10] ;  /* 0x000010261a26b981 */ /* 0x000ea2000c1e1100 */
[----:B------:R-:W-:Y:S02]  /*8690*/  PRMT R48, RZ, 0x7610, R48 ;  /* 0x00007610ff307816 */ /* 0x000fe40000000030 */
[----:B--2---:R-:W-:-:S04]  /*86a0*/  LOP3.LUT R38, R38, 0xff, RZ, 0xc0, !PT ;  /* 0x000000ff26267812 */ /* 0x004fc800078ec0ff */
        /* <DEDUP_REMOVED lines=10> */
[----:B------:R-:W2:Y:S01]  /*8750*/  @!P3 LDG.E.U8 R48, desc[UR38][R26.64+0x11] ;  /* 0x000011261a30b981 */ /* 0x000ea2000c1e1100 */
[----:B0-----:R-:W0:Y:S01]  /*8760*/  @!P3 LDC.64 R38, c[0x0][0x5c0] ;  /* 0x00017000ff26bb82 */ /* 0x001e220000000a00 */
[----:B------:R-:W-:Y:S02]  /*8770*/  LOP3.LUT P5, RZ, R228, 0x400, RZ, 0xc0, !PT ;  /* 0x00000400e4ff7812 */ /* 0x000fe400078ac0ff */
[----:B------:R-:W-:-:S11]  /*8780*/  LOP3.LUT R0, R0, 0xffffbfff, RZ, 0xc0, !PT ;  /* 0xffffbfff00007812 */ /* 0x000fd600078ec0ff */
[----:B------:R-:W-:-:S04]  /*8790*/  @P5 LOP3.LUT R0, R0, 0x4000, RZ, 0xfc, !PT ;  /* 0x0000400000005812 */ /* 0x000fc800078efcff */
[----:B------:R-:W-:Y:S02]  /*87a0*/  LOP3.LUT R0, R0, 0xfffff7ff, RZ, 0xc0, !PT ;  /* 0xfffff7ff00007812 */ /* 0x000fe400078ec0ff */
[----:B0-----:R-:W-:Y:S02]  /*87b0*/  @!P3 IADD3 R38, P4, R24, R38, RZ ;  /* 0x000000261826b210 */ /* 0x001fe40007f9e0ff */
[----:B------:R-:W-:Y:S02]  /*87c0*/  @P6 LOP3.LUT R0, R0, 0x800, RZ, 0xfc, !PT ;  /* 0x0000080000006812 */ /* 0x000fe400078efcff */
[----:B------:R-:W-:Y:S01]  /*87d0*/  LOP3.LUT P6, RZ, R228, 0x200, RZ, 0xc0, !PT ;  /* 0x00000200e4ff7812 */ /* 0x000fe200078cc0ff */
        /* <DEDUP_REMOVED lines=10> */
[----:B------:R-:W-:-:S13]  /*8880*/  ISETP.LT.OR P5, PT, R41, 0x21, !P1 ;  /* 0x000000212900780c */ /* 0x000fda0004fa1670 */
[----:B------:R-:W-:-:S04]  /*8890*/  @!P5 IADD3 R199, P3, P4, R45, R24, R47 ;  /* 0x000000182dc7d210 */ /* 0x000fc80007c7e02f */
[----:B------:R-:W-:Y:S02]  /*88a0*/  @!P5 IADD3.X R200, R42, R46, R43, P3, P4 ;  /* 0x0000002e2ac8d210 */ /* 0x000fe40001fe842b */
[----:B------:R-:W-:Y:S02]  /*88b0*/  ISETP.LT.OR P5, PT, R41, 0x22, !P1 ;  /* 0x000000222900780c */ /* 0x000fe40004fa1670 */
[----:B--2---:R-:W-:-:S04]  /*88c0*/  LOP3.LUT R38, R38, 0xff, RZ, 0xc0, !PT ;  /* 0x000000ff26267812 */ /* 0x004fc800078ec0ff */
[----:B------:R-:W-:-:S05]  /*88d0*/  F2FP.F16.E4M3.UNPACK_B R38, R38 ;  /* 0x00000026ff26723e */ /* 0x000fca00020006ff */
[----:B------:R-:W-:-:S05]  /*88e0*/  HADD2.F32 R38, -RZ, R38.H0_H0 ;  /* 0x20000026ff267230 */ /* 0x000fca0000004100 */
[----:B------:R-:W-:-:S04]  /*88f0*/  FMUL R38, R38, UR32 ;  /* 0x0000002026267c20 */ /* 0x000fc80008400000 */
[----:B------:R-:W-:Y:S01]  /*8900*/  FFMA R38, R198, UR33, R38 ;  /* 0x00000021c6267c23 */ /* 0x000fe20008000026 */
[----:B------:R-:W-:-:S04]  /*8910*/  @!P5 IADD3 R198, P4, P3, R45, R24, R47 ;  /* 0x000000182dc6d210 */ /* 0x000fc80007b9e02f */
[----:B------:R-:W-:Y:S02]  /*8920*/  @!P5 IADD3.X R215, R42, R46, R43, P4, P3 ;  /* 0x0000002e2ad7d210 */ /* 0x000fe400027e642b */
[----:B------:R-:W-:Y:S02]  /*8930*/  LOP3.LUT P5, RZ, R0, 0x4000, RZ, 0xc0, !PT ;  /* 0x0000400000ff7812 */ /* 0x000fe400078ac0ff */
[----:B------:R-:W-:-:S05]  /*8940*/  F2FP.SATFINITE.E4M3.F32.PACK_AB_MERGE_C R38, RZ, R38, RZ ;  /* 0x00000026ff26723e */ /* 0x000fca00048070ff */
[----:B------:R0:W-:Y:S02]  /*8950*/  @!P6 STG.E.U8 desc[UR38][R108.64+0x10], R38 ;  /* 0x000010266c00e986 */ /* 0x0001e4000c101126 */
[----:B0-----:R-:W-:-:S06]  /*8960*/  PRMT R38, RZ, 0x7610, R38 ;  /* 0x00007610ff267816 */ /* 0x001fcc0000000026 */
[----:B------:R-:W2:Y:S01]  /*8970*/  @!P5 LDG.E.U8 R38, desc[UR38][R28.64+0x11] ;  /* 0x000011261c26d981 */ /* 0x000ea2000c1e1100 */
[----:B------:R-:W-:-:S13]  /*8980*/  ISETP.LT.OR P6, PT, R41, 0x29, !P1 ;  /* 0x000000292900780c */ /* 0x000fda0004fc1670 */
[----:B------:R-:W-:-:S04]  /*8990*/  @!P6 IADD3 R214, P4, P3, R45, R24, R47 ;  /* 0x000000182dd6e210 */ /* 0x000fc80007b9e02f */
[----:B------:R-:W-:Y:S02]  /*89a0*/  @!P6 IADD3.X R218, R42, R46, R43, P4, P3 ;  /* 0x0000002e2adae210 */ /* 0x000fe400027e642b */
[----:B--2---:R-:W-:-:S04]  /*89b0*/  LOP3.LUT R38, R38, 0xff, RZ, 0xc0, !PT ;  /* 0x000000ff26267812 */ /* 0x004fc800078ec0ff */
[----:B------:R-:W-:-:S05]  /*89c0*/  F2FP.F16.E4M3.UNPACK_B R38, R38 ;  /* 0x00000026ff26723e */ /* 0x000fca00020006ff */
[----:B------:R-:W-:-:S05]  /*89d0*/  HADD2.F32 R38, -RZ, R38.H0_H0 ;  /* 0x20000026ff267230 */ /* 0x000fca0000004100 */
[----:B------:R-:W-:-:S04]  /*89e0*/  FMUL R38, R38, UR32 ;  /* 0x0000002026267c20 */ /* 0x000fc80008400000 */
[----:B------:R-:W-:-:S05]  /*89f0*/  FFMA R38, R197, UR33, R38 ;  /* 0x00000021c5267c23 */ /* 0x000fca0008000026 */
[----:B------:R-:W-:-:S05]  /*8a00*/  F2FP.SATFINITE.E4M3.F32.PACK_AB_MERGE_C R38, RZ, R38, RZ ;  /* 0x00000026ff26723e */ /* 0x000fca00048070ff */
[----:B------:R0:W-:Y:S01]  /*8a10*/  @!P5 STG.E.U8 desc[UR38][R102.64+0x11], R38 ;  /* 0x000011266600d986 */ /* 0x0001e2000c101126 */
[----:B------:R-:W-:-:S13]  /*8a20*/  ISETP.LT.OR P5, PT, R41, 0x2a, !P1 ;  /* 0x0000002a2900780c */ /* 0x000fda0004fa1670 */
        /* <DEDUP_REMOVED lines=20> */
[----:B0-----:R-:W-:-:S05]  /*8b70*/  @!P3 IADD3 R38, P4, R24, R38, RZ ;  /* 0x000000261826b210 */ /* 0x001fca0007f9e0ff */
        /* <DEDUP_REMOVED lines=37> */
[----:B------:R-:W-:Y:S02]  /*8dd0*/  ISETP.LT.OR P1, PT, R41, 0x22, !P0 ;  /* 0x000000222900780c */ /* 0x000fe40004721670 */
[----:B------:R-:W-:-:S11]  /*8de0*/  LOP3.LUT R228, R228, 0xfffffffb, RZ, 0xc0, !PT ;  /* 0xfffffffbe4e47812 */ /* 0x000fd600078ec0ff */
[----:B------:R-:W-:-:S04]  /*8df0*/  @P1 LOP3.LUT R228, R228, 0x4, RZ, 0xfc, !PT ;  /* 0x00000004e4e41812 */ /* 0x000fc800078efcff */
[----:B------:R-:W-:Y:S02]  /*8e00*/  LOP3.LUT P5, RZ, R228, 0x200000, RZ, 0xc0, !PT ;  /* 0x00200000e4ff7812 */ /* 0x000fe400078ac0ff */
[----:B--2---:R-:W-:-:S04]  /*8e10*/  LOP3.LUT R38, R38, 0xff, RZ, 0xc0, !PT ;  /* 0x000000ff26267812 */ /* 0x004fc800078ec0ff */
[----:B------:R-:W-:-:S05]  /*8e20*/  F2FP.F16.E4M3.UNPACK_B R38, R38 ;  /* 0x00000026ff26723e */ /* 0x000fca00020006ff */
[----:B------:R-:W-:-:S05]  /*8e30*/  HADD2.F32 R38, -RZ, R38.H0_H0 ;  /* 0x20000026ff267230 */ /* 0x000fca0000004100 */
[----:B------:R-:W-:-:S04]  /*8e40*/  FMUL R38, R38, UR32 ;  /* 0x0000002026267c20 */ /* 0x000fc80008400000 */
[--C-:B------:R-:W-:Y:S01]  /*8e50*/  FFMA R192, R192, UR33, R38.reuse ;  /* 0x00000021c0c07c23 */ /* 0x100fe20008000026 */
[----:B------:R-:W-:-:S04]  /*8e60*/  PRMT R38, RZ, 0x7610, R38 ;  /* 0x00007610ff267816 */ /* 0x000fc80000000026 */
[----:B------:R-:W-:-:S05]  /*8e70*/  F2FP.SATFINITE.E4M3.F32.PACK_AB_MERGE_C R192, RZ, R192, RZ ;  /* 0x000000c0ffc0723e */ /* 0x000fca00048070ff */
[----:B------:R-:W-:Y:S04]  /*8e80*/  @!P6 STG.E.U8 desc[UR38][R106.64+0x10], R192 ;  /* 0x000010c06a00e986 */ /* 0x000fe8000c101126 */
[----:B------:R-:W2:Y:S01]  /*8e90*/  @!P5 LDG.E.U8 R38, desc[UR38][R30.64+0x11] ;  /* 0x000011261e26d981 */ /* 0x000ea2000c1e1100 */
[----:B------:R-:W-:-:S04]  /*8ea0*/  @!P1 IADD3 R194, P4, P3, R45, R24, R49 ;  /* 0x000000182dc29210 */ /* 0x000fc80007b9e031 */
[----:B------:R-:W-:Y:S02]  /*8eb0*/  @!P1 IADD3.X R197, R42, R46, R44, P4, P3 ;  /* 0x0000002e2ac59210 */ /* 0x000fe400027e642c */
[----:B------:R-:W-:Y:S02]  /*8ec0*/  ISETP.LT.OR P1, PT, R41, 0x29, !P0 ;  /* 0x000000292900780c */ /* 0x000fe40004721670 */
[----:B------:R-:W-:-:S11]  /*8ed0*/  LOP3.LUT R228, R228, 0xfffffffd, RZ, 0xc0, !PT ;  /* 0xfffffffde4e47812 */ /* 0x000fd600078ec0ff */
[----:B------:R-:W-:Y:S02]  /*8ee0*/  @!P1 IADD3 R117, P4, P3, R45, R24, R49 ;  /* 0x000000182d759210 */ /* 0x000fe40007b9e031 */
[----:B------:R-:W-:Y:S02]  /*8ef0*/  @P1 LOP3.LUT R228, R228, 0x2, RZ, 0xfc, !PT ;  /* 0x00000002e4e41812 */ /* 0x000fe400078efcff */
[----:B------:R-:W-:Y:S02]  /*8f00*/  @!P1 IADD3.X R217, R42, R46, R44, P4, P3 ;  /* 0x0000002e2ad99210 */ /* 0x000fe400027e642c */
[----:B------:R-:W-:Y:S02]  /*8f10*/  LOP3.LUT P1, RZ, R0, 0x2000, RZ, 0xc0, !PT ;  /* 0x0000200000ff7812 */ /* 0x000fe4000782c0ff */
[----:B------:R-:W-:Y:S02]  /*8f20*/  PRMT R48, RZ, 0x7610, R48 ;  /* 0x00007610ff307816 */ /* 0x000fe40000000030 */
        /* <DEDUP_REMOVED lines=8> */
[----:B------:R-:W2:Y:S01]  /*8fb0*/  @!P5 LDG.E.U8 R48, desc[UR38][R32.64+0x10] ;  /* 0x000010262030d981 */ /* 0x000ea2000c1e1100 */
[----:B------:R-:W-:Y:S01]  /*8fc0*/  ISETP.LT.OR P2, PT, R41, 0x2a, !P0 ;  /* 0x0000002a2900780c */ /* 0x000fe20004741670 */
[----:B0-----:R-:W0:Y:S01]  /*8fd0*/  @!P5 LDC.64 R38, c[0x0][0x5c0] ;  /* 0x00017000ff26db82 */ /* 0x001e220000000a00 */
[----:B------:R-:W-:-:S11]  /*8fe0*/  LOP3.LUT R228, R228, 0xfffffffe, RZ, 0xc0, !PT ;  /* 0xfffffffee4e47812 */ /* 0x000fd600078ec0ff */
[----:B------:R-:W-:Y:S02]  /*8ff0*/  @!P2 IADD3 R116, P4, P3, R45, R24, R49 ;  /* 0x000000182d74a210 */ /* 0x000fe40007b9e031 */
[----:B------:R-:W-:Y:S02]  /*9000*/  @P2 LOP3.LUT R228, R228, 0x1, RZ, 0xfc, !PT ;  /* 0x00000001e4e42812 */ /* 0x000fe400078efcff */
[----:B------:R-:W-:Y:S02]  /*9010*/  @!P2 IADD3.X R113, R42, R46, R44, P4, P3 ;  /* 0x0000002e2a71a210 */ /* 0x000fe400027e642c */
[C---:B------:R-:W-:Y:S02]  /*9020*/  ISETP.LT.OR P2, PT, R41.reuse, 0x31, !P1 ;  /* 0x000000312900780c */ /* 0x040fe40004f41670 */
[----:B------:R-:W-:-:S11]  /*9030*/  ISETP.LT.OR P6, PT, R41, 0x32, !P1 ;  /* 0x000000322900780c */ /* 0x000fd60004fc1670 */
[----:B------:R-:W-:-:S04]  /*9040*/  @!P2 IADD3 R112, P4, P3, R45, R24, R47 ;  /* 0x000000182d70a210 */ /* 0x000fc80007b9e02f */
[----:B------:R-:W-:Y:S02]  /*9050*/  @!P2 IADD3.X R109, R42, R46, R43, P4, P3 ;  /* 0x0000002e2a6da210 */ /* 0x000fe400027e642b */
[----:B------:R-:W-:-:S04]  /*9060*/  @!P6 IADD3 R108, P4, P3, R45, R24, R47 ;  /* 0x000000182d6ce210 */ /* 0x000fc80007b9e02f */
[----:B------:R-:W-:Y:S02]  /*9070*/  @!P6 IADD3.X R107, R42, R46, R43, P4, P3 ;  /* 0x0000002e2a6be210 */ /* 0x000fe400027e642b */
[----:B------:R-:W-:Y:S02]  /*9080*/  ISETP.LT.OR P6, PT, R41, 0x39, !P1 ;  /* 0x000000392900780c */ /* 0x000fe40004fc1670 */
[----:B------:R-:W-:-:S11]  /*9090*/  LOP3.LUT P2, RZ, R0, 0x1000, RZ, 0xc0, !PT ;  /* 0x0000100000ff7812 */ /* 0x000fd6000784c0ff */
[----:B------:R-:W-:-:S04]  /*90a0*/  @!P6 IADD3 R106, P4, P3, R45, R24, R47 ;  /* 0x000000182d6ae210 */ /* 0x000fc80007b9e02f */
[----:B------:R-:W-:Y:S02]  /*90b0*/  @!P6 IADD3.X R103, R42, R46, R43, P4, P3 ;  /* 0x0000002e2a67e210 */ /* 0x000fe400027e642b */
[----:B0-----:R-:W-:-:S05]  /*90c0*/  @!P5 IADD3 R38, P3, R84, R38, RZ ;  /* 0x000000265426d210 */ /* 0x001fca0007f7e0ff */
[----:B------:R-:W-:Y:S01]  /*90d0*/  @!P5 IMAD.X R39, R206, 0x1, R39, P3 ;  /* 0x00000001ce27d824 */ /* 0x000fe200018e0627 */
[----:B--2---:R-:W-:-:S04]  /*90e0*/  LOP3.LUT R48, R48, 0xff, RZ, 0xc0, !PT ;  /* 0x000000ff30307812 */ /* 0x004fc800078ec0ff */
[----:B------:R-:W-:-:S05]  /*90f0*/  F2FP.F16.E4M3.UNPACK_B R48, R48 ;  /* 0x00000030ff30723e */ /* 0x000fca00020006ff */
[----:B------:R-:W-:-:S05]  /*9100*/  HADD2.F32 R48, -RZ, R48.H0_H0 ;  /* 0x20000030ff307230 */ /* 0x000fca0000004100 */
[----:B------:R-:W-:-:S04]  /*9110*/  FMUL R48, R48, UR32 ;  /* 0x0000002030307c20 */ /* 0x000fc80008400000 */
[--C-:B------:R-:W-:Y:S01]  /*9120*/  FFMA R190, R190, UR33, R48.reuse ;  /* 0x00000021bebe7c23 */ /* 0x100fe20008000030 */
[----:B------:R-:W-:-:S04]  /*9130*/  PRMT R48, RZ, 0x7610, R48 ;  /* 0x00007610ff307816 */ /* 0x000fc80000000030 */
[----:B------:R-:W-:-:S05]  /*9140*/  F2FP.SATFINITE.E4M3.F32.PACK_AB_MERGE_C R190, RZ, R190, RZ ;  /* 0x000000beffbe723e */ /* 0x000fca00048070ff */
[----:B------:R0:W-:Y:S04]  /*9150*/  @!P5 STG.E.U8 desc[UR38][R38.64+0x10], R190 ;  /* 0x000010be2600d986 */ /* 0x0001e8000c101126 */
[----:B------:R-:W2:Y:S01]  /*9160*/  @!P2 LDG.E.U8 R48, desc[UR38][R32.64+0x11] ;  /* 0x000011262030a981 */ /* 0x000ea2000c1e1100 */
[----:B------:R-:W-:Y:S01]  /*9170*/  ISETP.LT.OR P6, PT, R41, 0x3a, !P1 ;  /* 0x0000003a2900780c */ /* 0x000fe20004fc1670 */
[----:B0-----:R-:W0:-:S12]  /*9180*/  @!P2 LDC.64 R38, c[0x0][0x5c0] ;  /* 0x00017000ff26ab82 */ /* 0x001e180000000a00 */
[----:B------:R-:W-:-:S04]  /*9190*/  @!P6 IADD3 R102, P4, P3, R45, R24, R47 ;  /* 0x000000182d66e210 */ /* 0x000fc80007b9e02f */
[----:B------:R-:W-:Y:S02]  /*91a0*/  @!P6 IADD3.X R101, R42, R46, R43, P4, P3 ;  /* 0x0000002e2a65e210 */ /* 0x000fe400027e642b */
[----:B------:R-:W-:Y:S02]  /*91b0*/  ISETP.LT.OR P6, PT, R41, 0x31, !P0 ;  /* 0x000000312900780c */ /* 0x000fe400047c1670 */
[----:B0-----:R-:W-:-:S11]  /*91c0*/  @!P2 IADD3 R38, P5, R79, R38, RZ ;  /* 0x000000264f26a210 */ /* 0x001fd60007fbe0ff */
[----:B------:R-:W-:-:S04]  /*91d0*/  @!P6 IADD3 R100, P4, P3, R45, R24, R49 ;  /* 0x000000182d64e210 */ /* 0x000fc80007b9e031 */
[----:B------:R-:W-:Y:S01]  /*91e0*/  @!P6 IADD3.X R97, R42, R46, R44, P4, P3 ;  /* 0x0000002e2a61e210 */ /* 0x000fe200027e642c */
[----:B------:R-:W-:Y:S01]  /*91f0*/  @!P2 IMAD.X R39, R86, 0x1, R39, P5 ;  /* 0x000000015627a824 */ /* 0x000fe200028e0627 */
        /* <DEDUP_REMOVED lines=22> */
[----:B------:R-:W-:Y:S02]  /*9360*/  PRMT R84, RZ, 0x7610, R84 ;  /* 0x00007610ff547816 */ /* 0x000fe40000000054 */
[----:B------:R-:W-:Y:S02]  /*9370*/  ISETP.LT.OR P5, PT, R41, 0x32, !P0 ;  /* 0x000000322900780c */ /* 0x000fe400047a1670 */
        /* <DEDUP_REMOVED lines=9> */
[----:B------:R-:W-:Y:S01]  /*9410*/  LOP3.LUT R228, R228, 0xfffffeff, RZ, 0xc0, !PT ;  /* 0xfffffeffe4e47812 */ /* 0x000fe200078ec0ff */
[----:B0-----:R-:W0:Y:S01]  /*9420*/  @!P6 LDC.64 R38, c[0x0][0x5c0] ;  /* 0x00017000ff26eb82 */ /* 0x001e220000000a00 */
[----:B------:R-:W-:Y:S02]  /*9430*/  @!P5 IADD3 R96, P3, P2, R45, R24, R49 ;  /* 0x000000182d60d210 */ /* 0x000fe40007a7e031 */
[----:B------:R-:W-:Y:S02]  /*9440*/  @P5 LOP3.LUT R228, R228, 0x100, RZ, 0xfc, !PT ;  /* 0x00000100e4e45812 */ /* 0x000fe400078efcff */
[----:B------:R-:W-:Y:S02]  /*9450*/  @!P5 IADD3.X R95, R42, R46, R44, P3, P2 ;  /* 0x0000002e2a5fd210 */ /* 0x000fe40001fe442c */
[C---:B------:R-:W-:Y:S02]  /*9460*/  ISETP.LT.OR P5, PT, R41.reuse, 0x39, !P0 ;  /* 0x000000392900780c */ /* 0x040fe400047a1670 */
[----:B------:R-:W-:-:S11]  /*9470*/  ISETP.LT.OR P4, PT, R41, 0x3a, !P0 ;  /* 0x0000003a2900780c */ /* 0x000fd60004781670 */
[----:B------:R-:W-:-:S04]  /*9480*/  @!P5 IADD3 R94, P3, P2, R45, R24, R49 ;  /* 0x000000182d5ed210 */ /* 0x000fc80007a7e031 */
[--C-:B------:R-:W-:Y:S02]  /*9490*/  @!P5 IADD3.X R87, R42, R46, R44.reuse, P3, P2 ;  /* 0x0000002e2a57d210 */ /* 0x100fe40001fe442c */
[----:B------:R-:W-:Y:S02]  /*94a0*/  @!P4 IADD3 R86, P3, P2, R45, R24, R49 ;  /* 0x000000182d56c210 */ /* 0x000fe40007a7e031 */
[----:B------:R-:W-:Y:S02]  /*94b0*/  LOP3.LUT R0, R0, 0xfffffeff, RZ, 0xc0, !PT ;  /* 0xfffffeff00007812 */ /* 0x000fe400078ec0ff */
[----:B------:R-:W-:Y:S02]  /*94c0*/  @!P4 IADD3.X R48, R42, R46, R44, P3, P2 ;  /* 0x0000002e2a30c210 */ /* 0x000fe40001fe442c */
[----:B------:R-:W-:Y:S02]  /*94d0*/  ISETP.LT.OR P3, PT, R41, 0x41, !P1 ;  /* 0x000000412900780c */ /* 0x000fe40004f61670 */
[----:B------:R-:W-:-:S04]  /*94e0*/  @P5 LOP3.LUT R0, R0, 0x100, RZ, 0xfc, !PT ;  /* 0x0000010000005812 */ /* 0x000fc800078efcff */
[----:B------:R-:W-:-:S04]  /*94f0*/  LOP3.LUT R0, R0, 0xffffff7f, RZ, 0xc0, !PT ;  /* 0xffffff7f00007812 */ /* 0x000fc800078ec0ff */
[----:B------:R-:W-:-:S03]  /*9500*/  @P0 LOP3.LUT R0, R0, 0x80, RZ, 0xfc, !PT ;  /* 0x0000008000000812 */ /* 0x000fc600078efcff */
[----:B------:R-:W-:-:S04]  /*9510*/  @!P3 IADD3 R78, P0, P2, R45, R24, R47 ;  /* 0x000000182d4eb210 */ /* 0x000fc80007a1e02f */
[----:B------:R-:W-:Y:S02]  /*9520*/  @!P3 IADD3.X R79, R42, R46, R43, P0, P2 ;  /* 0x0000002e2a4fb210 */ /* 0x000fe400007e442b */
[----:B0-----:R-:W-:Y:S02]  /*9530*/  @!P6 IADD3 R38, P2, R204, R38, RZ ;  /* 0x00000026cc26e210 */ /* 0x001fe40007f5e0ff */
[----:B------:R-:W-:-:S03]  /*9540*/  LOP3.LUT R0, R0, 0xfffffdff, RZ, 0xc0, !PT ;  /* 0xfffffdff00007812 */ /* 0x000fc600078ec0ff */
[----:B------:R-:W-:Y:S01]  /*9550*/  @!P6 IMAD.X R39, R205, 0x1, R39, P2 ;  /* 0x00000001cd27e824 */ /* 0x000fe200010e0627 */
[----:B------:R-:W-:Y:S02]  /*9560*/  ISETP.LT.OR P2, PT, R41, 0x42, !P1 ;  /* 0x000000422900780c */ /* 0x000fe40004f41670 */
[----:B------:R-:W-:-:S04]  /*9570*/  @P4 LOP3.LUT R0, R0, 0x200, RZ, 0xfc, !PT ;  /* 0x0000020000004812 */ /* 0x000fc800078efcff */
[----:B------:R-:W-:-:S04]  /*9580*/  LOP3.LUT R0, R0, 0xfffffbff, RZ, 0xc0, !PT ;  /* 0xfffffbff00007812 */ /* 0x000fc800078ec0ff */
[----:B------:R-:W-:Y:S02]  /*9590*/  @P3 LOP3.LUT R0, R0, 0x400, RZ, 0xfc, !PT ;  /* 0x0000040000003812 */ /* 0x000fe400078efcff */
[----:B------:R-:W-:Y:S02]  /*95a0*/  PRMT R110, RZ, 0x7610, R110 ;  /* 0x00007610ff6e7816 */ /* 0x000fe4000000006e */
[----:B--2---:R-:W-:-:S04]  /*95b0*/  LOP3.LUT R84, R84, 0xff, RZ, 0xc0, !PT ;  /* 0x000000ff54547812 */ /* 0x004fc800078ec0ff */
[----:B------:R-:W-:-:S05]  /*95c0*/  F2FP.F16.E4M3.UNPACK_B R84, R84 ;  /* 0x00000054ff54723e */ /* 0x000fca00020006ff */
[----:B------:R-:W-:-:S05]  /*95d0*/  HADD2.F32 R84, -RZ, R84.H0_H0 ;  /* 0x20000054ff547230 */ /* 0x000fca0000004100 */
[----:B------:R-:W-:-:S04]  /*95e0*/  FMUL R84, R84, UR32 ;  /* 0x0000002054547c20 */ /* 0x000fc80008400000 */
[----:B------:R-:W-:Y:S01]  /*95f0*/  FFMA R186, R186, UR33, R84 ;  /* 0x00000021baba7c23 */ /* 0x000fe20008000054 */
[----:B------:R-:W-:-:S04]  /*9600*/  @!P2 IADD3 R84, P4, P3, R45, R24, R47 ;  /* 0x000000182d54a210 */ /* 0x000fc80007b9e02f */
[----:B------:R-:W-:Y:S02]  /*9610*/  @!P2 IADD3.X R85, R42, R46, R43, P4, P3 ;  /* 0x0000002e2a55a210 */ /* 0x000fe400027e642b */
[----:B------:R-:W-:Y:S02]  /*9620*/  ISETP.LT.OR P4, PT, R41, 0x1a, !P1 ;  /* 0x0000001a2900780c */ /* 0x000fe40004f81670 */
[----:B------:R-:W-:-:S05]  /*9630*/  F2FP.SATFINITE.E4M3.F32.PACK_AB_MERGE_C R186, RZ, R186, RZ ;  /* 0x000000baffba723e */ /* 0x000fca00048070ff */
[----:B------:R0:W-:Y:S06]  /*9640*/  @!P6 STG.E.U8 desc[UR38][R38.64+0x18], R186 ;  /* 0x000018ba2600e986 */ /* 0x0001ec000c101126 */
        /* <DEDUP_REMOVED lines=10> */
[----:B------:R-:W-:Y:S02]  /*96f0*/  F2FP.SATFINITE.E4M3.F32.PACK_AB_MERGE_C R115, RZ, R110, RZ ;  /* 0x0000006eff73723e */ /* 0x000fe400048070ff */
[----:B------:R-:W-:-:S03]  /*9700*/  PRMT R110, RZ, 0x7610, R110 ;  /* 0x00007610ff6e7816 */ /* 0x000fc6000000006e */
[----:B------:R0:W-:Y:S04]  /*9710*/  @!P4 STG.E.U8 desc[UR38][R38.64+0x19], R115 ;  /* 0x000019732600c986 */ /* 0x0001e8000c101126 */
[----:B------:R-:W2:Y:S01]  /*9720*/  @!P0 LDG.E.U8 R110, desc[UR38][R36.64+0x10] ;  /* 0x00001026246e8981 */ /* 0x000ea2000c1e1100 */
[----:B------:R-:W-:Y:S02]  /*9730*/  LOP3.LUT P5, RZ, R229, 0x2000000, RZ, 0xc0, !PT ;  /* 0x02000000e5ff7812 */ /* 0x000fe400078ac0ff */
[----:B--2---:R-:W-:-:S04]  /*9740*/  LOP3.LUT R110, R110, 0xff, RZ, 0xc0, !PT ;  /* 0x000000ff6e6e7812 */ /* 0x004fc800078ec0ff */
[----:B------:R-:W-:-:S05]  /*9750*/  F2FP.F16.E4M3.UNPACK_B R110, R110 ;  /* 0x0000006eff6e723e */ /* 0x000fca00020006ff */
[----:B------:R-:W-:-:S05]  /*9760*/  HADD2.F32 R110, -RZ, R110.H0_H0 ;  /* 0x2000006eff6e7230 */ /* 0x000fca0000004100 */
[----:B------:R-:W-:-:S04]  /*9770*/  FMUL R111, R110, UR32 ;  /* 0x000000206e6f7c20 */ /* 0x000fc80008400000 */
[----:B------:R-:W-:Y:S01]  /*9780*/  FFMA R111, R184, UR33, R111 ;  /* 0x00000021b86f7c23 */ /* 0x000fe2000800006f */
[----:B------:R-:W-:-:S04]  /*9790*/  PRMT R110, RZ, 0x7610, R110 ;  /* 0x00007610ff6e7816 */ /* 0x000fc8000000006e */
[----:B------:R-:W-:-:S05]  /*97a0*/  F2FP.SATFINITE.E4M3.F32.PACK_AB_MERGE_C R111, RZ, R111, RZ ;  /* 0x0000006fff6f723e */ /* 0x000fca00048070ff */
[----:B------:R1:W-:Y:S04]  /*97b0*/  @!P0 STG.E.U8 desc[UR38][R124.64+0x10], R111 ;  /* 0x0000106f7c008986 */ /* 0x0003e8000c101126 */
[----:B------:R-:W2:Y:S01]  /*97c0*/  @!P5 LDG.E.U8 R110, desc[UR38][R36.64+0x11] ;  /* 0x00001126246ed981 */ /* 0x000ea2000c1e1100 */
[----:B------:R-:W-:-:S13]  /*97d0*/  LOP3.LUT P6, RZ, R228, 0x10000, RZ, 0xc0, !PT ;  /* 0x00010000e4ff7812 */ /* 0x000fda00078cc0ff */
[----:B0-----:R-:W0:Y:S01]  /*97e0*/  @!P6 LDC.64 R38, c[0x0][0x5c0] ;  /* 0x00017000ff26eb82 */ /* 0x001e220000000a00 */
[----:B--2---:R-:W-:-:S04]  /*97f0*/  LOP3.LUT R110, R110, 0xff, RZ, 0xc0, !PT ;  /* 0x000000ff6e6e7812 */ /* 0x004fc800078ec0ff */
[----:B------:R-:W-:-:S05]  /*9800*/  F2FP.F16.E4M3.UNPACK_B R110, R110 ;  /* 0x0000006eff6e723e */ /* 0x000fca00020006ff */
[----:B------:R-:W-:-:S05]  /*9810*/  HADD2.F32 R110, -RZ, R110.H0_H0 ;  /* 0x2000006eff6e7230 */ /* 0x000fca0000004100 */
[----:B------:R-:W-:-:S04]  /*9820*/  FMUL R110, R110, UR32 ;  /* 0x000000206e6e7c20 */ /* 0x000fc80008400000 */
[----:B------:R-:W-:-:S05]  /*9830*/  FFMA R110, R183, UR33, R110 ;  /* 0x00000021b76e7c23 */ /* 0x000fca000800006e */
[----:B------:R-:W-:Y:S02]  /*9840*/  F2FP.SATFINITE.E4M3.F32.PACK_AB_MERGE_C R115, RZ, R110, RZ ;  /* 0x0000006eff73723e */ /* 0x000fe400048070ff */
[----:B------:R-:W-:-:S03]  /*9850*/  PRMT R110, RZ, 0x7610, R110 ;  /* 0x00007610ff6e7816 */ /* 0x000fc6000000006e */
[----:B------:R-:W-:Y:S04]  /*9860*/  @!P5 STG.E.U8 desc[UR38][R120.64+0x11], R115 ;  /* 0x000011737800d986 */ /* 0x000fe8000c101126 */
[----:B------:R-:W2:Y:S01]  /*9870*/  @!P6 LDG.E.U8 R110, desc[UR38][R34.64+0x10] ;  /* 0x00001026226ee981 */ /* 0x000ea2000c1e1100 */
[----:B------:R-:W-:Y:S02]  /*9880*/  LOP3.LUT P3, RZ, R228, 0x8000, RZ, 0xc0, !PT ;  /* 0x00008000e4ff7812 */ /* 0x000fe4000786c0ff */
[----:B0-----:R-:W-:-:S05]  /*9890*/  @!P6 IADD3 R38, P0, R209, R38, RZ ;  /* 0x00000026d126e210 */ /* 0x001fca0007f1e0ff */
[----:B------:R-:W-:Y:S01]  /*98a0*/  @!P6 IMAD.X R39, R213, 0x1, R39, P0 ;  /* 0x00000001d527e824 */ /* 0x000fe200000e0627 */
[----:B--2---:R-:W-:-:S04]  /*98b0*/  LOP3.LUT R110, R110, 0xff, RZ, 0xc0, !PT ;  /* 0x000000ff6e6e7812 */ /* 0x004fc800078ec0ff */
[----:B------:R-:W-:-:S05]  /*98c0*/  F2FP.F16.E4M3.UNPACK_B R110, R110 ;  /* 0x0000006eff6e723e */ /* 0x000fca00020006ff */
[----:B------:R-:W-:-:S05]  /*98d0*/  HADD2.F32 R110, -RZ, R110.H0_H0 ;  /* 0x2000006eff6e7230 */ /* 0x000fca0000004100 */
[----:B-1----:R-:W-:-:S04]  /*98e0*/  FMUL R111, R110, UR32 ;  /* 0x000000206e6f7c20 */ /* 0x002fc80008400000 */
[----:B------:R-:W-:Y:S01]  /*98f0*/  FFMA R111, R182, UR33, R111 ;  /* 0x00000021b66f7c23 */ /* 0x000fe2000800006f */
[----:B------:R-:W-:-:S04]  /*9900*/  PRMT R110, RZ, 0x7610, R110 ;  /* 0x00007610ff6e7816 */ /* 0x000fc8000000006e */
[----:B------:R-:W-:-:S05]  /*9910*/  F2FP.SATFINITE.E4M3.F32.PACK_AB_MERGE_C R111, RZ, R111, RZ ;  /* 0x0000006fff6f723e */ /* 0x000fca00048070ff */
[----:B------:R0:W-:Y:S04]  /*9920*/  @!P6 STG.E.U8 desc[UR38][R38.64+0x10], R111 ;  /* 0x0000106f2600e986 */ /* 0x0001e8000c101126 */
        /* <DEDUP_REMOVED lines=48> */
[----:B------:R-:W-:Y:S02]  /*9c30*/  ISETP.GE.AND P5, PT, R40, 0x1, PT ;  /* 0x000000012800780c */ /* 0x000fe40003fa6270 */
        /* <DEDUP_REMOVED lines=8> */
[----:B------:R0:W-:Y:S01]  /*9cc0*/  @!P6 STG.E.U8 desc[UR38][R38.64+0x19], R115 ;  /* 0x000019732600e986 */ /* 0x0001e2000c101126 */
[----:B------:R-:W-:Y:S02]  /*9cd0*/  ISETP.LT.OR P6, PT, R41, 0x21, !P5 ;  /* 0x000000212900780c */ /* 0x000fe40006fc1670 */
[----:B------:R-:W-:-:S11]  /*9ce0*/  PRMT R110, RZ, 0x7610, R110 ;  /* 0x00007610ff6e7816 */ /* 0x000fd6000000006e */
[----:B------:R-:W2:Y:S01]  /*9cf0*/  @!P6 LDG.E.U8 R110, desc[UR38][R26.64+0x20] ;  /* 0x000020261a6ee981 */ /* 0x000ea2000c1e1100 */
[----:B0-----:R-:W0:Y:S02]  /*9d00*/  @!P6 LDC.64 R38, c[0x0][0x5c0] ;  /* 0x00017000ff26eb82 */ /* 0x001e240000000a00 */
        /* <DEDUP_REMOVED lines=35> */
[----:B------:R-:W-:-:S13]  /*9f40*/  ISETP.LT.OR P6, PT, R41, 0x29, !P5 ;  /* 0x000000292900780c */ /* 0x000fda0006fc1670 */
        /* <DEDUP_REMOVED lines=10> */
[----:B0-----:R-:W-:-:S05]  /*9ff0*/  @!P6 IADD3 R38, P0, R24, R38, RZ ;  /* 0x000000261826e210 */ /* 0x001fca0007f1e0ff */
[----:B------:R-:W-:Y:S01]  /*a000*/  @!P6 IMAD.X R39, R46, 0x1, R39, P0 ;  /* 0x000000012e27e824 */ /* 0x000fe200000e0627 */
[----:B--2---:R-:W-:-:S04]  /*a010*/  LOP3.LUT R110, R110, 0xff, RZ, 0xc0, !PT ;  /* 0x000000ff6e6e7812 */ /* 0x004fc800078ec0ff */
[----:B------:R-:W-:-:S05]  /*a020*/  F2FP.F16.E4M3.UNPACK_B R110, R110 ;  /* 0x0000006eff6e723e */ /* 0x000fca00020006ff */
[----:B------:R-:W-:-:S05]  /*a030*/  HADD2.F32 R110, -RZ, R110.H0_H0 ;  /* 0x2000006eff6e7230 */ /* 0x000fca0000004100 */
[----:B-1----:R-:W-:-:S04]  /*a040*/  FMUL R111, R110, UR32 ;  /* 0x000000206e6f7c20 */ /* 0x002fc80008400000 */
        /* <DEDUP_REMOVED lines=16> */
[----:B------:R-:W-:Y:S02]  /*a150*/  LOP3.LUT P6, RZ, R229, 0x4000000, RZ, 0xc0, !PT ;  /* 0x04000000e5ff7812 */ /* 0x000fe400078cc0ff */
[----:B------:R-:W-:-:S11]  /*a160*/  PRMT R110, RZ, 0x7610, R110 ;  /* 0x00007610ff6e7816 */ /* 0x000fd6000000006e */
        /* <DEDUP_REMOVED lines=11> */
[----:B------:R-:W-:Y:S02]  /*a220*/  LOP3.LUT P4, RZ, R229, 0x100000, RZ, 0xc0, !PT ;  /* 0x00100000e5ff7812 */ /* 0x000fe4000788c0ff */
[----:B0-----:R-:W-:Y:S02]  /*a230*/  PRMT R38, RZ, 0x7610, R38 ;  /* 0x00007610ff267816 */ /* 0x001fe40000000026 */
        /* <DEDUP_REMOVED lines=15> */
[----:B-1----:R-:W-:-:S05]  /*a330*/  F2FP.SATFINITE.E4M3.F32.PACK_AB_MERGE_C R111, RZ, R39, RZ ;  /* 0x00000027ff6f723e */ /* 0x002fca00048070ff */
[----:B------:R1:W-:Y:S04]  /*a340*/  @!P4 STG.E.U8 desc[UR38][R138.64+0x20], R111 ;  /* 0x0000206f8a00c986 */ /* 0x0003e8000c101126 */
[----:B------:R-:W2:Y:S01]  /*a350*/  @!P0 LDG.E.U8 R38, desc[UR38][R30.64+0x21] ;  /* 0x000021261e268981 */ /* 0x000ea2000c1e1100 */
[----:B------:R-:W-:Y:S02]  /*a360*/  ISETP.LT.OR P3, PT, R41, 0x21, !P1 ;  /* 0x000000212900780c */ /* 0x000fe40004f61670 */
[----:B------:R-:W-:Y:S02]  /*a370*/  PRMT R110, RZ, 0x7610, R110 ;  /* 0x00007610ff6e7816 */ /* 0x000fe4000000006e */
[----:B--2---:R-:W-:-:S04]  /*a380*/  LOP3.LUT R38, R38, 0xff, RZ, 0xc0, !PT ;  /* 0x000000ff26267812 */ /* 0x004fc800078ec0ff */
[----:B------:R-:W-:-:S05]  /*a390*/  F2FP.F16.E4M3.UNPACK_B R38, R38 ;  /* 0x00000026ff26723e */ /* 0x000fca00020006ff */
[----:B------:R-:W-:-:S05]  /*a3a0*/  HADD2.F32 R38, -RZ, R38.H0_H0 ;  /* 0x20000026ff267230 */ /* 0x000fca0000004100 */
[----:B------:R-:W-:-:S04]  /*a3b0*/  FMUL R38, R38, UR32 ;  /* 0x0000002026267c20 */ /* 0x000fc80008400000 */
[----:B------:R-:W-:-:S05]  /*a3c0*/  FFMA R38, R167, UR33, R38 ;  /* 0x00000021a7267c23 */ /* 0x000fca0008000026 */
[----:B0-----:R-:W-:Y:S02]  /*a3d0*/  F2FP.SATFINITE.E4M3.F32.PACK_AB_MERGE_C R115, RZ, R38, RZ ;  /* 0x00000026ff73723e */ /* 0x001fe400048070ff */
[----:B------:R-:W0:Y:S03]  /*a3e0*/  @!P3 LDC.64 R38, c[0x0][0x5c0] ;  /* 0x00017000ff26bb82 */ /* 0x000e260000000a00 */
[----:B------:R-:W-:Y:S01]  /*a3f0*/  @!P0 STG.E.U8 desc[UR38][R134.64+0x21], R115 ;  /* 0x0000217386008986 */ /* 0x000fe2000c101126 */
[----:B0-----:R-:W-:-:S05]  /*a400*/  @!P3 IADD3 R38, P6, R199, R38, RZ ;  /* 0x00000026c726b210 */ /* 0x001fca0007fde0ff */
[----:B------:R-:W-:Y:S01]  /*a410*/  @!P3 IMAD.X R39, R200, 0x1, R39, P6 ;  /* 0x00000001c827b824 */ /* 0x000fe200030e0627 */
[----:B------:R-:W-:-:S13]  /*a420*/  ISETP.LT.OR P6, PT, R41, 0x21, !P1 ;  /* 0x000000212900780c */ /* 0x000fda0004fc1670 */
[----:B------:R-:W2:Y:S01]  /*a430*/  @!P6 LDG.E.U8 R110, desc[UR38][R32.64+0x20] ;  /* 0x00002026206ee981 */ /* 0x000ea2000c1e1100 */
[----:B------:R-:W-:Y:S02]  /*a440*/  ISETP.LT.OR P3, PT, R41, 0x22, !P1 ;  /* 0x000000222900780c */ /* 0x000fe40004f61670 */
        /* <DEDUP_REMOVED lines=43> */
[----:B------:R-:W-:Y:S02]  /*a700*/  ISETP.LT.OR P0, PT, R41, 0x2a, !P1 ;  /* 0x0000002a2900780c */ /* 0x000fe40004f01670 */
        /* <DEDUP_REMOVED lines=11> */
[----:B0-----:R-:W0:Y:S02]  /*a7c0*/  @!P0 LDC.64 R38, c[0x0][0x5c0] ;  /* 0x00017000ff268b82 */ /* 0x001e240000000a00 */
[----:B0-----:R-:W-:-:S05]  /*a7d0*/  @!P0 IADD3 R38, P6, R216, R38, RZ ;  /* 0x00000026d8268210 */ /* 0x001fca0007fde0ff */
[----:B------:R-:W-:Y:S01]  /*a7e0*/  @!P0 IMAD.X R39, R219, 0x1, R39, P6 ;  /* 0x00000001db278824 */ /* 0x000fe200030e0627 */
[----:B------:R-:W-:Y:S02]  /*a7f0*/  LOP3.LUT P6, RZ, R229, 0x4000, RZ, 0xc0, !PT ;  /* 0x00004000e5ff7812 */ /* 0x000fe400078cc0ff */
        /* <DEDUP_REMOVED lines=66> */
[----:B0-----:R-:W-:-:S11]  /*ac20*/  PRMT R104, RZ, 0x7610, R104 ;  /* 0x00007610ff687816 */ /* 0x001fd60000000068 */
[----:B------:R-:W0:Y:S01]  /*ac30*/  @!P4 LDC.64 R38, c[0x0][0x5c0] ;  /* 0x00017000ff26cb82 */ /* 0x000e220000000a00 */
        /* <DEDUP_REMOVED lines=9> */
[----:B0-----:R-:W-:-:S05]  /*acd0*/  @!P4 IADD3 R38, P6, R117, R38, RZ ;  /* 0x000000267526c210 */ /* 0x001fca0007fde0ff */
[----:B------:R-:W-:Y:S01]  /*ace0*/  @!P4 IMAD.X R39, R217, 0x1, R39, P6 ;  /* 0x00000001d927c824 */ /* 0x000fe200030e0627 */
[----:B-1----:R-:W-:Y:S02]  /*acf0*/  PRMT R98, RZ, 0x7610, R98 ;  /* 0x00007610ff627816 */ /* 0x002fe40000000062 */
        /* <DEDUP_REMOVED lines=8> */
[----:B0-----:R-:W0:Y:S01]  /*ad80*/  @!P0 LDC.64 R38, c[0x0][0x5c0] ;  /* 0x00017000ff268b82 */ /* 0x001e220000000a00 */
[----:B------:R-:W-:Y:S02]  /*ad90*/  PRMT R104, RZ, 0x7610, R104 ;  /* 0x00007610ff687816 */ /* 0x000fe40000000068 */
[----:B0-----:R-:W-:-:S05]  /*ada0*/  @!P0 IADD3 R38, P6, R116, R38, RZ ;  /* 0x0000002674268210 */ /* 0x001fca0007fde0ff */
[----:B------:R-:W-:Y:S01]  /*adb0*/  @!P0 IMAD.X R39, R113, 0x1, R39, P6 ;  /* 0x0000000171278824 */ /* 0x000fe200030e0627 */
[----:B------:R-:W-:Y:S02]  /*adc0*/  ISETP.LT.OR P6, PT, R41, 0x31, !P5 ;  /* 0x000000312900780c */ /* 0x000fe40006fc1670 */
[----:B--2---:R-:W-:-:S04]  /*add0*/  LOP3.LUT R98, R98, 0xff, RZ, 0xc0, !PT ;  /* 0x000000ff62627812 */ /* 0x004fc800078ec0ff */
[----:B------:R-:W-:-:S05]  /*ade0*/  F2FP.F16.E4M3.UNPACK_B R98, R98 ;  /* 0x00000062ff62723e */ /* 0x000fca00020006ff */
[----:B------:R-:W-:-:S05]  /*adf0*/  HADD2.F32 R98, -RZ, R98.H0_H0 ;  /* 0x20000062ff627230 */ /* 0x000fca0000004100 */
[----:B------:R-:W-:-:S04]  /*ae00*/  FMUL R98, R98, UR32 ;  /* 0x0000002062627c20 */ /* 0x000fc80008400000 */
[----:B------:R-:W-:-:S05]  /*ae10*/  FFMA R98, R153, UR33, R98 ;  /* 0x0000002199627c23 */ /* 0x000fca0008000062 */
[----:B------:R-:W-:Y:S02]  /*ae20*/  F2FP.SATFINITE.E4M3.F32.PACK_AB_MERGE_C R111, RZ, R98, RZ ;  /* 0x00000062ff6f723e */ /* 0x000fe400048070ff */
[----:B------:R-:W0:Y:S03]  /*ae30*/  @!P6 LDC.64 R98, c[0x0][0x5c0] ;  /* 0x00017000ff62eb82 */ /* 0x000e260000000a00 */
[----:B------:R1:W-:Y:S04]  /*ae40*/  @!P0 STG.E.U8 desc[UR38][R38.64+0x29], R111 ;  /* 0x0000296f26008986 */ /* 0x0003e8000c101126 */
[----:B------:R-:W2:Y:S01]  /*ae50*/  @!P6 LDG.E.U8 R104, desc[UR38][R26.64+0x30] ;  /* 0x000030261a68e981 */ /* 0x000ea2000c1e1100 */
        /* <DEDUP_REMOVED lines=12> */
[----:B-1----:R-:W1:Y:S01]  /*af20*/  @!P6 LDC.64 R38, c[0x0][0x5c0] ;  /* 0x00017000ff26eb82 */ /* 0x002e620000000a00 */
[----:B------:R-:W-:Y:S02]  /*af30*/  LOP3.LUT P4, RZ, R229, 0x2000, RZ, 0xc0, !PT ;  /* 0x00002000e5ff7812 */ /* 0x000fe4000788c0ff */
[----:B0-----:R-:W-:Y:S02]  /*af40*/  PRMT R98, RZ, 0x7610, R98 ;  /* 0x00007610ff627816 */ /* 0x001fe40000000062 */
[----:B-1----:R-:W-:-:S05]  /*af50*/  @!P6 IADD3 R38, P3, R24, R38, RZ ;  /* 0x000000261826e210 */ /* 0x002fca0007f7e0ff */
[----:B------:R-:W-:Y:S01]  /*af60*/  @!P6 IMAD.X R39, R46, 0x1, R39, P3 ;  /* 0x000000012e27e824 */ /* 0x000fe200018e0627 */
[----:B--2---:R-:W-:-:S04]  /*af70*/  LOP3.LUT R104, R104, 0xff, RZ, 0xc0, !PT ;  /* 0x000000ff68687812 */ /* 0x004fc800078ec0ff */
[----:B------:R-:W-:-:S05]  /*af80*/  F2FP.F16.E4M3.UNPACK_B R104, R104 ;  /* 0x00000068ff68723e */ /* 0x000fca00020006ff */
[----:B------:R-:W-:-:S05]  /*af90*/  HADD2.F32 R104, -RZ, R104.H0_H0 ;  /* 0x20000068ff687230 */ /* 0x000fca0000004100 */
[----:B------:R-:W-:-:S04]  /*afa0*/  FMUL R104, R104, UR32 ;  /* 0x0000002068687c20 */ /* 0x000fc80008400000 */
[----:B------:R-:W-:-:S05]  /*afb0*/  FFMA R104, R151, UR33, R104 ;  /* 0x0000002197687c23 */ /* 0x000fca0008000068 */
[----:B------:R-:W-:-:S05]  /*afc0*/  F2FP.SATFINITE.E4M3.F32.PACK_AB_MERGE_C R105, RZ, R104, RZ ;  /* 0x00000068ff69723e */ /* 0x000fca00048070ff */
        /* <DEDUP_REMOVED lines=12> */
[----:B------:R-:W-:Y:S02]  /*b090*/  ISETP.LT.OR P6, PT, R41, 0x39, !P5 ;  /* 0x000000392900780c */ /* 0x000fe40006fc1670 */
        /* <DEDUP_REMOVED lines=33> */
[----:B------:R-:W-:-:S13]  /*b2b0*/  LOP3.LUT P6, RZ, R229, 0x1000, RZ, 0xc0, !PT ;  /* 0x00001000e5ff7812 */ /* 0x000fda00078cc0ff */
        /* <DEDUP_REMOVED lines=16> */
[----:B------:R-:W-:-:S05]  /*b3c0*/  FFMA R38, R145, UR33, R38 ;  /* 0x0000002191267c23 */ /* 0x000fca0008000026 */
[----:B0-----:R-:W-:Y:S02]  /*b3d0*/  F2FP.SATFINITE.E4M3.F32.PACK_AB_MERGE_C R91, RZ, R38, RZ ;  /* 0x00000026ff5b723e */ /* 0x001fe400048070ff */
[----:B------:R-:W-:-:S03]  /*b3e0*/  PRMT R38, RZ, 0x7610, R38 ;  /* 0x00007610ff267816 */ /* 0x000fc60000000026 */
[----:B------:R0:W-:Y:S04]  /*b3f0*/  @!P4 STG.E.U8 desc[UR38][R82.64+0x39], R91 ;  /* 0x0000395b5200c986 */ /* 0x0001e8000c101126 */
[----:B------:R-:W2:Y:S01]  /*b400*/  @!P0 LDG.E.U8 R38, desc[UR38][R30.64+0x30] ;  /* 0x000030261e268981 */ /* 0x000ea2000c1e1100 */
[----:B------:R-:W-:Y:S02]  /*b410*/  LOP3.LUT P5, RZ, R229, 0x20, RZ, 0xc0, !PT ;  /* 0x00000020e5ff7812 */ /* 0x000fe400078ac0ff */
        /* <DEDUP_REMOVED lines=9> */
[----:B------:R-:W-:-:S13]  /*b4b0*/  ISETP.LT.OR P4, PT, R41, 0x31, !P1 ;  /* 0x000000312900780c */ /* 0x000fda0004f81670 */
[----:B------:R-:W4:Y:S02]  /*b4c0*/  @!P4 LDC.64 R88, c[0x0][0x5c0] ;  /* 0x00017000ff58cb82 */ /* 0x000f240000000a00 */
[----:B----4-:R-:W-:-:S05]  /*b4d0*/  @!P4 IADD3 R112, P6, R112, R88, RZ ;  /* 0x000000587070c210 */ /* 0x010fca0007fde0ff */
[----:B------:R-:W-:Y:S01]  /*b4e0*/  @!P4 IMAD.X R113, R109, 0x1, R89, P6 ;  /* 0x000000016d71c824 */ /* 0x000fe200030e0659 */
[----:B------:R-:W-:Y:S02]  /*b4f0*/  ISETP.LT.OR P6, PT, R41, 0x31, !P1 ;  /* 0x000000312900780c */ /* 0x000fe40004fc1670 */
[----:B--2---:R-:W-:-:S04]  /*b500*/  LOP3.LUT R38, R38, 0xff, RZ, 0xc0, !PT ;  /* 0x000000ff26267812 */ /* 0x004fc800078ec0ff */
[----:B------:R-:W-:-:S05]  /*b510*/  F2FP.F16.E4M3.UNPACK_B R38, R38 ;  /* 0x00000026ff26723e */ /* 0x000fca00020006ff */
[----:B------:R-:W-:-:S05]  /*b520*/  HADD2.F32 R38, -RZ, R38.H0_H0 ;  /* 0x20000026ff267230 */ /* 0x000fca0000004100 */
[----:B------:R-:W-:-:S04]  /*b530*/  FMUL R38, R38, UR32 ;  /* 0x0000002026267c20 */ /* 0x000fc80008400000 */
[----:B------:R-:W-:Y:S01]  /*b540*/  FFMA R38, R23, UR33, R38 ;  /* 0x0000002117267c23 */ /* 0x000fe20008000026 */
[----:B------:R-:W-:-:S04]  /*b550*/  PRMT R23, RZ, 0x7610, R23 ;  /* 0x00007610ff177816 */ /* 0x000fc80000000017 */
[----:B0-----:R-:W-:-:S05]  /*b560*/  F2FP.SATFINITE.E4M3.F32.PACK_AB_MERGE_C R83, RZ, R38, RZ ;  /* 0x00000026ff53723e */ /* 0x001fca00048070ff */
[----:B------:R-:W-:Y:S04]  /*b570*/  @!P5 STG.E.U8 desc[UR38][R76.64+0x31], R83 ;  /* 0x000031534c00d986 */ /* 0x000fe8000c101126 */
[----:B------:R-:W2:Y:S01]  /*b580*/  @!P6 LDG.E.U8 R23, desc[UR38][R32.64+0x30] ;  /* 0x000030262017e981 */ /* 0x000ea2000c1e1100 */
[----:B------:R-:W-:-:S13]  /*b590*/  ISETP.LT.OR P4, PT, R41, 0x32, !P1 ;  /* 0x000000322900780c */ /* 0x000fda0004f81670 */
[----:B-1----:R-:W0:Y:S01]  /*b5a0*/  @!P4 LDC.64 R38, c[0x0][0x5c0] ;  /* 0x00017000ff26cb82 */ /* 0x002e220000000a00 */
        /* <DEDUP_REMOVED lines=10> */
[----:B0-----:R-:W-:-:S05]  /*b650*/  @!P4 IADD3 R108, P6, R108, R38, RZ ;  /* 0x000000266c6cc210 */ /* 0x001fca0007fde0ff */
[----:B------:R-:W-:Y:S01]  /*b660*/  @!P4 IMAD.X R109, R107, 0x1, R39, P6 ;  /* 0x000000016b6dc824 */ /* 0x000fe200030e0627 */
        /* <DEDUP_REMOVED lines=20> */
[----:B------:R-:W4:Y:S01]  /*b7b0*/  @!P4 LDC.64 R38, c[0x0][0x5c0] ;  /* 0x00017000ff26cb82 */ /* 0x000f220000000a00 */
        /* <DEDUP_REMOVED lines=9> */
[----:B------:R-:W-:Y:S02]  /*b850*/  ISETP.LT.OR P5, PT, R41, 0x3a, !P1 ;  /* 0x0000003a2900780c */ /* 0x000fe40004fa1670 */
[----:B----4-:R-:W-:-:S05]  /*b860*/  @!P4 IADD3 R106, P6, R106, R38, RZ ;  /* 0x000000266a6ac210 */ /* 0x010fca0007fde0ff */
[----:B------:R-:W-:-:S06]  /*b870*/  @!P4 IMAD.X R107, R103, 0x1, R39, P6 ;  /* 0x00000001676bc824 */ /* 0x000fcc00030e0627 */
        /* <DEDUP_REMOVED lines=10> */
[----:B0-----:R-:W-:-:S05]  /*b920*/  @!P5 IADD3 R102, P6, R102, R20, RZ ;  /* 0x000000146666d210 */ /* 0x001fca0007fde0ff */
[----:B------:R-:W-:Y:S01]  /*b930*/  @!P5 IMAD.X R103, R101, 0x1, R21, P6 ;  /* 0x000000016567d824 */ /* 0x000fe200030e0615 */
        /* <DEDUP_REMOVED lines=31> */
[----:B------:R-:W-:Y:S02]  /*bb30*/  LOP3.LUT P5, RZ, R228, 0x100, RZ, 0xc0, !PT ;  /* 0x00000100e4ff7812 */ /* 0x000fe400078ac0ff */
        /* <DEDUP_REMOVED lines=58> */
[----:B0-----:R-:W-:Y:S02]  /*bee0*/  @!P4 IADD3 R86, P5, R86, R12, RZ ;  /* 0x0000000c5656c210 */ /* 0x001fe40007fbe0ff */
[----:B------:R-:W-:-:S03]  /*bef0*/  ISETP.GE.AND P6, PT, R40, 0x1, PT ;  /* 0x000000012800780c */ /* 0x000fc60003fc6270 */
        /* <DEDUP_REMOVED lines=12> */
[----:B------:R-:W-:Y:S02]  /*bfc0*/  PRMT R12, RZ, 0x7610, R12 ;  /* 0x00007610ff0c7816 */ /* 0x000fe4000000000c */
[----:B-1----:R-:W-:-:S05]  /*bfd0*/  @!P4 IADD3 R10, P5, R24, R10, RZ ;  /* 0x0000000a180ac210 */ /* 0x002fca0007fbe0ff */
[----:B------:R-:W-:Y:S01]  /*bfe0*/  @!P4 IMAD.X R11, R46, 0x1, R11, P5 ;  /* 0x000000012e0bc824 */ /* 0x000fe200028e060b */
[----:B--2---:R-:W-:-:S04]  /*bff0*/  LOP3.LUT R9, R9, 0xff, RZ, 0xc0, !PT ;  /* 0x000000ff09097812 */ /* 0x004fc800078ec0ff */
[----:B------:R-:W-:-:S05]  /*c000*/  F2FP.F16.E4M3.UNPACK_B R9, R9 ;  /* 0x00000009ff09723e */ /* 0x000fca00020006ff */
[----:B------:R-:W-:-:S05]  /*c010*/  HADD2.F32 R9, -RZ, R9.H0_H0 ;  /* 0x20000009ff097230 */ /* 0x000fca0000004100 */
[----:B------:R-:W-:-:S04]  /*c020*/  FMUL R9, R9, UR32 ;  /* 0x0000002009097c20 */ /* 0x000fc80008400000 */
[----:B------:R-:W-:-:S05]  /*c030*/  FFMA R9, R8, UR33, R9 ;  /* 0x0000002108097c23 */ /* 0x000fca0008000009 */
[----:B0-----:R-:W-:-:S05]  /*c040*/  F2FP.SATFINITE.E4M3.F32.PACK_AB_MERGE_C R13, RZ, R9, RZ ;  /* 0x00000009ff0d723e */ /* 0x001fca00048070ff */
[----:B------:R0:W-:Y:S01]  /*c050*/  @!P4 STG.E.U8 desc[UR38][R10.64+0x40], R13 ;  /* 0x0000400d0a00c986 */ /* 0x0001e2000c101126 */
[----:B------:R-:W-:-:S13]  /*c060*/  ISETP.LT.OR P4, PT, R41, 0x42, !P6 ;  /* 0x000000422900780c */ /* 0x000fda0007781670 */
[----:B------:R-:W2:Y:S01]  /*c070*/  @!P4 LDG.E.U8 R12, desc[UR38][R26.64+0x41] ;  /* 0x000041261a0cc981 */ /* 0x000ea2000c1e1100 */
[----:B------:R-:W1:Y:S02]  /*c080*/  @!P4 LDC.64 R8, c[0x0][0x5c0] ;  /* 0x00017000ff08cb82 */ /* 0x000e640000000a00 */
[----:B-1----:R-:W-:-:S05]  /*c090*/  @!P4 IADD3 R8, P5, R24, R8, RZ ;  /* 0x000000081808c210 */ /* 0x002fca0007fbe0ff */
        /* <DEDUP_REMOVED lines=8> */
[----:B0-----:R-:W-:-:S05]  /*c120*/  F2FP.SATFINITE.E4M3.F32.PACK_AB_MERGE_C R11, RZ, R12, RZ ;  /* 0x0000000cff0b723e */ /* 0x001fca00048070ff */
        /* <DEDUP_REMOVED lines=13> */
[----:B--2---:R-:W-:-:S04]  /*c200*/  LOP3.LUT R6, R6, 0xff, RZ, 0xc0, !PT ;  /* 0x000000ff06067812 */ /* 0x004fc800078ec0ff */
[----:B------:R-:W-:-:S05]  /*c210*/  F2FP.F16.E4M3.UNPACK_B R6, R6 ;  /* 0x00000006ff06723e */ /* 0x000fca00020006ff */
[----:B------:R-:W-:-:S05]  /*c220*/  HADD2.F32 R6, -RZ, R6.H0_H0 ;  /* 0x20000006ff067230 */ /* 0x000fca0000004100 */
[----:B------:R-:W-:-:S04]  /*c230*/  FMUL R6, R6, UR32 ;  /* 0x0000002006067c20 */ /* 0x000fc80008400000 */
[----:B------:R-:W-:Y:S01]  /*c240*/  FFMA R6, R5, UR33, R6 ;  /* 0x0000002105067c23 */ /* 0x000fe20008000006 */
[----:B------:R-:W-:-:S04]  /*c250*/  PRMT R5, RZ, 0x7610, R5 ;  /* 0x00007610ff057816 */ /* 0x000fc80000000005 */
[----:B0-----:R-:W-:Y:S02]  /*c260*/  F2FP.SATFINITE.E4M3.F32.PACK_AB_MERGE_C R9, RZ, R6, RZ ;  /* 0x00000006ff09723e */ /* 0x001fe400048070ff */
[----:B-1----:R-:W0:Y:S03]  /*c270*/  @!P4 LDC.64 R6, c[0x0][0x5c0] ;  /* 0x00017000ff06cb82 */ /* 0x002e260000000a00 */
[----:B------:R1:W-:Y:S04]  /*c280*/  @!P0 STG.E.U8 desc[UR38][R60.64+0x41], R9 ;  /* 0x000041093c008986 */ /* 0x0003e8000c101126 */
        /* <DEDUP_REMOVED lines=9> */
[----:B-1----:R-:W-:-:S05]  /*c320*/  F2FP.SATFINITE.E4M3.F32.PACK_AB_MERGE_C R9, RZ, R5, RZ ;  /* 0x00000005ff09723e */ /* 0x002fca00048070ff */
[----:B------:R0:W-:Y:S01]  /*c330*/  @!P4 STG.E.U8 desc[UR38][R6.64+0x48], R9 ;  /* 0x000048090600c986 */ /* 0x0001e2000c101126 */
[----:B------:R-:W-:-:S13]  /*c340*/  ISETP.LT.OR P4, PT, R41, 0x4a, !P6 ;  /* 0x0000004a2900780c */ /* 0x000fda0007781670 */
[----:B------:R-:W2:Y:S01]  /*c350*/  @!P4 LDG.E.U8 R8, desc[UR38][R26.64+0x49] ;  /* 0x000049261a08c981 */ /* 0x000ea2000c1e1100 */
[----:B------:R-:W1:Y:S01]  /*c360*/  @!P4 LDC.64 R4, c[0x0][0x5c0] ;  /* 0x00017000ff04cb82 */ /* 0x000e620000000a00 */
[----:B------:R-:W-:Y:S02]  /*c370*/  LOP3.LUT P0, RZ, R228, 0x20000000, RZ, 0xc0, !PT ;  /* 0x20000000e4ff7812 */ /* 0x000fe4000780c0ff */
[----:B-1----:R-:W-:-:S05]  /*c380*/  @!P4 IADD3 R4, P5, R24, R4, RZ ;  /* 0x000000041804c210 */ /* 0x002fca0007fbe0ff */
[----:B------:R-:W-:Y:S01]  /*c390*/  @!P4 IMAD.X R5, R46, 0x1, R5, P5 ;  /* 0x000000012e05c824 */ /* 0x000fe200028e0605 */
        /* <DEDUP_REMOVED lines=25> */
[----:B------:R-:W-:Y:S01]  /*c530*/  LOP3.LUT P5, RZ, R228, 0x2000000, RZ, 0xc0, !PT ;  /* 0x02000000e4ff7812 */ /* 0x000fe200078ac0ff */
[----:B------:R-:W2:Y:S03]  /*c540*/  LDL.LU R223, [R1+0xc] ;  /* 0x00000c0001df7983 */ /* 0x000ea60000300800 */
[----:B0-----:R-:W-:Y:S02]  /*c550*/  F2FP.SATFINITE.E4M3.F32.PACK_AB_MERGE_C R5, RZ, R2, RZ ;  /* 0x00000002ff05723e */ /* 0x001fe400048070ff */
[----:B------:R-:W-:-:S03]  /*c560*/  PRMT R2, RZ, 0x7610, R2 ;  /* 0x00007610ff027816 */ /* 0x000fc60000000002 */
[----:B------:R0:W-:Y:S04]  /*c570*/  @!P4 STG.E.U8 desc[UR38][R56.64+0x49], R5 ;  /* 0x000049053800c986 */ /* 0x0001e8000c101126 */
[----:B------:R-:W4:Y:S02]  /*c580*/  @!P6 LDG.E.U8 R2, desc[UR38][R30.64+0x40] ;  /* 0x000040261e02e981 */ /* 0x000f24000c1e1100 */
[----:B----4-:R-:W-:-:S04]  /*c590*/  LOP3.LUT R2, R2, 0xff, RZ, 0xc0, !PT ;  /* 0x000000ff02027812 */ /* 0x010fc800078ec0ff */
[----:B------:R-:W-:-:S05]  /*c5a0*/  F2FP.F16.E4M3.UNPACK_B R2, R2 ;  /* 0x00000002ff02723e */ /* 0x000fca00020006ff */
[----:B------:R-:W-:-:S05]  /*c5b0*/  HADD2.F32 R2, -RZ, R2.H0_H0 ;  /* 0x20000002ff027230 */ /* 0x000fca0000004100 */
[----:B------:R-:W-:-:S04]  /*c5c0*/  FMUL R2, R2, UR32 ;  /* 0x0000002002027c20 */ /* 0x000fc80008400000 */
[----:B---3--:R-:W-:Y:S01]  /*c5d0*/  FFMA R2, R225, UR33, R2 ;  /* 0x00000021e1027c23 */ /* 0x008fe20008000002 */
[----:B------:R-:W-:Y:S01]  /*c5e0*/  LOP3.LUT P3, RZ, R0, 0x400, RZ, 0xc0, !PT ;  /* 0x0000040000ff7812 */ /* 0x000fe2000786c0ff */
[----:B------:R-:W3:Y:S03]  /*c5f0*/  LDL.LU R225, [R1+0x10] ;  /* 0x0000100001e17983 */ /* 0x000ee60000300800 */
[----:B-1----:R-:W-:Y:S02]  /*c600*/  F2FP.SATFINITE.E4M3.F32.PACK_AB_MERGE_C R3, RZ, R2, RZ ;  /* 0x00000002ff03723e */ /* 0x002fe400048070ff */
[----:B------:R-:W-:-:S03]  /*c610*/  PRMT R2, RZ, 0x7610, R2 ;  /* 0x00007610ff027816 */ /* 0x000fc60000000002 */
[----:B------:R1:W-:Y:S04]  /*c620*/  @!P6 STG.E.U8 desc[UR38][R54.64+0x40], R3 ;  /* 0x000040033600e986 */ /* 0x0003e8000c101126 */
[----:B------:R-:W4:Y:S01]  /*c630*/  @!P5 LDG.E.U8 R2, desc[UR38][R30.64+0x41] ;  /* 0x000041261e02d981 */ /* 0x000f22000c1e1100 */
[----:B------:R-:W0:Y:S02]  /*c640*/  @!P3 LDC.64 R6, c[0x0][0x5c0] ;  /* 0x00017000ff06bb82 */ /* 0x000e240000000a00 */
[----:B0-----:R-:W-:-:S05]  /*c650*/  @!P3 IADD3 R78, P4, R78, R6, RZ ;  /* 0x000000064e4eb210 */ /* 0x001fca0007f9e0ff */
[----:B------:R-:W-:Y:S01]  /*c660*/  @!P3 IMAD.X R79, R79, 0x1, R7, P4 ;  /* 0x000000014f4fb824 */ /* 0x000fe200020e0607 */
[----:B----4-:R-:W-:-:S04]  /*c670*/  LOP3.LUT R2, R2, 0xff, RZ, 0xc0, !PT ;  /* 0x000000ff02027812 */ /* 0x010fc800078ec0ff */
[----:B------:R-:W-:-:S05]  /*c680*/  F2FP.F16.E4M3.UNPACK_B R2, R2 ;  /* 0x00000002ff02723e */ /* 0x000fca00020006ff */
[----:B------:R-:W-:-:S05]  /*c690*/  HADD2.F32 R2, -RZ, R2.H0_H0 ;  /* 0x20000002ff027230 */ /* 0x000fca0000004100 */
[----:B------:R-:W-:-:S04]  /*c6a0*/  FMUL R2, R2, UR32 ;  /* 0x0000002002027c20 */ /* 0x000fc80008400000 */
[----:B------:R-:W-:Y:S01]  /*c6b0*/  FFMA R2, R224, UR33, R2 ;  /* 0x00000021e0027c23 */ /* 0x000fe20008000002 */
[----:B------:R-:W-:Y:S01]  /*c6c0*/  LOP3.LUT P6, RZ, R228, 0x1000000, RZ, 0xc0, !PT ;  /* 0x01000000e4ff7812 */ /* 0x000fe200078cc0ff */
[----:B------:R-:W4:Y:S03]  /*c6d0*/  LDL.LU R224, [R1+0x14] ;  /* 0x0000140001e07983 */ /* 0x000f260000300800 */
[----:B------:R-:W-:Y:S02]  /*c6e0*/  F2FP.SATFINITE.E4M3.F32.PACK_AB_MERGE_C R5, RZ, R2, RZ ;  /* 0x00000002ff05723e */ /* 0x000fe400048070ff */
[----:B-1----:R-:W0:Y:S03]  /*c6f0*/  @!P2 LDC.64 R2, c[0x0][0x5c0] ;  /* 0x00017000ff02ab82 */ /* 0x002e260000000a00 */
[----:B------:R1:W-:Y:S01]  /*c700*/  @!P5 STG.E.U8 desc[UR38][R52.64+0x41], R5 ;  /* 0x000041053400d986 */ /* 0x0003e2000c101126 */
[----:B0-----:R-:W-:-:S02]  /*c710*/  @!P2 IADD3 R84, P4, R84, R2, RZ ;  /* 0x000000025454a210 */ /* 0x001fc40007f9e0ff */
[----:B------:R-:W-:-:S06]  /*c720*/  PRMT R2, RZ, 0x7610, R2 ;  /* 0x00007610ff027816 */ /* 0x000fcc0000000002 */
[----:B------:R-:W2:Y:S01]  /*c730*/  @!P3 LDG.E.U8 R2, desc[UR38][R32.64+0x40] ;  /* 0x000040262002b981 */ /* 0x000ea2000c1e1100 */
[----:B------:R-:W-:Y:S01]  /*c740*/  @!P2 IMAD.X R85, R85, 0x1, R3, P4 ;  /* 0x000000015555a824 */ /* 0x000fe200020e0603 */
[----:B--2---:R-:W-:-:S04]  /*c750*/  LOP3.LUT R2, R2, 0xff, RZ, 0xc0, !PT ;  /* 0x000000ff02027812 */ /* 0x004fc800078ec0ff */
[----:B------:R-:W-:-:S05]  /*c760*/  F2FP.F16.E4M3.UNPACK_B R2, R2 ;  /* 0x00000002ff02723e */ /* 0x000fca00020006ff */
[----:B------:R-:W-:-:S05]  /*c770*/  HADD2.F32 R2, -RZ, R2.H0_H0 ;  /* 0x20000002ff027230 */ /* 0x000fca0000004100 */
[----:B------:R-:W-:-:S04]  /*c780*/  FMUL R2, R2, UR32 ;  /* 0x0000002002027c20 */ /* 0x000fc80008400000 */
[----:B------:R-:W-:Y:S01]  /*c790*/  FFMA R2, R223, UR33, R2 ;  /* 0x00000021df027c23 */ /* 0x000fe20008000002 */
[----:B------:R-:W-:Y:S01]  /*c7a0*/  ISETP.GE.AND P5, PT, R40, 0x81, PT ;  /* 0x000000812800780c */ /* 0x000fe20003fa6270 */
[----:B------:R-:W2:Y:S03]  /*c7b0*/  LDL.LU R223, [R1+0x18] ;  /* 0x0000180001df7983 */ /* 0x000ea60000300800 */
[----:B------:R-:W-:Y:S02]  /*c7c0*/  F2FP.SATFINITE.E4M3.F32.PACK_AB_MERGE_C R3, RZ, R2, RZ ;  /* 0x00000002ff03723e */ /* 0x000fe400048070ff */
[----:B------:R-:W-:-:S03]  /*c7d0*/  PRMT R2, RZ, 0x7610, R2 ;  /* 0x00007610ff027816 */ /* 0x000fc60000000002 */
[----:B------:R-:W-:Y:S04]  /*c7e0*/  @!P3 STG.E.U8 desc[UR38][R78.64+0x40], R3 ;  /* 0x000040034e00b986 */ /* 0x000fe8000c101126 */
[----:B------:R-:W3:Y:S02]  /*c7f0*/  @!P2 LDG.E.U8 R2, desc[UR38][R32.64+0x41] ;  /* 0x000041262002a981 */ /* 0x000ee4000c1e1100 */
[----:B---3--:R-:W-:-:S04]  /*c800*/  LOP3.LUT R2, R2, 0xff, RZ, 0xc0, !PT ;  /* 0x000000ff02027812 */ /* 0x008fc800078ec0ff */
[----:B------:R-:W-:-:S05]  /*c810*/  F2FP.F16.E4M3.UNPACK_B R2, R2 ;  /* 0x00000002ff02723e */ /* 0x000fca00020006ff */
[----:B------:R-:W-:-:S05]  /*c820*/  HADD2.F32 R2, -RZ, R2.H0_H0 ;  /* 0x20000002ff027230 */ /* 0x000fca0000004100 */
[----:B------:R-:W-:-:S04]  /*c830*/  FMUL R2, R2, UR32 ;  /* 0x0000002002027c20 */ /* 0x000fc80008400000 */
[----:B------:R-:W-:Y:S01]  /*c840*/  FFMA R2, R225, UR33, R2 ;  /* 0x00000021e1027c23 */ /* 0x000fe20008000002 */
[----:B------:R-:W-:Y:S01]  /*c850*/  ISETP.LT.OR P3, PT, R41, 0x4a, !P5 ;  /* 0x0000004a2900780c */ /* 0x000fe20006f61670 */
[----:B------:R-:W3:Y:S03]  /*c860*/  LDL.LU R225, [R1+0x1c] ;  /* 0x00001c0001e17983 */ /* 0x000ee60000300800 */
[----:B-1----:R-:W-:Y:S02]  /*c870*/  F2FP.SATFINITE.E4M3.F32.PACK_AB_MERGE_C R5, RZ, R2, RZ ;  /* 0x00000002ff05723e */ /* 0x002fe400048070ff */
[----:B------:R-:W-:-:S03]  /*c880*/  PRMT R2, RZ, 0x7610, R2 ;  /* 0x00007610ff027816 */ /* 0x000fc60000000002 */
[----:B------:R0:W-:Y:S04]  /*c890*/  @!P2 STG.E.U8 desc[UR38][R84.64+0x41], R5 ;  /* 0x000041055400a986 */ /* 0x0001e8000c101126 */
[----:B------:R-:W4:Y:S01]  /*c8a0*/  @!P6 LDG.E.U8 R2, desc[UR38][R30.64+0x48] ;  /* 0x000048261e02e981 */ /* 0x000f22000c1e1100 */
[----:B0-----:R-:W0:Y:S01]  /*c8b0*/  @!P3 LDC.64 R4, c[0x0][0x5c0] ;  /* 0x00017000ff04bb82 */ /* 0x001e220000000a00 */
[----:B----4-:R-:W-:-:S04]  /*c8c0*/  LOP3.LUT R2, R2, 0xff, RZ, 0xc0, !PT ;  /* 0x000000ff02027812 */ /* 0x010fc800078ec0ff */
[----:B------:R-:W-:-:S05]  /*c8d0*/  F2FP.F16.E4M3.UNPACK_B R2, R2 ;  /* 0x00000002ff02723e */ /* 0x000fca00020006ff */
[----:B------:R-:W-:-:S05]  /*c8e0*/  HADD2.F32 R2, -RZ, R2.H0_H0 ;  /* 0x20000002ff027230 */ /* 0x000fca0000004100 */
[----:B------:R-:W-:-:S04]  /*c8f0*/  FMUL R2, R2, UR32 ;  /* 0x0000002002027c20 */ /* 0x000fc80008400000 */
[----:B------:R-:W-:Y:S02]  /*c900*/  FFMA R2, R224, UR33, R2 ;  /* 0x00000021e0027c23 */ /* 0x000fe40008000002 */
[----:B------:R-:W4:Y:S03]  /*c910*/  LDL.LU R224, [R1+0x20] ;  /* 0x0000200001e07983 */ /* 0x000f260000300800 */
[----:B------:R-:W-:Y:S02]  /*c920*/  F2FP.SATFINITE.E4M3.F32.PACK_AB_MERGE_C R7, RZ, R2, RZ ;  /* 0x00000002ff07723e */ /* 0x000fe400048070ff */
[----:B------:R-:W-:-:S03]  /*c930*/  PRMT R2, RZ, 0x7610, R2 ;  /* 0x00007610ff027816 */ /* 0x000fc60000000002 */
[----:B------:R1:W-:Y:S04]  /*c940*/  @!P6 STG.E.U8 desc[UR38][R50.64+0x48], R7 ;  /* 0x000048073200e986 */ /* 0x0003e8000c101126 */
[----:B------:R-:W2:Y:S02]  /*c950*/  @!P3 LDG.E.U8 R2, desc[UR38][R30.64+0x49] ;  /* 0x000049261e02b981 */ /* 0x000ea4000c1e1100 */
[----:B--2---:R-:W-:-:S04]  /*c960*/  LOP3.LUT R2, R2, 0xff, RZ, 0xc0, !PT ;  /* 0x000000ff02027812 */ /* 0x004fc800078ec0ff */
[----:B------:R-:W-:-:S05]  /*c970*/  F2FP.F16.E4M3.UNPACK_B R2, R2 ;  /* 0x00000002ff02723e */ /* 0x000fca00020006ff */
[----:B------:R-:W-:Y:S01]  /*c980*/  HADD2.F32 R3, -RZ, R2.H0_H0 ;  /* 0x20000002ff037230 */ /* 0x000fe20000004100 */
[----:B0-----:R-:W-:-:S04]  /*c990*/  @!P3 IADD3 R2, P2, P4, R24, R4, R47 ;  /* 0x000000041802b210 */ /* 0x001fc80007c5e02f */
[----:B------:R-:W-:Y:S01]  /*c9a0*/  FMUL R4, R3, UR32 ;  /* 0x0000002003047c20 */ /* 0x000fe20008400000 */
[----:B------:R-:W-:Y:S02]  /*c9b0*/  @!P3 IADD3.X R3, R46, R5, R43, P2, P4 ;  /* 0x000000052e03b210 */ /* 0x000fe400017e842b */
[----:B------:R-:W-:Y:S01]  /*c9c0*/  ISETP.LT.OR P2, PT, R41, 0x49, !P1 ;  /* 0x000000492900780c */ /* 0x000fe20004f41670 */
[----:B------:R-:W-:Y:S01]  /*c9d0*/  FFMA R4, R223, UR33, R4 ;  /* 0x00000021df047c23 */ /* 0x000fe20008000004 */
[----:B------:R-:W-:Y:S01]  /*c9e0*/  ISETP.LT.OR P1, PT, R41, 0x4a, !P1 ;  /* 0x0000004a2900780c */ /* 0x000fe20004f21670 */
[----:B------:R-:W2:Y:S03]  /*c9f0*/  LDL.LU R223, [R1+0x24] ;  /* 0x0000240001df7983 */ /* 0x000ea60000300800 */
[----:B-1----:R-:W-:Y:S02]  /*ca00*/  F2FP.SATFINITE.E4M3.F32.PACK_AB_MERGE_C R7, RZ, R4, RZ ;  /* 0x00000004ff07723e */ /* 0x002fe400048070ff */
[----:B------:R-:W-:-:S03]  /*ca10*/  PRMT R4, RZ, 0x7610, R4 ;  /* 0x00007610ff047816 */ /* 0x000fc60000000004 */
[----:B------:R3:W-:Y:S02]  /*ca20*/  @!P3 STG.E.U8 desc[UR38][R2.64+0x49], R7 ;  /* 0x000049070200b986 */ /* 0x0007e4000c101126 */
[----:B------:R-:W0:Y:S02]  /*ca30*/  @!P2 LDC.64 R10, c[0x0][0x5c0] ;  /* 0x00017000ff0aab82 */ /* 0x000e240000000a00 */
[----:B------:R-:W4:Y:S01]  /*ca40*/  @!P2 LDG.E.U8 R4, desc[UR38][R32.64+0x48] ;  /* 0x000048262004a981 */ /* 0x000f22000c1e1100 */
[----:B------:R-:W-:-:S04]  /*ca50*/  @!P2 IADD3 R9, P3, P4, R45, R24, R47 ;  /* 0x000000182d09a210 */ /* 0x000fc80007c7e02f */
[----:B------:R-:W-:Y:S02]  /*ca60*/  @!P2 IADD3.X R6, R42, R46, R43, P3, P4 ;  /* 0x0000002e2a06a210 */ /* 0x000fe40001fe842b */
[----:B----4-:R-:W-:-:S04]  /*ca70*/  LOP3.LUT R4, R4, 0xff, RZ, 0xc0, !PT ;  /* 0x000000ff04047812 */ /* 0x010fc800078ec0ff */
[----:B------:R-:W-:-:S05]  /*ca80*/  F2FP.F16.E4M3.UNPACK_B R4, R4 ;  /* 0x00000004ff04723e */ /* 0x000fca00020006ff */
[----:B------:R-:W-:-:S05]  /*ca90*/  HADD2.F32 R4, -RZ, R4.H0_H0 ;  /* 0x20000004ff047230 */ /* 0x000fca0000004100 */
[----:B------:R-:W-:Y:S01]  /*caa0*/  FMUL R5, R4, UR32 ;  /* 0x0000002004057c20 */ /* 0x000fe20008400000 */
[----:B0-----:R-:W-:-:S03]  /*cab0*/  @!P2 IADD3 R4, P3, R9, R10, RZ ;  /* 0x0000000a0904a210 */ /* 0x001fc60007f7e0ff */
[----:B---3--:R-:W-:Y:S02]  /*cac0*/  FFMA R2, R225, UR33, R5 ;  /* 0x00000021e1027c23 */ /* 0x008fe40008000005 */
[----:B------:R-:W-:Y:S01]  /*cad0*/  @!P2 IMAD.X R5, R6, 0x1, R11, P3 ;  /* 0x000000010605a824 */ /* 0x000fe200018e060b */
[----:B------:R-:W-:Y:S01]  /*cae0*/  ISETP.GE.AND P6, PT, R40, 0x101, PT ;  /* 0x000001012800780c */ /* 0x000fe20003fc6270 */
[----:B------:R-:W0:Y:S01]  /*caf0*/  @!P1 LDC.64 R10, c[0x0][0x5c0] ;  /* 0x00017000ff0a9b82 */ /* 0x000e220000000a00 */
[----:B------:R-:W-:Y:S01]  /*cb00*/  F2FP.SATFINITE.E4M3.F32.PACK_AB_MERGE_C R3, RZ, R2, RZ ;  /* 0x00000002ff03723e */ /* 0x000fe200048070ff */
[----:B------:R-:W3:Y:S01]  /*cb10*/  LDL.LU R225, [R1+0x28] ;  /* 0x0000280001e17983 */ /* 0x000ee20000300800 */
[----:B------:R-:W-:-:S03]  /*cb20*/  PRMT R2, RZ, 0x7610, R2 ;  /* 0x00007610ff027816 */ /* 0x000fc60000000002 */
[----:B------:R1:W-:Y:S04]  /*cb30*/  @!P2 STG.E.U8 desc[UR38][R4.64+0x48], R3 ;  /* 0x000048030400a986 */ /* 0x0003e8000c101126 */
[----:B------:R-:W4:Y:S01]  /*cb40*/  @!P1 LDG.E.U8 R2, desc[UR38][R32.64+0x49] ;  /* 0x0000492620029981 */ /* 0x000f22000c1e1100 */
[----:B------:R-:W-:Y:S02]  /*cb50*/  @!P1 IADD3 R47, P3, P4, R45, R24, R47 ;  /* 0x000000182d2f9210 */ /* 0x000fe40007c7e02f */
[----:B------:R-:W-:Y:S02]  /*cb60*/  ISETP.LT.OR P2, PT, R41, 0x41, !P6 ;  /* 0x000000412900780c */ /* 0x000fe40007741670 */
[----:B------:R-:W-:Y:S02]  /*cb70*/  @!P1 IADD3.X R8, R42, R46, R43, P3, P4 ;  /* 0x0000002e2a089210 */ /* 0x000fe40001fe842b */
[----:B-1----:R-:W-:-:S02]  /*cb80*/  PRMT R4, RZ, 0x7610, R4 ;  /* 0x00007610ff047816 */ /* 0x002fc40000000004 */
[----:B----4-:R-:W-:-:S04]  /*cb90*/  LOP3.LUT R2, R2, 0xff, RZ, 0xc0, !PT ;  /* 0x000000ff02027812 */ /* 0x010fc800078ec0ff */
[----:B------:R-:W-:-:S05]  /*cba0*/  F2FP.F16.E4M3.UNPACK_B R2, R2 ;  /* 0x00000002ff02723e */ /* 0x000fca00020006ff */
[----:B------:R-:W-:-:S05]  /*cbb0*/  HADD2.F32 R2, -RZ, R2.H0_H0 ;  /* 0x20000002ff027230 */ /* 0x000fca0000004100 */
[----:B------:R-:W-:-:S04]  /*cbc0*/  FMUL R2, R2, UR32 ;  /* 0x0000002002027c20 */ /* 0x000fc80008400000 */
[----:B------:R-:W-:Y:S01]  /*cbd0*/  FFMA R6, R224, UR33, R2 ;  /* 0x00000021e0067c23 */ /* 0x000fe20008000002 */
[----:B0-----:R-:W-:Y:S01]  /*cbe0*/  @!P1 IADD3 R2, P3, R47, R10, RZ ;  /* 0x0000000a2f029210 */ /* 0x001fe20007f7e0ff */
[----:B------:R-:W4:Y:S03]  /*cbf0*/  LDL.LU R224, [R1+0x2c] ;  /* 0x00002c0001e07983 */ /* 0x000f260000300800 */
[----:B------:R-:W-:Y:S01]  /*cc00*/  F2FP.SATFINITE.E4M3.F32.PACK_AB_MERGE_C R7, RZ, R6, RZ ;  /* 0x00000006ff07723e */ /* 0x000fe200048070ff */
[----:B------:R-:W-:Y:S02]  /*cc10*/  @!P1 IMAD.X R3, R8, 0x1, R11, P3 ;  /* 0x0000000108039824 */ /* 0x000fe400018e060b */
[----:B------:R-:W0:Y:S03]  /*cc20*/  @!P2 LDC.64 R8, c[0x0][0x5c0] ;  /* 0x00017000ff08ab82 */ /* 0x000e260000000a00 */
[----:B------:R1:W-:Y:S04]  /*cc30*/  @!P1 STG.E.U8 desc[UR38][R2.64+0x49], R7 ;  /* 0x0000490702009986 */ /* 0x0003e8000c101126 */
[----:B------:R-:W2:Y:S01]  /*cc40*/  @!P2 LDG.E.U8 R4, desc[UR38][R36.64+0x40] ;  /* 0x000040262404a981 */ /* 0x000ea2000c1e1100 */
[----:B------:R-:W-:-:S02]  /*cc50*/  ISETP.LT.OR P1, PT, R41, 0x42, !P6 ;  /* 0x000000422900780c */ /* 0x000fc40007721670 */
[----:B-1----:R-:W-:Y:S02]  /*cc60*/  PRMT R2, RZ, 0x7610, R2 ;  /* 0x00007610ff027816 */ /* 0x002fe40000000002 */
[----:B--2---:R-:W-:-:S04]  /*cc70*/  LOP3.LUT R4, R4, 0xff, RZ, 0xc0, !PT ;  /* 0x000000ff04047812 */ /* 0x004fc800078ec0ff */
[----:B------:R-:W-:-:S05]  /*cc80*/  F2FP.F16.E4M3.UNPACK_B R4, R4 ;  /* 0x00000004ff04723e */ /* 0x000fca00020006ff */
[----:B------:R-:W-:-:S05]  /*cc90*/  HADD2.F32 R4, -RZ, R4.H0_H0 ;  /* 0x20000004ff047230 */ /* 0x000fca0000004100 */
[----:B------:R-:W-:Y:S01]  /*cca0*/  FMUL R5, R4, UR32 ;  /* 0x0000002004057c20 */ /* 0x000fe20008400000 */
[----:B0-----:R-:W-:-:S03]  /*ccb0*/  @!P2 IADD3 R4, P3, P4, R24, R8, R49 ;  /* 0x000000081804a210 */ /* 0x001fc60007c7e031 */
[----:B------:R-:W-:Y:S01]  /*ccc0*/  FFMA R6, R223, UR33, R5 ;  /* 0x00000021df067c23 */ /* 0x000fe20008000005 */
[----:B------:R-:W-:Y:S02]  /*ccd0*/  @!P2 IADD3.X R5, R46, R9, R44, P3, P4 ;  /* 0x000000092e05a210 */ /* 0x000fe40001fe842c */
[----:B------:R-:W0:Y:S02]  /*cce0*/  @!P1 LDC.64 R8, c[0x0][0x5c0] ;  /* 0x00017000ff089b82 */ /* 0x000e240000000a00 */
[----:B------:R-:W-:-:S05]  /*ccf0*/  F2FP.SATFINITE.E4M3.F32.PACK_AB_MERGE_C R7, RZ, R6, RZ ;  /* 0x00000006ff07723e */ /* 0x000fca00048070ff */
[----:B------:R1:W-:Y:S04]  /*cd00*/  @!P2 STG.E.U8 desc[UR38][R4.64+0x40], R7 ;  /* 0x000040070400a986 */ /* 0x0003e8000c101126 */
[----:B------:R-:W2:Y:S01]  /*cd10*/  @!P1 LDG.E.U8 R2, desc[UR38][R36.64+0x41] ;  /* 0x0000412624029981 */ /* 0x000ea2000c1e1100 */
[----:B------:R-:W-:-:S04]  /*cd20*/  LOP3.LUT P0, RZ, R0, 0x80, RZ, 0xc0, !PT ;  /* 0x0000008000ff7812 */ /* 0x000fc8000780c0ff */
[----:B------:R-:W-:Y:S02]  /*cd30*/  ISETP.LT.OR P2, PT, R41, 0x41, !P0 ;  /* 0x000000412900780c */ /* 0x000fe40004741670 */
[----:B-1----:R-:W-:-:S11]  /*cd40*/  PRMT R4, RZ, 0x7610, R4 ;  /* 0x00007610ff047816 */ /* 0x002fd60000000004 */
[----:B------:R-:W1:Y:S01]  /*cd50*/  @!P2 LDC.64 R10, c[0x0][0x5c0] ;  /* 0x00017000ff0aab82 */ /* 0x000e620000000a00 */
[----:B--2---:R-:W-:-:S04]  /*cd60*/  LOP3.LUT R2, R2, 0xff, RZ, 0xc0, !PT ;  /* 0x000000ff02027812 */ /* 0x004fc800078ec0ff */
[----:B------:R-:W-:-:S05]  /*cd70*/  F2FP.F16.E4M3.UNPACK_B R2, R2 ;  /* 0x00000002ff02723e */ /* 0x000fca00020006ff */
[----:B------:R-:W-:-:S05]  /*cd80*/  HADD2.F32 R2, -RZ, R2.H0_H0 ;  /* 0x20000002ff027230 */ /* 0x000fca0000004100 */
[----:B------:R-:W-:Y:S01]  /*cd90*/  FMUL R3, R2, UR32 ;  /* 0x0000002002037c20 */ /* 0x000fe20008400000 */
[----:B0-----:R-:W-:-:S03]  /*cda0*/  @!P1 IADD3 R2, P3, P4, R24, R8, R49 ;  /* 0x0000000818029210 */ /* 0x001fc60007c7e031 */
[----:B---3--:R-:W-:Y:S01]  /*cdb0*/  FFMA R6, R225, UR33, R3 ;  /* 0x00000021e1067c23 */ /* 0x008fe20008000003 */
[----:B------:R-:W-:Y:S01]  /*cdc0*/  @!P1 IADD3.X R3, R46, R9, R44, P3, P4 ;  /* 0x000000092e039210 */ /* 0x000fe20001fe842c */
[----:B------:R-:W2:Y:S03]  /*cdd0*/  LDL.LU R225, [R1+0x30] ;  /* 0x0000300001e17983 */ /* 0x000ea60000300800 */
[----:B------:R-:W-:Y:S01]  /*cde0*/  F2FP.SATFINITE.E4M3.F32.PACK_AB_MERGE_C R7, RZ, R6, RZ ;  /* 0x00000006ff07723e */ /* 0x000fe200048070ff */
[----:B------:R-:W3:Y:S04]  /*cdf0*/  LDL.LU R223, [R1+0x34] ;  /* 0x0000340001df7983 */ /* 0x000ee80000300800 */
[----:B------:R4:W-:Y:S04]  /*ce00*/  @!P1 STG.E.U8 desc[UR38][R2.64+0x41], R7 ;  /* 0x0000410702009986 */ /* 0x0009e8000c101126 */
[----:B------:R-:W4:Y:S01]  /*ce10*/  @!P2 LDG.E.U8 R4, desc[UR38][R34.64+0x40] ;  /* 0x000040262204a981 */ /* 0x000f22000c1e1100 */
[----:B------:R-:W-:-:S02]  /*ce20*/  @!P2 IADD3 R9, P3, P4, R45, R24, R49 ;  /* 0x000000182d09a210 */ /* 0x000fc40007c7e031 */
[----:B------:R-:W-:Y:S02]  /*ce30*/  ISETP.LT.OR P1, PT, R41, 0x42, !P0 ;  /* 0x000000422900780c */ /* 0x000fe40004721670 */
[----:B------:R-:W-:Y:S02]  /*ce40*/  @!P2 IADD3.X R6, R42, R46, R44, P3, P4 ;  /* 0x0000002e2a06a210 */ /* 0x000fe40001fe842c */
[----:B----4-:R-:W-:-:S04]  /*ce50*/  LOP3.LUT R4, R4, 0xff, RZ, 0xc0, !PT ;  /* 0x000000ff04047812 */ /* 0x010fc800078ec0ff */
[----:B------:R-:W-:-:S05]  /*ce60*/  F2FP.F16.E4M3.UNPACK_B R4, R4 ;  /* 0x00000004ff04723e */ /* 0x000fca00020006ff */
[----:B------:R-:W-:-:S05]  /*ce70*/  HADD2.F32 R4, -RZ, R4.H0_H0 ;  /* 0x20000004ff047230 */ /* 0x000fca0000004100 */
[----:B------:R-:W-:Y:S01]  /*ce80*/  FMUL R5, R4, UR32 ;  /* 0x0000002004057c20 */ /* 0x000fe20008400000 */
[----:B-1----:R-:W-:-:S03]  /*ce90*/  @!P2 IADD3 R4, P3, R9, R10, RZ ;  /* 0x0000000a0904a210 */ /* 0x002fc60007f7e0ff */
[----:B------:R-:W-:Y:S02]  /*cea0*/  FFMA R2, R224, UR33, R5 ;  /* 0x00000021e0027c23 */ /* 0x000fe40008000005 */
[----:B------:R-:W-:Y:S01]  /*ceb0*/  @!P2 IMAD.X R5, R6, 0x1, R11, P3 ;  /* 0x000000010605a824 */ /* 0x000fe200018e060b */
[----:B------:R-:W4:Y:S01]  /*cec0*/  LDL.LU R224, [R1+0x38] ;  /* 0x0000380001e07983 */ /* 0x000f220000300800 */
[----:B------:R-:W0:Y:S01]  /*ced0*/  @!P1 LDC.64 R10, c[0x0][0x5c0] ;  /* 0x00017000ff0a9b82 */ /* 0x000e220000000a00 */
[----:B------:R-:W-:Y:S02]  /*cee0*/  F2FP.SATFINITE.E4M3.F32.PACK_AB_MERGE_C R7, RZ, R2, RZ ;  /* 0x00000002ff07723e */ /* 0x000fe400048070ff */
[----:B------:R-:W-:-:S03]  /*cef0*/  PRMT R2, RZ, 0x7610, R2 ;  /* 0x00007610ff027816 */ /* 0x000fc60000000002 */
[----:B------:R2:W-:Y:S04]  /*cf00*/  @!P2 STG.E.U8 desc[UR38][R4.64+0x40], R7 ;  /* 0x000040070400a986 */ /* 0x0005e8000c101126 */
[----:B------:R-:W3:Y:S01]  /*cf10*/  @!P1 LDG.E.U8 R2, desc[UR38][R34.64+0x41] ;  /* 0x0000412622029981 */ /* 0x000ee2000c1e1100 */
[----:B------:R-:W-:Y:S02]  /*cf20*/  @!P1 IADD3 R9, P3, P4, R45, R24, R49 ;  /* 0x000000182d099210 */ /* 0x000fe40007c7e031 */
[----:B------:R-:W-:Y:S02]  /*cf30*/  ISETP.LT.OR P2, PT, R41, 0x49, !P6 ;  /* 0x000000492900780c */ /* 0x000fe40007741670 */
[----:B------:R-:W-:Y:S02]  /*cf40*/  @!P1 IADD3.X R6, R42, R46, R44, P3, P4 ;  /* 0x0000002e2a069210 */ /* 0x000fe40001fe842c */
[----:B---3--:R-:W-:-:S04]  /*cf50*/  LOP3.LUT R2, R2, 0xff, RZ, 0xc0, !PT ;  /* 0x000000ff02027812 */ /* 0x008fc800078ec0ff */
[----:B------:R-:W-:-:S05]  /*cf60*/  F2FP.F16.E4M3.UNPACK_B R2, R2 ;  /* 0x00000002ff02723e */ /* 0x000fca00020006ff */
[----:B------:R-:W-:-:S05]  /*cf70*/  HADD2.F32 R2, -RZ, R2.H0_H0 ;  /* 0x20000002ff027230 */ /* 0x000fca0000004100 */
[----:B------:R-:W-:Y:S01]  /*cf80*/  FMUL R3, R2, UR32 ;  /* 0x0000002002037c20 */ /* 0x000fe20008400000 */
[----:B0-----:R-:W-:Y:S02]  /*cf90*/  @!P1 IADD3 R2, P3, R9, R10, RZ ;  /* 0x0000000a09029210 */ /* 0x001fe40007f7e0ff */
[----:B------:R-:W0:Y:S01]  /*cfa0*/  @!P2 LDC.64 R8, c[0x0][0x5c0] ;  /* 0x00017000ff08ab82 */ /* 0x000e220000000a00 */
[----:B--2---:R-:W-:Y:S02]  /*cfb0*/  FFMA R4, R225, UR33, R3 ;  /* 0x00000021e1047c23 */ /* 0x004fe40008000003 */
[----:B------:R-:W-:Y:S01]  /*cfc0*/  @!P1 IMAD.X R3, R6, 0x1, R11, P3 ;  /* 0x0000000106039824 */ /* 0x000fe200018e060b */
[----:B------:R-:W2:Y:S02]  /*cfd0*/  LDL.LU R225, [R1+0x3c] ;  /* 0x00003c0001e17983 */ /* 0x000ea40000300800 */
[----:B------:R-:W-:Y:S02]  /*cfe0*/  F2FP.SATFINITE.E4M3.F32.PACK_AB_MERGE_C R7, RZ, R4, RZ ;  /* 0x00000004ff07723e */ /* 0x000fe400048070ff */
[----:B------:R-:W-:-:S03]  /*cff0*/  PRMT R4, RZ, 0x7610, R4 ;  /* 0x00007610ff047816 */ /* 0x000fc60000000004 */
[----:B------:R1:W-:Y:S04]  /*d000*/  @!P1 STG.E.U8 desc[UR38][R2.64+0x41], R7 ;  /* 0x0000410702009986 */ /* 0x0003e8000c101126 */
[----:B------:R-:W3:Y:S01]  /*d010*/  @!P2 LDG.E.U8 R4, desc[UR38][R36.64+0x48] ;  /* 0x000048262404a981 */ /* 0x000ee2000c1e1100 */
[----:B------:R-:W-:Y:S02]  /*d020*/  ISETP.LT.OR P1, PT, R41, 0x4a, !P6 ;  /* 0x0000004a2900780c */ /* 0x000fe40007721670 */
[----:B-1----:R-:W-:Y:S02]  /*d030*/  PRMT R2, RZ, 0x7610, R2 ;  /* 0x00007610ff027816 */ /* 0x002fe40000000002 */
[----:B---3--:R-:W-:-:S04]  /*d040*/  LOP3.LUT R4, R4, 0xff, RZ, 0xc0, !PT ;  /* 0x000000ff04047812 */ /* 0x008fc800078ec0ff */
        /* <DEDUP_REMOVED lines=9> */
[----:B------:R-:W3:Y:S01]  /*d0e0*/  @!P1 LDG.E.U8 R2, desc[UR38][R36.64+0x49] ;  /* 0x0000492624029981 */ /* 0x000ee2000c1e1100 */
[----:B------:R-:W-:Y:S02]  /*d0f0*/  ISETP.LT.OR P2, PT, R41, 0x49, !P0 ;  /* 0x000000492900780c */ /* 0x000fe40004741670 */
[----:B-1----:R-:W-:-:S11]  /*d100*/  PRMT R4, RZ, 0x7610, R4 ;  /* 0x00007610ff047816 */ /* 0x002fd60000000004 */
[----:B------:R-:W1:Y:S01]  /*d110*/  @!P2 LDC.64 R10, c[0x0][0x5c0] ;  /* 0x00017000ff0aab82 */ /* 0x000e620000000a00 */
[----:B---3--:R-:W-:-:S04]  /*d120*/  LOP3.LUT R2, R2, 0xff, RZ, 0xc0, !PT ;  /* 0x000000ff02027812 */ /* 0x008fc800078ec0ff */
[----:B------:R-:W-:-:S05]  /*d130*/  F2FP.F16.E4M3.UNPACK_B R2, R2 ;  /* 0x00000002ff02723e */ /* 0x000fca00020006ff */
[----:B------:R-:W-:-:S05]  /*d140*/  HADD2.F32 R2, -RZ, R2.H0_H0 ;  /* 0x20000002ff027230 */ /* 0x000fca0000004100 */
[----:B------:R-:W-:Y:S01]  /*d150*/  FMUL R3, R2, UR32 ;  /* 0x0000002002037c20 */ /* 0x000fe20008400000 */
[----:B0-----:R-:W-:-:S03]  /*d160*/  @!P1 IADD3 R2, P3, P4, R24, R8, R49 ;  /* 0x0000000818029210 */ /* 0x001fc60007c7e031 */
[----:B----4-:R-:W-:Y:S01]  /*d170*/  FFMA R6, R224, UR33, R3 ;  /* 0x00000021e0067c23 */ /* 0x010fe20008000003 */
[----:B------:R-:W-:-:S04]  /*d180*/  @!P1 IADD3.X R3, R46, R9, R44, P3, P4 ;  /* 0x000000092e039210 */ /* 0x000fc80001fe842c */
[----:B------:R-:W-:-:S05]  /*d190*/  F2FP.SATFINITE.E4M3.F32.PACK_AB_MERGE_C R7, RZ, R6, RZ ;  /* 0x00000006ff07723e */ /* 0x000fca00048070ff */
[----:B------:R0:W-:Y:S04]  /*d1a0*/  @!P1 STG.E.U8 desc[UR38][R2.64+0x49], R7 ;  /* 0x0000490702009986 */ /* 0x0001e8000c101126 */
[----:B------:R-:W3:Y:S01]  /*d1b0*/  @!P2 LDG.E.U8 R4, desc[UR38][R34.64+0x48] ;  /* 0x000048262204a981 */ /* 0x000ee2000c1e1100 */
[----:B------:R-:W-:-:S04]  /*d1c0*/  @!P2 IADD3 R9, P1, P3, R45, R24, R49 ;  /* 0x000000182d09a210 */ /* 0x000fc80007b3e031 */
[----:B------:R-:W-:Y:S02]  /*d1d0*/  @!P2 IADD3.X R8, R42, R46, R44, P1, P3 ;  /* 0x0000002e2a08a210 */ /* 0x000fe40000fe642c */
[----:B------:R-:W-:Y:S01]  /*d1e0*/  ISETP.LT.OR P0, PT, R41, 0x4a, !P0 ;  /* 0x0000004a2900780c */ /* 0x000fe20004701670 */
[----:B------:R-:W-:Y:S01]  /*d1f0*/  BSSY B1, `(.L_x_33) ;  /* 0x000000d000017945 */ /* 0x000fe20003800000 */
[----:B0-----:R-:W-:Y:S02]  /*d200*/  PRMT R2, RZ, 0x7610, R2 ;  /* 0x00007610ff027816 */ /* 0x001fe40000000002 */
[----:B---3--:R-:W-:-:S04]  /*d210*/  LOP3.LUT R4, R4, 0xff, RZ, 0xc0, !PT ;  /* 0x000000ff04047812 */ /* 0x008fc800078ec0ff */
[----:B------:R-:W-:-:S05]  /*d220*/  F2FP.F16.E4M3.UNPACK_B R4, R4 ;  /* 0x00000004ff04723e */ /* 0x000fca00020006ff */
[----:B------:R-:W-:-:S05]  /*d230*/  HADD2.F32 R4, -RZ, R4.H0_H0 ;  /* 0x20000004ff047230 */ /* 0x000fca0000004100 */
[----:B------:R-:W-:Y:S01]  /*d240*/  FMUL R5, R4, UR32 ;  /* 0x0000002004057c20 */ /* 0x000fe20008400000 */
[----:B-1----:R-:W-:-:S03]  /*d250*/  @!P2 IADD3 R4, P4, R9, R10, RZ ;  /* 0x0000000a0904a210 */ /* 0x002fc60007f9e0ff */
[----:B--2---:R-:W-:Y:S02]  /*d260*/  FFMA R6, R225, UR33, R5 ;  /* 0x00000021e1067c23 */ /* 0x004fe40008000005 */
[----:B------:R-:W-:-:S03]  /*d270*/  @!P2 IMAD.X R5, R8, 0x1, R11, P4 ;  /* 0x000000010805a824 */ /* 0x000fc600020e060b */
[----:B------:R-:W-:-:S05]  /*d280*/  F2FP.SATFINITE.E4M3.F32.PACK_AB_MERGE_C R3, RZ, R6, RZ ;  /* 0x00000006ff03723e */ /* 0x000fca00048070ff */
[----:B------:R0:W-:Y:S01]  /*d290*/  @!P2 STG.E.U8 desc[UR38][R4.64+0x48], R3 ;  /* 0x000048030400a986 */ /* 0x0001e2000c101126 */
[----:B------:R-:W-:Y:S05]  /*d2a0*/  @P0 BRA `(.L_x_34) ;  /* 0x0000000000040947 */ /* 0x000fea0003800000 */
[----:B------:R1:W5:Y:S02]  /*d2b0*/  LDG.E.U8 R2, desc[UR38][R34.64+0x49] ;  /* 0x0000492622027981 */ /* 0x000364000c1e1100 */
.L_x_34:
[----:B------:R-:W-:Y:S05]  /*d2c0*/  BSYNC B1 ;  /* 0x0000000000017941 */ /* 0x000fea0003800000 */
.L_x_33:
[----:B------:R-:W-:Y:S05]  /*d2d0*/  @P0 BRA `(.L_x_35) ;  /* 0x0000004c00940947 */ /* 0x000fea0003800000 */
[----:B0-----:R-:W2:Y:S01]  /*d2e0*/  LDL.LU R4, [R1+0x40] ;  /* 0x0000400001047983 */ /* 0x001ea20000300800 */
[----:B-----5:R-:W-:Y:S01]  /*d2f0*/  LOP3.LUT R2, R2, 0xff, RZ, 0xc0, !PT ;  /* 0x000000ff02027812 */ /* 0x020fe200078ec0ff */
[----:B------:R-:W-:Y:S01]  /*d300*/  ULDC.64 UR10, c[0x0][0x5c0] ;  /* 0x00017000000a7ab9 */ /* 0x000fe20000000a00 */
[----:B------:R-:W-:Y:S02]  /*d310*/  IADD3 R24, P0, P1, R45, R24, R49 ;  /* 0x000000182d187210 */ /* 0x000fe4000791e031 */
[----:B------:R-:W-:Y:S02]  /*d320*/  F2FP.F16.E4M3.UNPACK_B R2, R2 ;  /* 0x00000002ff02723e */ /* 0x000fe400020006ff */
[----:B------:R-:W-:-:S03]  /*d330*/  IADD3.X R42, R42, R46, R44, P0, P1 ;  /* 0x0000002e2a2a7210 */ /* 0x000fc600007e242c */
[----:B------:R-:W-:-:S05]  /*d340*/  HADD2.F32 R2, -RZ, R2.H0_H0 ;  /* 0x20000002ff027230 */ /* 0x000fca0000004100 */
[----:B------:R-:W-:Y:S01]  /*d350*/  FMUL R3, R2, UR32 ;  /* 0x0000002002037c20 */ /* 0x000fe20008400000 */
[----:B------:R-:W-:-:S03]  /*d360*/  IADD3 R2, P0, R24, UR10, RZ ;  /* 0x0000000a18027c10 */ /* 0x000fc6000ff1e0ff */
[----:B--2---:R-:W-:Y:S01]  /*d370*/  FFMA R4, R4, UR33, R3 ;  /* 0x0000002104047c23 */ /* 0x004fe20008000003 */
[----:B------:R-:W-:-:S04]  /*d380*/  IADD3.X R3, R42, UR11, RZ, P0, !PT ;  /* 0x0000000b2a037c10 */ /* 0x000fc800087fe4ff */
[----:B------:R-:W-:-:S05]  /*d390*/  F2FP.SATFINITE.E4M3.F32.PACK_AB_MERGE_C R5, RZ, R4, RZ ;  /* 0x00000004ff05723e */ /* 0x000fca00048070ff */
[----:B------:R2:W-:Y:S01]  /*d3a0*/  STG.E.U8 desc[UR38][R2.64+0x49], R5 ;  /* 0x0000490502007986 */ /* 0x0005e2000c101126 */
[----:B------:R-:W-:Y:S05]  /*d3b0*/  BRA `(.L_x_35) ;  /* 0x0000004c005c7947 */ /* 0x000fea0003800000 */
.L_x_32:
[----:B------:R-:W-:Y:S01]  /*d3c0*/  ISETP.GE.AND P2, PT, R40, 0x9, PT ;  /* 0x000000092800780c */ /* 0x000fe20003f46270 */
[----:B------:R-:W2:Y:S03]  /*d3d0*/  LDL.LU R227, [R1+0xc] ;  /* 0x00000c0001e37983 */ /* 0x000ea60000300800 */
[----:B------:R-:W-:Y:S02]  /*d3e0*/  ISETP.LT.OR P4, PT, R41, 0x1, !P2 ;  /* 0x000000012900780c */ /* 0x000fe40005781670 */
[----:B-----5:R-:W-:Y:S02]  /*d3f0*/  LOP3.LUT R0, R0, 0xff7fffff, RZ, 0xc0, !PT ;  /* 0xff7fffff00007812 */ /* 0x020fe400078ec0ff */
[----:B------:R-:W-:Y:S02]  /*d400*/  LOP3.LUT R228, R228, 0xfffffffd, RZ, 0xc0, !PT ;  /* 0xfffffffde4e47812 */ /* 0x000fe400078ec0ff */
[----:B------:R-:W-:Y:S01]  /*d410*/  LOP3.LUT R229, R229, 0xfffffffb, RZ, 0xc0, !PT ;  /* 0xfffffffbe5e57812 */ /* 0x000fe200078ec0ff */
[----:B------:R-:W-:Y:S01]  /*d420*/  FMUL R224, R224, UR33 ;  /* 0x00000021e0e07c20 */ /* 0x000fe20008400000 */
[----:B------:R-:W-:Y:S01]  /*d430*/  ISETP.LT.OR P3, PT, R41, 0x2, !P2 ;  /* 0x000000022900780c */ /* 0x000fe20005761670 */
[----:B------:R-:W-:Y:S01]  /*d440*/  FMUL R223, R223, UR33 ;  /* 0x00000021dfdf7c20 */ /* 0x000fe20008400000 */
[----:B------:R-:W-:Y:S01]  /*d450*/  ISETP.LT.OR P5, PT, R41, 0x9, !P2 ;  /* 0x000000092900780c */ /* 0x000fe200057a1670 */
[----:B------:R-:W-:Y:S01]  /*d460*/  FMUL R222, R222, UR33 ;  /* 0x00000021dede7c20 */ /* 0x000fe20008400000 */
[----:B------:R-:W-:Y:S01]  /*d470*/  FMUL R221, R221, UR33 ;  /* 0x00000021dddd7c20 */ /* 0x000fe20008400000 */
[----:B------:R-:W0:Y:S01]  /*d480*/  @!P4 LDC.64 R30, c[0x0][0x5c0] ;  /* 0x00017000ff1ecb82 */ /* 0x000e220000000a00 */
[----:B------:R-:W-:Y:S01]  /*d490*/  FMUL R220, R220, UR33 ;  /* 0x00000021dcdc7c20 */ /* 0x000fe20008400000 */
[----:B------:R-:W-:Y:S01]  /*d4a0*/  FMUL R219, R219, UR33 ;  /* 0x00000021dbdb7c20 */ /* 0x000fe20008400000 */
[----:B------:R-:W-:Y:S01]  /*d4b0*/  FMUL R218, R218, UR33 ;  /* 0x00000021dada7c20 */ /* 0x000fe20008400000 */
[----:B------:R-:W-:Y:S01]  /*d4c0*/  FMUL R217, R217, UR33 ;  /* 0x00000021d9d97c20 */ /* 0x000fe20008400000 */
[----:B------:R-:W-:Y:S01]  /*d4d0*/  FMUL R216, R216, UR33 ;  /* 0x00000021d8d87c20 */ /* 0x000fe20008400000 */
[----:B------:R-:W-:Y:S01]  /*d4e0*/  FMUL R215, R215, UR33 ;  /* 0x00000021d7d77c20 */ /* 0x000fe20008400000 */
[----:B------:R-:W-:Y:S01]  /*d4f0*/  FMUL R214, R214, UR33 ;  /* 0x00000021d6d67c20 */ /* 0x000fe20008400000 */
[----:B------:R-:W1:Y:S01]  /*d500*/  @!P3 LDC.64 R28, c[0x0][0x5c0] ;  /* 0x00017000ff1cbb82 */ /* 0x000e620000000a00 */
[----:B------:R-:W-:Y:S01]  /*d510*/  @P4 LOP3.LUT R0, R0, 0x800000, RZ, 0xfc, !PT ;  /* 0x0080000000004812 */ /* 0x000fe200078efcff */
[----:B------:R-:W-:Y:S01]  /*d520*/  FMUL R213, R213, UR33 ;  /* 0x00000021d5d57c20 */ /* 0x000fe20008400000 */
[----:B------:R-:W-:Y:S01]  /*d530*/  FMUL R212, R212, UR33 ;  /* 0x00000021d4d47c20 */ /* 0x000fe20008400000 */
[----:B------:R-:W-:Y:S01]  /*d540*/  FMUL R211, R211, UR33 ;  /* 0x00000021d3d37c20 */ /* 0x000fe20008400000 */
[----:B------:R-:W-:Y:S01]  /*d550*/  FMUL R210, R210, UR33 ;  /* 0x00000021d2d27c20 */ /* 0x000fe20008400000 */
[----:B------:R-:W-:Y:S01]  /*d560*/  FMUL R209, R209, UR33 ;  /* 0x00000021d1d17c20 */ /* 0x000fe20008400000 */
[----:B------:R-:W-:Y:S01]  /*d570*/  FMUL R208, R208, UR33 ;  /* 0x00000021d0d07c20 */ /* 0x000fe20008400000 */
[----:B------:R-:W3:Y:S01]  /*d580*/  @!P5 LDC.64 R26, c[0x0][0x5c0] ;  /* 0x00017000ff1adb82 */ /* 0x000ee20000000a00 */
[----:B------:R-:W-:Y:S01]  /*d590*/  LOP3.LUT R0, R0, 0xffbfffff, RZ, 0xc0, !PT ;  /* 0xffbfffff00007812 */ /* 0x000fe200078ec0ff */
[----:B------:R-:W-:Y:S01]  /*d5a0*/  FMUL R207, R207, UR33 ;  /* 0x00000021cfcf7c20 */ /* 0x000fe20008400000 */
[----:B------:R-:W-:Y:S01]  /*d5b0*/  FMUL R206, R206, UR33 ;  /* 0x00000021cece7c20 */ /* 0x000fe20008400000 */
[----:B------:R-:W-:Y:S01]  /*d5c0*/  FMUL R205, R205, UR33 ;  /* 0x00000021cdcd7c20 */ /* 0x000fe20008400000 */
[----:B------:R-:W-:Y:S01]  /*d5d0*/  FMUL R204, R204, UR33 ;  /* 0x00000021cccc7c20 */ /* 0x000fe20008400000 */
[----:B------:R-:W-:Y:S01]  /*d5e0*/  FMUL R203, R203, UR33 ;  /* 0x00000021cbcb7c20 */ /* 0x000fe20008400000 */
[----:B------:R-:W-:Y:S01]  /*d5f0*/  FMUL R202, R202, UR33 ;  /* 0x00000021caca7c20 */ /* 0x000fe20008400000 */
[--C-:B0-----:R-:W-:Y:S01]  /*d600*/  @!P4 IADD3 R30, P0, P1, R24, R30, R45.reuse ;  /* 0x0000001e181ec210 */ /* 0x101fe2000791e02d */
[----:B------:R-:W-:Y:S01]  /*d610*/  FMUL R201, R201, UR33 ;  /* 0x00000021c9c97c20 */ /* 0x000fe20008400000 */
[----:B------:R-:W-:Y:S01]  /*d620*/  FMUL R200, R200, UR33 ;  /* 0x00000021c8c87c20 */ /* 0x000fe20008400000 */
[----:B------:R-:W-:Y:S01]  /*d630*/  FMUL R199, R199, UR33 ;  /* 0x00000021c7c77c20 */ /* 0x000fe20008400000 */
[--C-:B------:R-:W-:Y:S01]  /*d640*/  @!P4 IADD3.X R31, R46, R31, R42.reuse, P0, P1 ;  /* 0x0000001f2e1fc210 */ /* 0x100fe200007e242a */
[----:B------:R-:W-:Y:S01]  /*d650*/  FMUL R198, R198, UR33 ;  /* 0x00000021c6c67c20 */ /* 0x000fe20008400000 */
[----:B------:R-:W-:Y:S01]  /*d660*/  FMUL R197, R197, UR33 ;  /* 0x00000021c5c57c20 */ /* 0x000fe20008400000 */
[----:B------:R-:W-:Y:S01]  /*d670*/  FMUL R196, R196, UR33 ;  /* 0x00000021c4c47c20 */ /* 0x000fe20008400000 */
[--C-:B-1----:R-:W-:Y:S01]  /*d680*/  @!P3 IADD3 R28, P0, P1, R24, R28, R45.reuse ;  /* 0x0000001c181cb210 */ /* 0x102fe2000791e02d */
[----:B------:R-:W-:Y:S01]  /*d690*/  FMUL R195, R195, UR33 ;  /* 0x00000021c3c37c20 */ /* 0x000fe20008400000 */
[----:B------:R-:W-:Y:S01]  /*d6a0*/  @P3 LOP3.LUT R0, R0, 0x400000, RZ, 0xfc, !PT ;  /* 0x0040000000003812 */ /* 0x000fe200078efcff */
[----:B------:R-:W-:Y:S01]  /*d6b0*/  FMUL R194, R194, UR33 ;  /* 0x00000021c2c27c20 */ /* 0x000fe20008400000 */
[--C-:B------:R-:W-:Y:S01]  /*d6c0*/  @!P3 IADD3.X R29, R46, R29, R42.reuse, P0, P1 ;  /* 0x0000001d2e1db210 */ /* 0x100fe200007e242a */
[----:B------:R-:W-:Y:S01]  /*d6d0*/  FMUL R193, R193, UR33 ;  /* 0x00000021c1c17c20 */ /* 0x000fe20008400000 */
[----:B------:R-:W-:Y:S01]  /*d6e0*/  ISETP.LT.OR P3, PT, R41, 0xa, !P2 ;  /* 0x0000000a2900780c */ /* 0x000fe20005761670 */
[----:B------:R-:W-:Y:S01]  /*d6f0*/  FMUL R192, R192, UR33 ;  /* 0x00000021c0c07c20 */ /* 0x000fe20008400000 */
[--C-:B---3--:R-:W-:Y:S01]  /*d700*/  @!P5 IADD3 R32, P0, P1, R24, R26, R45.reuse ;  /* 0x0000001a1820d210 */ /* 0x108fe2000791e02d */
[----:B------:R-:W-:Y:S01]  /*d710*/  FMUL R191, R191, UR33 ;  /* 0x00000021bfbf7c20 */ /* 0x000fe20008400000 */
[----:B------:R-:W-:Y:S01]  /*d720*/  FMUL R190, R190, UR33 ;  /* 0x00000021bebe7c20 */ /* 0x000fe20008400000 */
[----:B------:R-:W-:Y:S01]  /*d730*/  FMUL R189, R189, UR33 ;  /* 0x00000021bdbd7c20 */ /* 0x000fe20008400000 */
[--C-:B------:R-:W-:Y:S01]  /*d740*/  @!P5 IADD3.X R33, R46, R27, R42.reuse, P0, P1 ;  /* 0x0000001b2e21d210 */ /* 0x100fe200007e242a */
[----:B------:R-:W-:Y:S01]  /*d750*/  FMUL R188, R188, UR33 ;  /* 0x00000021bcbc7c20 */ /* 0x000fe20008400000 */
[----:B------:R-:W-:Y:S01]  /*d760*/  FMUL R187, R187, UR33 ;  /* 0x00000021bbbb7c20 */ /* 0x000fe20008400000 */
[----:B------:R-:W-:Y:S01]  /*d770*/  FMUL R186, R186, UR33 ;  /* 0x00000021baba7c20 */ /* 0x000fe20008400000 */
[----:B------:R-:W-:Y:S01]  /*d780*/  FMUL R185, R185, UR33 ;  /* 0x00000021b9b97c20 */ /* 0x000fe20008400000 */
        /* <DEDUP_REMOVED lines=26> */
[----:B0-----:R-:W-:Y:S01]  /*d930*/  @!P3 IADD3 R34, P0, P1, R24, R26, R45 ;  /* 0x0000001a1822b210 */ /* 0x001fe2000791e02d */
[----:B------:R-:W-:Y:S01]  /*d940*/  FMUL R159, R159, UR33 ;  /* 0x000000219f9f7c20 */ /* 0x000fe20008400000 */
[----:B------:R-:W-:Y:S01]  /*d950*/  FMUL R158, R158, UR33 ;  /* 0x000000219e9e7c20 */ /* 0x000fe20008400000 */
[----:B------:R-:W-:Y:S01]  /*d960*/  FMUL R157, R157, UR33 ;  /* 0x000000219d9d7c20 */ /* 0x000fe20008400000 */
[----:B------:R-:W-:Y:S01]  /*d970*/  @!P3 IADD3.X R35, R46, R27, R42, P0, P1 ;  /* 0x0000001b2e23b210 */ /* 0x000fe200007e242a */
[----:B------:R-:W-:Y:S01]  /*d980*/  FMUL R156, R156, UR33 ;  /* 0x000000219c9c7c20 */ /* 0x000fe20008400000 */
[----:B------:R-:W-:Y:S01]  /*d990*/  ISETP.GE.AND P0, PT, R40, 0x81, PT ;  /* 0x000000812800780c */ /* 0x000fe20003f06270 */
[----:B------:R-:W-:Y:S01]  /*d9a0*/  FMUL R155, R155, UR33 ;  /* 0x000000219b9b7c20 */ /* 0x000fe20008400000 */
[----:B------:R-:W-:Y:S01]  /*d9b0*/  FMUL R154, R154, UR33 ;  /* 0x000000219a9a7c20 */ /* 0x000fe20008400000 */
[----:B------:R-:W-:Y:S01]  /*d9c0*/  FMUL R153, R153, UR33 ;  /* 0x0000002199997c20 */ /* 0x000fe20008400000 */
[----:B------:R-:W-:Y:S01]  /*d9d0*/  ISETP.LT.OR P1, PT, R41, 0x1, !P0 ;  /* 0x000000012900780c */ /* 0x000fe20004721670 */
        /* <DEDUP_REMOVED lines=12> */
[----:B------:R-:W0:Y:S01]  /*daa0*/  @!P1 LDC.64 R26, c[0x0][0x5c0] ;  /* 0x00017000ff1a9b82 */ /* 0x000e220000000a00 */
[----:B------:R-:W-:Y:S01]  /*dab0*/  @P3 LOP3.LUT R228, R228, 0x2, RZ, 0xfc, !PT ;  /* 0x00000002e4e43812 */ /* 0x000fe200078efcff */
[----:B------:R-:W-:Y:S01]  /*dac0*/  FMUL R19, R19, UR33 ;  /* 0x0000002113137c20 */ /* 0x000fe20008400000 */
[----:B------:R-:W-:Y:S01]  /*dad0*/  ISETP.LT.OR P3, PT, R41, 0x2, !P0 ;  /* 0x000000022900780c */ /* 0x000fe20004761670 */
[----:B------:R-:W-:Y:S01]  /*dae0*/  FMUL R18, R18, UR33 ;  /* 0x0000002112127c20 */ /* 0x000fe20008400000 */
[----:B------:R-:W-:Y:S01]  /*daf0*/  LOP3.LUT R0, R0, 0xffdfffff, RZ, 0xc0, !PT ;  /* 0xffdfffff00007812 */ /* 0x000fe200078ec0ff */
[----:B------:R-:W3:Y:S01]  /*db00*/  LDL.LU R226, [R1+0x10] ;  /* 0x0000100001e27983 */ /* 0x000ee20000300800 */
[----:B------:R-:W-:-:S02]  /*db10*/  LOP3.LUT R228, R228, 0xffffffef, RZ, 0xc0, !PT ;  /* 0xffffffefe4e47812 */ /* 0x000fc400078ec0ff */
[----:B------:R-:W-:Y:S02]  /*db20*/  @P1 LOP3.LUT R0, R0, 0x200000, RZ, 0xfc, !PT ;  /* 0x0020000000001812 */ /* 0x000fe400078efcff */
[----:B------:R-:W-:Y:S02]  /*db30*/  F2FP.SATFINITE.E4M3.F32.PACK_AB_MERGE_C R25, RZ, R224, RZ ;  /* 0x000000e0ff19723e */ /* 0x000fe400048070ff */
[----:B------:R-:W-:Y:S02]  /*db40*/  LOP3.LUT R0, R0, 0xffffffdf, RZ, 0xc0, !PT ;  /* 0xffffffdf00007812 */ /* 0x000fe400078ec0ff */
[----:B------:R-:W-:Y:S02]  /*db50*/  F2FP.SATFINITE.E4M3.F32.PACK_AB_MERGE_C R223, RZ, R223, RZ ;  /* 0x000000dfffdf723e */ /* 0x000fe400048070ff */
[----:B------:R-:W-:Y:S02]  /*db60*/  F2FP.SATFINITE.E4M3.F32.PACK_AB_MERGE_C R221, RZ, R221, RZ ;  /* 0x000000ddffdd723e */ /* 0x000fe400048070ff */
[----:B------:R-:W-:-:S02]  /*db70*/  F2FP.SATFINITE.E4M3.F32.PACK_AB_MERGE_C R219, RZ, R219, RZ ;  /* 0x000000dbffdb723e */ /* 0x000fc400048070ff */
[----:B------:R-:W-:Y:S02]  /*db80*/  F2FP.SATFINITE.E4M3.F32.PACK_AB_MERGE_C R217, RZ, R217, RZ ;  /* 0x000000d9ffd9723e */ /* 0x000fe400048070ff */
[----:B------:R-:W-:Y:S02]  /*db90*/  F2FP.SATFINITE.E4M3.F32.PACK_AB_MERGE_C R215, RZ, R215, RZ ;  /* 0x000000d7ffd7723e */ /* 0x000fe400048070ff */
[----:B0-----:R-:W-:Y:S02]  /*dba0*/  @!P1 IADD3 R36, P5, P6, R24, R26, R47 ;  /* 0x0000001a18249210 */ /* 0x001fe40007ebe02f */
[----:B------:R-:W-:Y:S02]  /*dbb0*/  F2FP.SATFINITE.E4M3.F32.PACK_AB_MERGE_C R213, RZ, R213, RZ ;  /* 0x000000d5ffd5723e */ /* 0x000fe400048070ff */
[----:B------:R-:W-:Y:S02]  /*dbc0*/  @!P1 IADD3.X R37, R46, R27, R43, P5, P6 ;  /* 0x0000001b2e259210 */ /* 0x000fe40002fec42b */
[----:B------:R-:W0:Y:S01]  /*dbd0*/  @!P3 LDC.64 R26, c[0x0][0x5c0] ;  /* 0x00017000ff1abb82 */ /* 0x000e220000000a00 */
[----:B------:R-:W-:-:S02]  /*dbe0*/  ISETP.LT.OR P1, PT, R41, 0x9, !P0 ;  /* 0x000000092900780c */ /* 0x000fc40004721670 */
[----:B------:R-:W-:Y:S02]  /*dbf0*/  F2FP.SATFINITE.E4M3.F32.PACK_AB_MERGE_C R211, RZ, R211, RZ ;  /* 0x000000d3ffd3723e */ /* 0x000fe400048070ff */
[----:B------:R-:W-:Y:S02]  /*dc00*/  F2FP.SATFINITE.E4M3.F32.PACK_AB_MERGE_C R210, RZ, R210, RZ ;  /* 0x000000d2ffd2723e */ /* 0x000fe400048070ff */
[----:B------:R-:W-:Y:S02]  /*dc10*/  F2FP.SATFINITE.E4M3.F32.PACK_AB_MERGE_C R209, RZ, R209, RZ ;  /* 0x000000d1ffd1723e */ /* 0x000fe400048070ff */
[----:B------:R-:W-:Y:S02]  /*dc20*/  F2FP.SATFINITE.E4M3.F32.PACK_AB_MERGE_C R208, RZ, R208, RZ ;  /* 0x000000d0ffd0723e */ /* 0x000fe400048070ff */
[----:B------:R-:W-:Y:S02]  /*dc30*/  F2FP.SATFINITE.E4M3.F32.PACK_AB_MERGE_C R207, RZ, R207, RZ ;  /* 0x000000cfffcf723e */ /* 0x000fe400048070ff */
[----:B------:R-:W-:-:S02]  /*dc40*/  F2FP.SATFINITE.E4M3.F32.PACK_AB_MERGE_C R206, RZ, R206, RZ ;  /* 0x000000ceffce723e */ /* 0x000fc400048070ff */
[----:B------:R-:W-:Y:S02]  /*dc50*/  @P1 LOP3.LUT R228, R228, 0x10, RZ, 0xfc, !PT ;  /* 0x00000010e4e41812 */ /* 0x000fe400078efcff */
[----:B------:R-:W-:Y:S02]  /*dc60*/  F2FP.SATFINITE.E4M3.F32.PACK_AB_MERGE_C R205, RZ, R205, RZ ;  /* 0x000000cdffcd723e */ /* 0x000fe400048070ff */
[----:B------:R-:W-:Y:S02]  /*dc70*/  LOP3.LUT R228, R228, 0xfffffff7, RZ, 0xc0, !PT ;  /* 0xfffffff7e4e47812 */ /* 0x000fe400078ec0ff */
[----:B------:R-:W-:Y:S02]  /*dc80*/  F2FP.SATFINITE.E4M3.F32.PACK_AB_MERGE_C R204, RZ, R204, RZ ;  /* 0x000000ccffcc723e */ /* 0x000fe400048070ff */
[----:B------:R-:W-:Y:S02]  /*dc90*/  F2FP.SATFINITE.E4M3.F32.PACK_AB_MERGE_C R203, RZ, R203, RZ ;  /* 0x000000cbffcb723e */ /* 0x000fe400048070ff */
[----:B0-----:R-:W-:-:S02]  /*dca0*/  @!P3 IADD3 R72, P5, P6, R24, R26, R47 ;  /* 0x0000001a1848b210 */ /* 0x001fc40007ebe02f */
[----:B------:R-:W-:Y:S02]  /*dcb0*/  F2FP.SATFINITE.E4M3.F32.PACK_AB_MERGE_C R202, RZ, R202, RZ ;  /* 0x000000caffca723e */ /* 0x000fe400048070ff */
[----:B------:R-:W-:Y:S02]  /*dcc0*/  @!P3 IADD3.X R73, R46, R27, R43, P5, P6 ;  /* 0x0000001b2e49b210 */ /* 0x000fe40002fec42b */
[----:B------:R-:W0:Y:S01]  /*dcd0*/  @!P1 LDC.64 R26, c[0x0][0x5c0] ;  /* 0x00017000ff1a9b82 */ /* 0x000e220000000a00 */
[----:B------:R-:W-:Y:S02]  /*dce0*/  ISETP.GE.AND P3, PT, R40, 0x101, PT ;  /* 0x000001012800780c */ /* 0x000fe40003f66270 */
[----:B------:R-:W-:Y:S02]  /*dcf0*/  F2FP.SATFINITE.E4M3.F32.PACK_AB_MERGE_C R201, RZ, R201, RZ ;  /* 0x000000c9ffc9723e */ /* 0x000fe400048070ff */
[----:B------:R-:W-:Y:S02]  /*dd00*/  ISETP.LT.OR P4, PT, R41, 0x31, !P3 ;  /* 0x000000312900780c */ /* 0x000fe40005f81670 */
[----:B------:R-:W-:-:S02]  /*dd10*/  F2FP.SATFINITE.E4M3.F32.PACK_AB_MERGE_C R200, RZ, R200, RZ ;  /* 0x000000c8ffc8723e */ /* 0x000fc400048070ff */
[----:B------:R-:W-:Y:S02]  /*dd20*/  F2FP.SATFINITE.E4M3.F32.PACK_AB_MERGE_C R199, RZ, R199, RZ ;  /* 0x000000c7ffc7723e */ /* 0x000fe400048070ff */
[----:B------:R-:W-:Y:S02]  /*dd30*/  F2FP.SATFINITE.E4M3.F32.PACK_AB_MERGE_C R198, RZ, R198, RZ ;  /* 0x000000c6ffc6723e */ /* 0x000fe400048070ff */
[----:B------:R-:W-:Y:S02]  /*dd40*/  F2FP.SATFINITE.E4M3.F32.PACK_AB_MERGE_C R197, RZ, R197, RZ ;  /* 0x000000c5ffc5723e */ /* 0x000fe400048070ff */
[----:B------:R-:W-:Y:S02]  /*dd50*/  F2FP.SATFINITE.E4M3.F32.PACK_AB_MERGE_C R196, RZ, R196, RZ ;  /* 0x000000c4ffc4723e */ /* 0x000fe400048070ff */
        /* <DEDUP_REMOVED lines=220> */
[----:B------:R-:W-:-:S04]  /*eb20*/  LOP3.LUT R229, R229, 0xfffff7ff, RZ, 0xc0, !PT ;  /* 0xfffff7ffe5e57812 */ /* 0x000fc800078ec0ff */
[----:B------:R-:W-:-:S04]  /*eb30*/  @P4 LOP3.LUT R229, R229, 0x800, RZ, 0xfc, !PT ;  /* 0x00000800e5e54812 */ /* 0x000fc800078efcff */
[----:B------:R-:W-:-:S04]  /*eb40*/  LOP3.LUT R229, R229, 0xfffffdff, RZ, 0xc0, !PT ;  /* 0xfffffdffe5e57812 */ /* 0x000fc800078ec0ff */
[----:B------:R-:W-:-:S04]  /*eb50*/  @P3 LOP3.LUT R229, R229, 0x200, RZ, 0xfc, !PT ;  /* 0x00000200e5e53812 */ /* 0x000fc800078efcff */
[----:B------:R-:W-:Y:S02]  /*eb60*/  LOP3.LUT R229, R229, 0xffffff7f, RZ, 0xc0, !PT ;  /* 0xffffff7fe5e57812 */ /* 0x000fe400078ec0ff */
[----:B0-----:R-:W-:-:S04]  /*eb70*/  @!P1 IADD3 R66, P5, P6, R24, R26, R47 ;  /* 0x0000001a18429210 */ /* 0x001fc80007ebe02f */
[----:B------:R-:W-:Y:S02]  /*eb80*/  @!P1 IADD3.X R67, R46, R27, R43, P5, P6 ;  /* 0x0000001b2e439210 */ /* 0x000fe40002fec42b */
[----:B------:R-:W-:-:S04]  /*eb90*/  ISETP.GE.AND P1, PT, R40, 0x1, PT ;  /* 0x000000012800780c */ /* 0x000fc80003f26270 */
[----:B------:R-:W-:-:S13]  /*eba0*/  ISETP.LT.OR P5, PT, R41, 0x1, !P1 ;  /* 0x000000012900780c */ /* 0x000fda0004fa1670 */
[----:B------:R-:W0:Y:S02]  /*ebb0*/  @!P5 LDC.64 R26, c[0x0][0x5c0] ;  /* 0x00017000ff1adb82 */ /* 0x000e240000000a00 */
[----:B0-----:R-:W-:-:S05]  /*ebc0*/  @!P5 IADD3 R26, P6, R24, R26, RZ ;  /* 0x0000001a181ad210 */ /* 0x001fca0007fde0ff */
[----:B------:R-:W-:-:S05]  /*ebd0*/  @!P5 IMAD.X R27, R46, 0x1, R27, P6 ;  /* 0x000000012e1bd824 */ /* 0x000fca00030e061b */
[----:B------:R0:W-:Y:S02]  /*ebe0*/  @!P5 STG.E.U8 desc[UR38][R26.64], R25 ;  /* 0x000000191a00d986 */ /* 0x0001e4000c101126 */
[----:B0-----:R-:W0:Y:S01]  /*ebf0*/  @!P4 LDC.64 R26, c[0x0][0x5c0] ;  /* 0x00017000ff1acb82 */ /* 0x001e220000000a00 */
[----:B------:R-:W-:Y:S02]  /*ec00*/  F2FP.SATFINITE.E4M3.F32.PACK_AB_MERGE_C R25, RZ, R222, RZ ;  /* 0x000000deff19723e */ /* 0x000fe400048070ff */
[----:B0-----:R-:W-:-:S04]  /*ec10*/  @!P4 IADD3 R64, P5, P6, R24, R26, R49 ;  /* 0x0000001a1840c210 */ /* 0x001fc80007ebe031 */
[----:B------:R-:W-:Y:S02]  /*ec20*/  @!P4 IADD3.X R65, R46, R27, R44, P5, P6 ;  /* 0x0000001b2e41c210 */ /* 0x000fe40002fec42c */
[----:B------:R-:W-:Y:S02]  /*ec30*/  ISETP.LT.OR P5, PT, R41, 0x2, !P1 ;  /* 0x000000022900780c */ /* 0x000fe40004fa1670 */
[----:B------:R-:W-:-:S11]  /*ec40*/  LOP3.LUT P4, RZ, R0, 0x800000, RZ, 0xc0, !PT ;  /* 0x0080000000ff7812 */ /* 0x000fd6000788c0ff */
[----:B------:R-:W0:Y:S02]  /*ec50*/  @!P5 LDC.64 R26, c[0x0][0x5c0] ;  /* 0x00017000ff1adb82 */ /* 0x000e240000000a00 */
[----:B0-----:R-:W-:-:S05]  /*ec60*/  @!P5 IADD3 R26, P6, R24, R26, RZ ;  /* 0x0000001a181ad210 */ /* 0x001fca0007fde0ff */
[----:B------:R-:W-:-:S05]  /*ec70*/  @!P5 IMAD.X R27, R46, 0x1, R27, P6 ;  /* 0x000000012e1bd824 */ /* 0x000fca00030e061b */
[----:B------:R0:W-:Y:S04]  /*ec80*/  @!P5 STG.E.U8 desc[UR38][R26.64+0x1], R223 ;  /* 0x000001df1a00d986 */ /* 0x0001e8000c101126 */
[----:B------:R1:W-:Y:S01]  /*ec90*/  @!P4 STG.E.U8 desc[UR38][R30.64], R25 ;  /* 0x000000191e00c986 */ /* 0x0003e2000c101126 */
[----:B0-----:R-:W0:Y:S01]  /*eca0*/  @!P3 LDC.64 R26, c[0x0][0x5c0] ;  /* 0x00017000ff1abb82 */ /* 0x001e220000000a00 */
[----:B-1----:R-:W-:Y:S02]  /*ecb0*/  F2FP.SATFINITE.E4M3.F32.PACK_AB_MERGE_C R25, RZ, R220, RZ ;  /* 0x000000dcff19723e */ /* 0x002fe400048070ff */
[----:B------:R-:W-:Y:S02]  /*ecc0*/  F2FP.SATFINITE.E4M3.F32.PACK_AB_MERGE_C R31, RZ, R214, RZ ;  /* 0x000000d6ff1f723e */ /* 0x000fe400048070ff */
[----:B0-----:R-:W-:-:S04]  /*ecd0*/  @!P3 IADD3 R62, P5, P6, R24, R26, R49 ;  /* 0x0000001a183eb210 */ /* 0x001fc80007ebe031 */
[----:B------:R-:W-:Y:S02]  /*ece0*/  @!P3 IADD3.X R63, R46, R27, R44, P5, P6 ;  /* 0x0000001b2e3fb210 */ /* 0x000fe40002fec42c */
[----:B------:R-:W-:-:S04]  /*ecf0*/  ISETP.GE.AND P6, PT, R40, 0x101, PT ;  /* 0x000001012800780c */ /* 0x000fc80003fc6270 */
        /* <DEDUP_REMOVED lines=10> */
[----:B------:R-:W-:-:S13]  /*eda0*/  LOP3.LUT P3, RZ, R0, 0x400000, RZ, 0xc0, !PT ;  /* 0x0040000000ff7812 */ /* 0x000fda000786c0ff */
[----:B------:R1:W-:Y:S01]  /*edb0*/  @!P3 STG.E.U8 desc[UR38][R28.64+0x1], R221 ;  /* 0x000001dd1c00b986 */ /* 0x0003e2000c101126 */
[----:B------:R-:W-:Y:S02]  /*edc0*/  ISETP.LT.OR P3, PT, R41, 0x9, !P1 ;  /* 0x000000092900780c */ /* 0x000fe40004f61670 */
[----:B0-----:R-:W-:Y:S02]  /*edd0*/  @!P6 IADD3 R58, P4, P5, R24, R26, R49 ;  /* 0x0000001a183ae210 */ /* 0x001fe40007d9e031 */
[----:B-1----:R-:W-:Y:S02]  /*ede0*/  F2FP.SATFINITE.E4M3.F32.PACK_AB_MERGE_C R29, RZ, R216, RZ ;  /* 0x000000d8ff1d723e */ /* 0x002fe400048070ff */
[----:B------:R-:W-:-:S07]  /*edf0*/  @!P6 IADD3.X R59, R46, R27, R44, P4, P5 ;  /* 0x0000001b2e3be210 */ /* 0x000fce00027ea42c */
[----:B------:R-:W0:Y:S01]  /*ee00*/  @!P3 LDC.64 R26, c[0x0][0x5c0] ;  /* 0x00017000ff1abb82 */ /* 0x000e220000000a00 */
[----:B------:R-:W-:Y:S02]  /*ee10*/  ISETP.LT.OR P5, PT, R41, 0x41, !P2 ;  /* 0x000000412900780c */ /* 0x000fe400057a1670 */
[C---:B------:R-:W-:Y:S02]  /*ee20*/  LOP3.LUT P6, RZ, R228.reuse, 0x2, RZ, 0xc0, !PT ;  /* 0x00000002e4ff7812 */ /* 0x040fe400078cc0ff */
[----:B------:R-:W-:-:S09]  /*ee30*/  LOP3.LUT R228, R228, 0x7fffffff, RZ, 0xc0, !PT ;  /* 0x7fffffffe4e47812 */ /* 0x000fd200078ec0ff */
[----:B------:R-:W-:-:S04]  /*ee40*/  @P5 LOP3.LUT R229, R229, 0x40, RZ, 0xfc, !PT ;  /* 0x00000040e5e55812 */ /* 0x000fc800078efcff */
[----:B------:R-:W-:Y:S02]  /*ee50*/  LOP3.LUT R229, R229, 0xfffffffd, RZ, 0xc0, !PT ;  /* 0xfffffffde5e57812 */ /* 0x000fe400078ec0ff */
[----:B0-----:R-:W-:-:S05]  /*ee60*/  @!P3 IADD3 R26, P4, R24, R26, RZ ;  /* 0x0000001a181ab210 */ /* 0x001fca0007f9e0ff */
[----:B------:R-:W-:-:S05]  /*ee70*/  @!P3 IMAD.X R27, R46, 0x1, R27, P4 ;  /* 0x000000012e1bb824 */ /* 0x000fca00020e061b */
[----:B------:R0:W-:Y:S02]  /*ee80*/  @!P3 STG.E.U8 desc[UR38][R26.64+0x8], R25 ;  /* 0x000008191a00b986 */ /* 0x0001e4000c101126 */
[----:B0-----:R-:W0:Y:S01]  /*ee90*/  @!P5 LDC.64 R26, c[0x0][0x5c0] ;  /* 0x00017000ff1adb82 */ /* 0x001e220000000a00 */
[----:B------:R-:W-:Y:S02]  /*eea0*/  F2FP.SATFINITE.E4M3.F32.PACK_AB_MERGE_C R25, RZ, R218, RZ ;  /* 0x000000daff19723e */ /* 0x000fe400048070ff */
[----:B0-----:R-:W-:-:S04]  /*eeb0*/  @!P5 IADD3 R56, P3, P4, R24, R26, R45 ;  /* 0x0000001a1838d210 */ /* 0x001fc80007c7e02d */
[----:B------:R-:W-:Y:S02]  /*eec0*/  @!P5 IADD3.X R57, R46, R27, R42, P3, P4 ;  /* 0x0000001b2e39d210 */ /* 0x000fe40001fe842a */
[C---:B------:R-:W-:Y:S02]  /*eed0*/  ISETP.LT.OR P3, PT, R41.reuse, 0xa, !P1 ;  /* 0x0000000a2900780c */ /* 0x040fe40004f61670 */
[C---:B------:R-:W-:Y:S02]  /*eee0*/  ISETP.LT.OR P1, PT, R41.reuse, 0x42, !P2 ;  /* 0x000000422900780c */ /* 0x040fe40005721670 */
[----:B------:R-:W-:-:S09]  /*eef0*/  ISETP.LT.OR P5, PT, R41, 0x9, !P2 ;  /* 0x000000092900780c */ /* 0x000fd200057a1670 */
[----:B------:R-:W0:Y:S02]  /*ef00*/  @!P3 LDC.64 R26, c[0x0][0x5c0] ;  /* 0x00017000ff1abb82 */ /* 0x000e240000000a00 */
[----:B------:R-:W-:-:S04]  /*ef10*/  @P1 LOP3.LUT R229, R229, 0x2, RZ, 0xfc, !PT ;  /* 0x00000002e5e51812 */ /* 0x000fc800078efcff */
[----:B------:R-:W-:Y:S02]  /*ef20*/  LOP3.LUT R229, R229, 0xfffffff7, RZ, 0xc0, !PT ;  /* 0xfffffff7e5e57812 */ /* 0x000fe400078ec0ff */
[----:B0-----:R-:W-:-:S05]  /*ef30*/  @!P3 IADD3 R26, P4, R24, R26, RZ ;  /* 0x0000001a181ab210 */ /* 0x001fca0007f9e0ff */
[----:B------:R-:W-:-:S05]  /*ef40*/  @!P3 IMAD.X R27, R46, 0x1, R27, P4 ;  /* 0x000000012e1bb824 */ /* 0x000fca00020e061b */
[----:B------:R0:W-:Y:S04]  /*ef50*/  @!P3 STG.E.U8 desc[UR38][R26.64+0x9], R219 ;  /* 0x000009db1a00b986 */ /* 0x0001e8000c101126 */
[----:B------:R-:W-:Y:S01]  /*ef60*/  @!P5 STG.E.U8 desc[UR38][R32.64+0x8], R25 ;  /* 0x000008192000d986 */ /* 0x000fe2000c101126 */
[----:B------:R-:W-:-:S03]  /*ef70*/  ISETP.LT.OR P5, PT, R41, 0x49, !P2 ;  /* 0x000000492900780c */ /* 0x000fc600057a1670 */
[----:B------:R-:W-:Y:S01]  /*ef80*/  @!P6 STG.E.U8 desc[UR38][R34.64+0x9], R217 ;  /* 0x000009d92200e986 */ /* 0x000fe2000c101126 */
[----:B------:R-:W-:Y:S01]  /*ef90*/  ISETP.LT.OR P6, PT, R41, 0x2, !P0 ;  /* 0x000000022900780c */ /* 0x000fe200047c1670 */
[----:B0-----:R-:W0:Y:S08]  /*efa0*/  @!P1 LDC.64 R26, c[0x0][0x5c0] ;  /* 0x00017000ff1a9b82 */ /* 0x001e300000000a00 */
[----:B------:R-:W-:-:S04]  /*efb0*/  @P5 LOP3.LUT R229, R229, 0x8, RZ, 0xfc, !PT ;  /* 0x00000008e5e55812 */ /* 0x000fc800078efcff */
[----:B------:R-:W-:Y:S02]  /*efc0*/  LOP3.LUT R229, R229, 0xfffffffe, RZ, 0xc0, !PT ;  /* 0xfffffffee5e57812 */ /* 0x000fe400078ec0ff */
[----:B0-----:R-:W-:-:S04]  /*efd0*/  @!P1 IADD3 R54, P3, P4, R24, R26, R45 ;  /* 0x0000001a18369210 */ /* 0x001fc80007c7e02d */
[----:B------:R-:W-:Y:S02]  /*efe0*/  @!P1 IADD3.X R55, R46, R27, R42, P3, P4 ;  /* 0x0000001b2e379210 */ /* 0x000fe40001fe842a */
[----:B------:R-:W0:Y:S01]  /*eff0*/  @!P5 LDC.64 R26, c[0x0][0x5c0] ;  /* 0x00017000ff1adb82 */ /* 0x000e220000000a00 */
[C---:B------:R-:W-:Y:S02]  /*f000*/  LOP3.LUT P1, RZ, R0.reuse, 0x200000, RZ, 0xc0, !PT ;  /* 0x0020000000ff7812 */ /* 0x040fe4000782c0ff */
[----:B------:R-:W-:-:S11]  /*f010*/  LOP3.LUT R0, R0, 0xffefffff, RZ, 0xc0, !PT ;  /* 0xffefffff00007812 */ /* 0x000fd600078ec0ff */
[----:B------:R-:W-:Y:S04]  /*f020*/  @!P1 STG.E.U8 desc[UR38][R36.64], R29 ;  /* 0x0000001d24009986 */ /* 0x000fe8000c101126 */
[----:B------:R1:W-:Y:S01]  /*f030*/  @!P6 STG.E.U8 desc[UR38][R72.64+0x1], R215 ;  /* 0x000001d74800e986 */ /* 0x0003e2000c101126 */
[----:B------:R-:W-:Y:S02]  /*f040*/  ISETP.LT.OR P6, PT, R41, 0x49, !P0 ;  /* 0x000000492900780c */ /* 0x000fe400047c1670 */
[----:B0-----:R-:W-:-:S04]  /*f050*/  @!P5 IADD3 R52, P3, P4, R24, R26, R45 ;  /* 0x0000001a1834d210 */ /* 0x001fc80007c7e02d */
[----:B------:R-:W-:Y:S02]  /*f060*/  @!P5 IADD3.X R53, R46, R27, R42, P3, P4 ;  /* 0x0000001b2e35d210 */ /* 0x000fe40001fe842a */
[C---:B------:R-:W-:Y:S02]  /*f070*/  ISETP.LT.OR P5, PT, R41.reuse, 0x4a, !P2 ;  /* 0x0000004a2900780c */ /* 0x040fe400057a1670 */
[----:B------:R-:W-:Y:S02]  /*f080*/  ISETP.LT.OR P4, PT, R41, 0x41, !P0 ;  /* 0x000000412900780c */ /* 0x000fe40004781670 */
[----:B-1----:R-:W-:-:S09]  /*f090*/  F2FP.SATFINITE.E4M3.F32.PACK_AB_MERGE_C R73, RZ, R212, RZ ;  /* 0x000000d4ff49723e */ /* 0x002fd200048070ff */
[----:B------:R-:W0:Y:S01]  /*f0a0*/  @!P5 LDC.64 R26, c[0x0][0x5c0] ;  /* 0x00017000ff1adb82 */ /* 0x000e220000000a00 */
[----:B------:R-:W-:Y:S02]  /*f0b0*/  @P5 LOP3.LUT R229, R229, 0x1, RZ, 0xfc, !PT ;  /* 0x00000001e5e55812 */ /* 0x000fe400078efcff */
[----:B------:R-:W-:-:S04]  /*f0c0*/  @P4 LOP3.LUT R228, R228, 0x80000000, RZ, 0xfc, !PT ;  /* 0x80000000e4e44812 */ /* 0x000fc800078efcff */
[----:B------:R-:W-:Y:S02]  /*f0d0*/  LOP3.LUT R228, R228, 0xbfffffff, RZ, 0xc0, !PT ;  /* 0xbfffffffe4e47812 */ /* 0x000fe400078ec0ff */
        /* <DEDUP_REMOVED lines=8> */
[----:B------:R-:W-:-:S04]  /*f160*/  LOP3.LUT R228, R228, 0xdfffffff, RZ, 0xc0, !PT ;  /* 0xdfffffffe4e47812 */ /* 0x000fc800078ec0ff */
[----:B------:R-:W-:Y:S02]  /*f170*/  @P6 LOP3.LUT R228, R228, 0x20000000, RZ, 0xfc, !PT ;  /* 0x20000000e4e46812 */ /* 0x000fe400078efcff */
[----:B0-----:R-:W-:-:S04]  /*f180*/  @!P4 IADD3 R36, P1, P2, R24, R26, R47 ;  /* 0x0000001a1824c210 */ /* 0x001fc80007a3e02f */
[----:B------:R-:W-:Y:S02]  /*f190*/  @!P4 IADD3.X R37, R46, R27, R43, P1, P2 ;  /* 0x0000001b2e25c210 */ /* 0x000fe40000fe442b */
[----:B------:R-:W-:-:S04]  /*f1a0*/  ISETP.GE.AND P1, PT, R40, 0x89, PT ;  /* 0x000000892800780c */ /* 0x000fc80003f26270 */
[----:B------:R-:W-:-:S09]  /*f1b0*/  ISETP.LT.OR P2, PT, R41, 0x1, !P1 ;  /* 0x000000012900780c */ /* 0x000fd20004f41670 */
[----:B------:R-:W-:-:S04]  /*f1c0*/  @P1 LOP3.LUT R0, R0, 0x100000, RZ, 0xfc, !PT ;  /* 0x0010000000001812 */ /* 0x000fc800078efcff */
[----:B------:R-:W0:Y:S01]  /*f1d0*/  @!P2 LDC.64 R28, c[0x0][0x5c0] ;  /* 0x00017000ff1cab82 */ /* 0x000e220000000a00 */
[----:B------:R-:W-:Y:S02]  /*f1e0*/  @!P2 IADD3 R26, P3, P4, R45, R24, R47 ;  /* 0x000000182d1aa210 */ /* 0x000fe40007c7e02f */
[----:B------:R-:W-:Y:S02]  /*f1f0*/  LOP3.LUT R0, R0, 0xfffdffff, RZ, 0xc0, !PT ;  /* 0xfffdffff00007812 */ /* 0x000fe400078ec0ff */
[----:B------:R-:W-:Y:S02]  /*f200*/  @!P2 IADD3.X R25, R42, R46, R43, P3, P4 ;  /* 0x0000002e2a19a210 */ /* 0x000fe40001fe842b */
[----:B0-----:R-:W-:Y:S02]  /*f210*/  @!P2 IADD3 R28, P3, R26, R28, RZ ;  /* 0x0000001c1a1ca210 */ /* 0x001fe40007f7e0ff */
[----:B------:R-:W0:Y:S03]  /*f220*/  @!P6 LDC.64 R26, c[0x0][0x5c0] ;  /* 0x00017000ff1aeb82 */ /* 0x000e260000000a00 */
[----:B------:R-:W-:-:S05]  /*f230*/  @!P2 IMAD.X R29, R25, 0x1, R29, P3 ;  /* 0x00000001191da824 */ /* 0x000fca00018e061d */
[----:B------:R1:W-:Y:S01]  /*f240*/  @!P2 STG.E.U8 desc[UR38][R28.64], R31 ;  /* 0x0000001f1c00a986 */ /* 0x0003e2000c101126 */
[----:B------:R-:W-:Y:S02]  /*f250*/  ISETP.LT.OR P2, PT, R41, 0x2, !P1 ;  /* 0x000000022900780c */ /* 0x000fe40004f41670 */
[----:B0-----:R-:W-:-:S04]  /*f260*/  @!P6 IADD3 R34, P4, P5, R24, R26, R47 ;  /* 0x0000001a1822e210 */ /* 0x001fc80007d9e02f */
[----:B------:R-:W-:-:S07]  /*f270*/  @!P6 IADD3.X R35, R46, R27, R43, P4, P5 ;  /* 0x0000001b2e23e210 */ /* 0x000fce00027ea42b */
[----:B------:R-:W0:Y:S01]  /*f280*/  @!P2 LDC.64 R26, c[0x0][0x5c0] ;  /* 0x00017000ff1aab82 */ /* 0x000e220000000a00 */
[----:B------:R-:W-:Y:S02]  /*f290*/  ISETP.LT.OR P5, PT, R41, 0x4a, !P0 ;  /* 0x0000004a2900780c */ /* 0x000fe400047a1670 */
[----:B-1----:R-:W-:Y:S02]  /*f2a0*/  @!P2 IADD3 R28, P3, P4, R45, R24, R47 ;  /* 0x000000182d1ca210 */ /* 0x002fe40007c7e02f */
[----:B------:R-:W-:Y:S02]  /*f2b0*/  LOP3.LUT P6, RZ, R228, 0x8, RZ, 0xc0, !PT ;  /* 0x00000008e4ff7812 */ /* 0x000fe400078cc0ff */
[----:B------:R-:W-:Y:S02]  /*f2c0*/  @!P2 IADD3.X R25, R42, R46, R43, P3, P4 ;  /* 0x0000002e2a19a210 */ /* 0x000fe40001fe842b */
[C---:B------:R-:W-:Y:S02]  /*f2d0*/  LOP3.LUT P4, RZ, R228.reuse, 0x10, RZ, 0xc0, !PT ;  /* 0x00000010e4ff7812 */ /* 0x040fe4000788c0ff */
[----:B------:R-:W-:-:S04]  /*f2e0*/  LOP3.LUT R228, R228, 0xefffffff, RZ, 0xc0, !PT ;  /* 0xefffffffe4e47812 */ /* 0x000fc800078ec0ff */
[----:B------:R-:W-:-:S04]  /*f2f0*/  @P5 LOP3.LUT R228, R228, 0x10000000, RZ, 0xfc, !PT ;  /* 0x10000000e4e45812 */ /* 0x000fc800078efcff */
[----:B------:R-:W-:Y:S02]  /*f300*/  LOP3.LUT R228, R228, 0xf7ffffff, RZ, 0xc0, !PT ;  /* 0xf7ffffffe4e47812 */ /* 0x000fe400078ec0ff */
[----:B0-----:R-:W-:-:S05]  /*f310*/  @!P2 IADD3 R28, P3, R28, R26, RZ ;  /* 0x0000001a1c1ca210 */ /* 0x001fca0007f7e0ff */
[----:B------:R-:W-:Y:S02]  /*f320*/  @!P2 IMAD.X R29, R25, 0x1, R27, P3 ;  /* 0x00000001191da824 */ /* 0x000fe400018e061b */
[----:B------:R-:W0:Y:S03]  /*f330*/  @!P5 LDC.64 R26, c[0x0][0x5c0] ;  /* 0x00017000ff1adb82 */ /* 0x000e260000000a00 */
[----:B------:R1:W-:Y:S04]  /*f340*/  @!P2 STG.E.U8 desc[UR38][R28.64+0x1], R213 ;  /* 0x000001d51c00a986 */ /* 0x0003e8000c101126 */
[----:B------:R-:W-:Y:S04]  /*f350*/  @!P4 STG.E.U8 desc[UR38][R84.64+0x8], R73 ;  /* 0x000008495400c986 */ /* 0x000fe8000c101126 */
[----:B------:R-:W-:Y:S01]  /*f360*/  @!P6 STG.E.U8 desc[UR38][R88.64+0x9], R211 ;  /* 0x000009d35800e986 */ /* 0x000fe2000c101126 */
        /* <DEDUP_REMOVED lines=10> */
[----:B------:R-:W1:Y:S01]  /*f410*/  @!P3 LDC.64 R26, c[0x0][0x5c0] ;  /* 0x00017000ff1abb82 */ /* 0x000e620000000a00 */
[----:B------:R-:W-:Y:S02]  /*f420*/  @P3 LOP3.LUT R228, R228, 0x4000000, RZ, 0xfc, !PT ;  /* 0x04000000e4e43812 */ /* 0x000fe400078efcff */
[----:B-1----:R-:W-:-:S04]  /*f430*/  @!P3 IADD3 R28, P0, P2, R24, R26, R49 ;  /* 0x0000001a181cb210 */ /* 0x002fc80007a1e031 */
[----:B------:R-:W-:Y:S02]  /*f440*/  @!P3 IADD3.X R29, R46, R27, R44, P0, P2 ;  /* 0x0000001b2e1db210 */ /* 0x000fe400007e442c */
[----:B------:R-:W-:-:S13]  /*f450*/  ISETP.LT.OR P3, PT, R41, 0x9, !P1 ;  /* 0x000000092900780c */ /* 0x000fda0004f61670 */
[----:B------:R-:W0:Y:S01]  /*f460*/  @!P3 LDC.64 R26, c[0x0][0x5c0] ;  /* 0x00017000ff1abb82 */ /* 0x000e220000000a00 */
[----:B------:R-:W-:-:S04]  /*f470*/  @!P3 IADD3 R48, P0, P2, R45, R24, R47 ;  /* 0x000000182d30b210 */ /* 0x000fc80007a1e02f */
[----:B------:R-:W-:Y:S02]  /*f480*/  @!P3 IADD3.X R25, R42, R46, R43, P0, P2 ;  /* 0x0000002e2a19b210 */ /* 0x000fe400007e442b */
[----:B------:R-:W-:Y:S02]  /*f490*/  ISETP.LT.OR P2, PT, R41, 0xa, !P1 ;  /* 0x0000000a2900780c */ /* 0x000fe40004f41670 */
[----:B0-----:R-:W-:-:S11]  /*f4a0*/  @!P3 IADD3 R26, P0, R48, R26, RZ ;  /* 0x0000001a301ab210 */ /* 0x001fd60007f1e0ff */
[----:B------:R-:W-:Y:S01]  /*f4b0*/  @!P2 IADD3 R48, P4, P5, R45, R24, R47 ;  /* 0x000000182d30a210 */ /* 0x000fe20007d9e02f */
[----:B------:R-:W-:Y:S01]  /*f4c0*/  @!P3 IMAD.X R27, R25, 0x1, R27, P0 ;  /* 0x00000001191bb824 */ /* 0x000fe200000e061b */
[----:B------:R-:W-:Y:S02]  /*f4d0*/  ISETP.GE.AND P0, PT, R40, 0x109, PT ;  /* 0x000001092800780c */ /* 0x000fe40003f06270 */
[----:B------:R-:W-:Y:S02]  /*f4e0*/  @!P2 IADD3.X R72, R42, R46, R43, P4, P5 ;  /* 0x0000002e2a48a210 */ /* 0x000fe400027ea42b */
[----:B------:R-:W-:Y:S01]  /*f4f0*/  ISETP.LT.OR P6, PT, R41, 0x1, !P0 ;  /* 0x000000012900780c */ /* 0x000fe200047c1670 */
[----:B------:R0:W-:Y:S02]  /*f500*/  @!P3 STG.E.U8 desc[UR38][R26.64+0x8], R210 ;  /* 0x000008d21a00b986 */ /* 0x0001e4000c101126 */
[----:B0-----:R-:W0:Y:S10]  /*f510*/  @!P2 LDC.64 R26, c[0x0][0x5c0] ;  /* 0x00017000ff1aab82 */ /* 0x001e340000000a00 */
[----:B------:R-:W-:-:S04]  /*f520*/  @!P6 IADD3 R73, P4, P5, R45, R24, R49 ;  /* 0x000000182d49e210 */ /* 0x000fc80007d9e031 */
[----:B------:R-:W-:Y:S02]  /*f530*/  @!P6 IADD3.X R88, R42, R46, R44, P4, P5 ;  /* 0x0000002e2a58e210 */ /* 0x000fe400027ea42c */
[----:B------:R-:W-:Y:S02]  /*f540*/  ISETP.LT.OR P5, PT, R41, 0x2, !P0 ;  /* 0x000000022900780c */ /* 0x000fe400047a1670 */
[----:B0-----:R-:W-:-:S11]  /*f550*/  @!P2 IADD3 R26, P1, R48, R26, RZ ;  /* 0x0000001a301aa210 */ /* 0x001fd60007f3e0ff */
[----:B------:R-:W-:Y:S01]  /*f560*/  @!P5 IADD3 R48, P3, P4, R45, R24, R49 ;  /* 0x000000182d30d210 */ /* 0x000fe20007c7e031 */
[----:B------:R-:W-:-:S03]  /*f570*/  @!P2 IMAD.X R27, R72, 0x1, R27, P1 ;  /* 0x00000001481ba824 */ /* 0x000fc600008e061b */
[----:B------:R-:W-:Y:S02]  /*f580*/  @!P5 IADD3.X R84, R42, R46, R44, P3, P4 ;  /* 0x0000002e2a54d210 */ /* 0x000fe40001fe842c */
[----:B------:R-:W-:Y:S01]  /*f590*/  ISETP.LT.OR P4, PT, R41, 0x9, !P0 ;  /* 0x000000092900780c */ /* 0x000fe20004781670 */
[----:B------:R0:W-:-:S12]  /*f5a0*/  @!P2 STG.E.U8 desc[UR38][R26.64+0x9], R209 ;  /* 0x000009d11a00a986 */ /* 0x0001d8000c101126 */
[----:B------:R-:W-:Y:S01]  /*f5b0*/  @!P4 IADD3 R25, P2, P3, R45, R24, R49 ;  /* 0x000000182d19c210 */ /* 0x000fe20007b5e031 */
[----:B0-----:R-:W0:Y:S01]  /*f5c0*/  @!P6 LDC.64 R26, c[0x0][0x5c0] ;  /* 0x00017000ff1aeb82 */ /* 0x001e220000000a00 */
[----:B------:R-:W-:Y:S02]  /*f5d0*/  @P4 LOP3.LUT R0, R0, 0x20000, RZ, 0xfc, !PT ;  /* 0x0002000000004812 */ /* 0x000fe400078efcff */
[----:B------:R-:W-:Y:S02]  /*f5e0*/  @!P4 IADD3.X R72, R42, R46, R44, P2, P3 ;  /* 0x0000002e2a48c210 */ /* 0x000fe400017e642c */
[----:B------:R-:W-:Y:S02]  /*f5f0*/  ISETP.LT.OR P2, PT, R41, 0xa, !P0 ;  /* 0x0000000a2900780c */ /* 0x000fe40004741670 */
[----:B------:R-:W-:Y:S02]  /*f600*/  LOP3.LUT R0, R0, 0xffff7fff, RZ, 0xc0, !PT ;  /* 0xffff7fff00007812 */ /* 0x000fe400078ec0ff */
[----:B------:R-:W-:-:S02]  /*f610*/  LOP3.LUT P4, RZ, R228, 0x40, RZ, 0xc0, !PT ;  /* 0x00000040e4ff7812 */ /* 0x000fc4000788c0ff */
[----:B------:R-:W-:Y:S02]  /*f620*/  @P0 LOP3.LUT R0, R0, 0x8000, RZ, 0xfc, !PT ;  /* 0x0000800000000812 */ /* 0x000fe400078efcff */
[----:B------:R-:W-:-:S05]  /*f630*/  LOP3.LUT P0, RZ, R228, 0x20, RZ, 0xc0, !PT ;  /* 0x00000020e4ff7812 */ /* 0x000fca000780c0ff */
[----:B------:R-:W-:-:S04]  /*f640*/  @!P2 IADD3 R85, P1, P3, R45, R24, R49 ;  /* 0x000000182d55a210 */ /* 0x000fc80007b3e031 */
[----:B------:R-:W-:Y:S02]  /*f650*/  @!P2 IADD3.X R89, R42, R46, R44, P1, P3 ;  /* 0x0000002e2a59a210 */ /* 0x000fe40000fe642c */
[C---:B------:R-:W-:Y:S02]  /*f660*/  LOP3.LUT P1, RZ, R0.reuse, 0x100000, RZ, 0xc0, !PT ;  /* 0x0010000000ff7812 */ /* 0x040fe4000782c0ff */
[----:B------:R1:W-:Y:S01]  /*f670*/  @!P0 STG.E.U8 desc[UR38][R94.64], R208 ;  /* 0x000000d05e008986 */ /* 0x0003e2000c101126 */
[----:B------:R-:W-:Y:S02]  /*f680*/  LOP3.LUT R0, R0, 0xfffbffff, RZ, 0xc0, !PT ;  /* 0xfffbffff00007812 */ /* 0x000fe400078ec0ff */
[C---:B------:R-:W-:Y:S01]  /*f690*/  ISETP.LT.OR P3, PT, R41.reuse, 0x11, !P1 ;  /* 0x000000112900780c */ /* 0x040fe20004f61670 */
[----:B------:R4:W-:Y:S01]  /*f6a0*/  @!P4 STG.E.U8 desc[UR38][R90.64+0x1], R207 ;  /* 0x000001cf5a00c986 */ /* 0x0009e2000c101126 */
[----:B------:R-:W-:Y:S02]  /*f6b0*/  ISETP.LT.OR P4, PT, R41, 0x12, !P1 ;  /* 0x000000122900780c */ /* 0x000fe40004f81670 */
[----:B------:R-:W-:-:S04]  /*f6c0*/  @P2 LOP3.LUT R0, R0, 0x40000, RZ, 0xfc, !PT ;  /* 0x0004000000002812 */ /* 0x000fc800078efcff */
[----:B------:R-:W-:-:S05]  /*f6d0*/  LOP3.LUT R0, R0, 0xfffeffff, RZ, 0xc0, !PT ;  /* 0xfffeffff00007812 */ /* 0x000fca00078ec0ff */
[C---:B-1----:R-:W-:Y:S02]  /*f6e0*/  @!P3 IADD3 R94, P0, P2, R45.reuse, R24, R47 ;  /* 0x000000182d5eb210 */ /* 0x042fe40007a1e02f */
[----:B------:R-:W-:Y:S02]  /*f6f0*/  @P3 LOP3.LUT R0, R0, 0x10000, RZ, 0xfc, !PT ;  /* 0x0001000000003812 */ /* 0x000fe400078efcff */
[----:B------:R-:W-:Y:S02]  /*f700*/  @!P3 IADD3.X R95, R42, R46, R43, P0, P2 ;  /* 0x0000002e2a5fb210 */ /* 0x000fe400007e442b */
[----:B----4-:R-:W-:Y:S02]  /*f710*/  @!P4 IADD3 R91, P0, P2, R45, R24, R47 ;  /* 0x000000182d5bc210 */ /* 0x010fe40007a1e02f */
[----:B------:R-:W-:Y:S02]  /*f720*/  LOP3.LUT P3, RZ, R228, 0x80, RZ, 0xc0, !PT ;  /* 0x00000080e4ff7812 */ /* 0x000fe4000786c0ff */
[----:B------:R-:W-:-:S02]  /*f730*/  @!P4 IADD3.X R207, R42, R46, R43, P0, P2 ;  /* 0x0000002e2acfc210 */ /* 0x000fc400007e442b */
[----:B0-----:R-:W-:Y:S02]  /*f740*/  @!P6 IADD3 R26, P2, R73, R26, RZ ;  /* 0x0000001a491ae210 */ /* 0x001fe40007f5e0ff */
[----:B------:R-:W-:Y:S02]  /*f750*/  LOP3.LUT R228, R228, 0xfffffff7, RZ, 0xc0, !PT ;  /* 0xfffffff7e4e47812 */ /* 0x000fe400078ec0ff */
[----:B------:R-:W-:Y:S01]  /*f760*/  LOP3.LUT R0, R0, 0xfff7ffff, RZ, 0xc0, !PT ;  /* 0xfff7ffff00007812 */ /* 0x000fe200078ec0ff */
[----:B------:R-:W-:Y:S01]  /*f770*/  @!P6 IMAD.X R27, R88, 0x1, R27, P2 ;  /* 0x00000001581be824 */ /* 0x000fe200010e061b */
[----:B------:R-:W-:Y:S02]  /*f780*/  @P4 LOP3.LUT R228, R228, 0x8, RZ, 0xfc, !PT ;  /* 0x00000008e4e44812 */ /* 0x000fe400078efcff */
[----:B------:R-:W-:Y:S02]  /*f790*/  ISETP.LT.OR P4, PT, R41, 0x19, !P1 ;  /* 0x000000192900780c */ /* 0x000fe40004f81670 */
[----:B------:R0:W-:Y:S01]  /*f7a0*/  @!P6 STG.E.U8 desc[UR38][R26.64], R206 ;  /* 0x000000ce1a00e986 */ /* 0x0001e2000c101126 */
[----:B------:R-:W-:-:S02]  /*f7b0*/  @P3 LOP3.LUT R0, R0, 0x80000, RZ, 0xfc, !PT ;  /* 0x0008000000003812 */ /* 0x000fc400078efcff */
[C---:B------:R-:W-:Y:S02]  /*f7c0*/  LOP3.LUT P0, RZ, R228.reuse, 0x100, RZ, 0xc0, !PT ;  /* 0x00000100e4ff7812 */ /* 0x040fe4000780c0ff */
[----:B------:R-:W-:-:S06]  /*f7d0*/  LOP3.LUT R228, R228, 0xffffdfff, RZ, 0xc0, !PT ;  /* 0xffffdfffe4e47812 */ /* 0x000fcc00078ec0ff */
[----:B------:R-:W-:Y:S01]  /*f7e0*/  @!P4 IADD3 R208, P2, P3, R45, R24, R47 ;  /* 0x000000182dd0c210 */ /* 0x000fe20007b5e02f */
[----:B0-----:R-:W0:Y:S01]  /*f7f0*/  @!P5 LDC.64 R26, c[0x0][0x5c0] ;  /* 0x00017000ff1adb82 */ /* 0x001e220000000a00 */
[----:B------:R-:W-:Y:S02]  /*f800*/  @P4 LOP3.LUT R228, R228, 0x2000, RZ, 0xfc, !PT ;  /* 0x00002000e4e44812 */ /* 0x000fe400078efcff */
[----:B------:R-:W-:Y:S02]  /*f810*/  @!P4 IADD3.X R209, R42, R46, R43, P2, P3 ;  /* 0x0000002e2ad1c210 */ /* 0x000fe400017e642b */
[----:B------:R-:W-:Y:S02]  /*f820*/  ISETP.LT.OR P3, PT, R41, 0x1a, !P1 ;  /* 0x0000001a2900780c */ /* 0x000fe40004f61670 */
[----:B------:R-:W-:-:S11]  /*f830*/  LOP3.LUT R228, R228, 0xffffefff, RZ, 0xc0, !PT ;  /* 0xffffefffe4e47812 */ /* 0x000fd600078ec0ff */
[----:B------:R-:W-:Y:S02]  /*f840*/  @!P3 IADD3 R206, P2, P6, R45, R24, R47 ;  /* 0x000000182dceb210 */ /* 0x000fe40007e5e02f */
[----:B------:R-:W-:Y:S02]  /*f850*/  @P3 LOP3.LUT R228, R228, 0x1000, RZ, 0xfc, !PT ;  /* 0x00001000e4e43812 */ /* 0x000fe400078efcff */
[----:B------:R-:W-:Y:S02]  /*f860*/  @!P3 IADD3.X R210, R42, R46, R43, P2, P6 ;  /* 0x0000002e2ad2b210 */ /* 0x000fe400017ec42b */
[----:B0-----:R-:W-:Y:S02]  /*f870*/  @!P5 IADD3 R26, P4, R48, R26, RZ ;  /* 0x0000001a301ad210 */ /* 0x001fe40007f9e0ff */
[----:B------:R-:W-:Y:S02]  /*f880*/  LOP3.LUT R228, R228, 0xfffbffff, RZ, 0xc0, !PT ;  /* 0xfffbffffe4e47812 */ /* 0x000fe400078ec0ff */
[----:B------:R-:W-:Y:S01]  /*f890*/  LOP3.LUT P3, RZ, R0, 0x80000, RZ, 0xc0, !PT ;  /* 0x0008000000ff7812 */ /* 0x000fe2000786c0ff */
[----:B------:R-:W-:Y:S01]  /*f8a0*/  @!P5 IMAD.X R27, R84, 0x1, R27, P4 ;  /* 0x00000001541bd824 */ /* 0x000fe200020e061b */
[----:B------:R-:W-:-:S02]  /*f8b0*/  ISETP.LT.OR P4, PT, R41, 0x21, !P1 ;  /* 0x000000212900780c */ /* 0x000fc40004f81670 */
[----:B------:R-:W-:Y:S02]  /*f8c0*/  LOP3.LUT P2, RZ, R0, 0x40000, RZ, 0xc0, !PT ;  /* 0x0004000000ff7812 */ /* 0x000fe4000784c0ff */
[----:B------:R0:W-:Y:S07]  /*f8d0*/  @!P5 STG.E.U8 desc[UR38][R26.64+0x1], R205 ;  /* 0x000001cd1a00d986 */ /* 0x0001ee000c101126 */
[----:B------:R-:W-:Y:S01]  /*f8e0*/  @!P3 STG.E.U8 desc[UR38][R98.64+0x8], R204 ;  /* 0x000008cc6200b986 */ /* 0x000fe2000c101126 */
[----:B------:R-:W-:-:S02]  /*f8f0*/  ISETP.LT.OR P3, PT, R41, 0x29, !P1 ;  /* 0x000000292900780c */ /* 0x000fc40004f61670 */
[----:B------:R-:W-:Y:S01]  /*f900*/  @!P4 IADD3 R212, P5, P6, R45, R24, R47 ;  /* 0x000000182dd4c210 */ /* 0x000fe20007ebe02f */
[----:B------:R-:W-:Y:S01]  /*f910*/  @!P0 STG.E.U8 desc[UR38][R96.64+0x9], R203 ;  /* 0x000009cb60008986 */ /* 0x000fe2000c101126 */
[----:B------:R-:W-:Y:S02]  /*f920*/  @P4 LOP3.LUT R228, R228, 0x40000, RZ, 0xfc, !PT ;  /* 0x00040000e4e44812 */ /* 0x000fe400078efcff */
[----:B------:R-:W-:Y:S02]  /*f930*/  @!P4 IADD3.X R215, R42, R46, R43, P5, P6 ;  /* 0x0000002e2ad7c210 */ /* 0x000fe40002fec42b */
[C---:B------:R-:W-:Y:S02]  /*f940*/  ISETP.LT.OR P4, PT, R41.reuse, 0x22, !P1 ;  /* 0x000000222900780c */ /* 0x040fe40004f81670 */
[----:B------:R-:W-:Y:S02]  /*f950*/  LOP3.LUT R228, R228, 0xfffdffff, RZ, 0xc0, !PT ;  /* 0xfffdffffe4e47812 */ /* 0x000fe400078ec0ff */
[----:B------:R-:W-:-:S09]  /*f960*/  ISETP.LT.OR P0, PT, R41, 0x2a, !P1 ;  /* 0x0000002a2900780c */ /* 0x000fd20004f01670 */
[C---:B------:R-:W-:Y:S02]  /*f970*/  @!P4 IADD3 R216, P5, P6, R45.reuse, R24, R47 ;  /* 0x000000182dd8c210 */ /* 0x040fe40007ebe02f */
[----:B------:R-:W-:Y:S02]  /*f980*/  @P4 LOP3.LUT R228, R228, 0x20000, RZ, 0xfc, !PT ;  /* 0x00020000e4e44812 */ /* 0x000fe400078efcff */
[----:B------:R-:W-:Y:S02]  /*f990*/  @!P4 IADD3.X R219, R42, R46, R43, P5, P6 ;  /* 0x0000002e2adbc210 */ /* 0x000fe40002fec42b */
[----:B------:R-:W-:Y:S02]  /*f9a0*/  LOP3.LUT P4, RZ, R0, 0x20000, RZ, 0xc0, !PT ;  /* 0x0002000000ff7812 */ /* 0x000fe4000788c0ff */
[----:B------:R-:W-:Y:S02]  /*f9b0*/  @!P3 IADD3 R217, P5, P6, R45, R24, R47 ;  /* 0x000000182dd9b210 */ /* 0x000fe40007ebe02f */
[----:B------:R-:W-:-:S02]  /*f9c0*/  LOP3.LUT R228, R228, 0xfffeffff, RZ, 0xc0, !PT ;  /* 0xfffeffffe4e47812 */ /* 0x000fc400078ec0ff */
[----:B------:R-:W-:Y:S02]  /*f9d0*/  @!P3 IADD3.X R220, R42, R46, R43, P5, P6 ;  /* 0x0000002e2adcb210 */ /* 0x000fe40002fec42b */
[----:B------:R-:W-:Y:S02]  /*f9e0*/  @!P0 IADD3 R218, P5, P6, R45, R24, R47 ;  /* 0x000000182dda8210 */ /* 0x000fe40007ebe02f */
[----:B------:R-:W-:Y:S02]  /*f9f0*/  @P3 LOP3.LUT R228, R228, 0x10000, RZ, 0xfc, !PT ;  /* 0x00010000e4e43812 */ /* 0x000fe400078efcff */
[----:B------:R-:W-:Y:S01]  /*fa00*/  @!P0 IADD3.X R221, R42, R46, R43, P5, P6 ;  /* 0x0000002e2add8210 */ /* 0x000fe20002fec42b */
[----:B0-----:R-:W0:Y:S01]  /*fa10*/  @!P4 LDC.64 R26, c[0x0][0x5c0] ;  /* 0x00017000ff1acb82 */ /* 0x001e220000000a00 */
[----:B------:R-:W-:Y:S02]  /*fa20*/  LOP3.LUT R228, R228, 0xffff7fff, RZ, 0xc0, !PT ;  /* 0xffff7fffe4e47812 */ /* 0x000fe400078ec0ff */
[----:B------:R-:W-:-:S02]  /*fa30*/  ISETP.LT.OR P3, PT, R41, 0x39, !P1 ;  /* 0x000000392900780c */ /* 0x000fc40004f61670 */
[----:B------:R-:W-:Y:S02]  /*fa40*/  @P0 LOP3.LUT R228, R228, 0x8000, RZ, 0xfc, !PT ;  /* 0x00008000e4e40812 */ /* 0x000fe400078efcff */
[----:B------:R-:W-:Y:S02]  /*fa50*/  ISETP.LT.OR P0, PT, R41, 0x31, !P1 ;  /* 0x000000312900780c */ /* 0x000fe40004f01670 */
[----:B------:R-:W-:-:S11]  /*fa60*/  LOP3.LUT R228, R228, 0xff7fffff, RZ, 0xc0, !PT ;  /* 0xff7fffffe4e47812 */ /* 0x000fd600078ec0ff */
[----:B------:R-:W-:Y:S02]  /*fa70*/  @P0 LOP3.LUT R228, R228, 0x800000, RZ, 0xfc, !PT ;  /* 0x00800000e4e40812 */ /* 0x000fe400078efcff */
[----:B0-----:R-:W-:Y:S02]  /*fa80*/  @!P4 IADD3 R26, P5, R25, R26, RZ ;  /* 0x0000001a191ac210 */ /* 0x001fe40007fbe0ff */
[----:B------:R-:W-:-:S03]  /*fa90*/  LOP3.LUT R228, R228, 0xffbfffff, RZ, 0xc0, !PT ;  /* 0xffbfffffe4e47812 */ /* 0x000fc600078ec0ff */
[----:B------:R-:W-:Y:S01]  /*faa0*/  @!P4 IMAD.X R27, R72, 0x1, R27, P5 ;  /* 0x00000001481bc824 */ /* 0x000fe200028e061b */
[----:B------:R-:W-:-:S04]  /*fab0*/  @!P0 IADD3 R225, P5, P6, R45, R24, R47 ;  /* 0x000000182de18210 */ /* 0x000fc80007ebe02f */
[----:B------:R0:W-:Y:S01]  /*fac0*/  @!P4 STG.E.U8 desc[UR38][R26.64+0x8], R202 ;  /* 0x000008ca1a00c986 */ /* 0x0001e2000c101126 */
[----:B------:R-:W-:Y:S02]  /*fad0*/  @!P0 IADD3.X R224, R42, R46, R43, P5, P6 ;  /* 0x0000002e2ae08210 */ /* 0x000fe40002fec42b */
[----:B------:R-:W-:Y:S01]  /*fae0*/  ISETP.LT.OR P0, PT, R41, 0x32, !P1 ;  /* 0x000000322900780c */ /* 0x000fe20004f01670 */
[----:B0-----:R-:W0:-:S12]  /*faf0*/  @!P2 LDC.64 R26, c[0x0][0x5c0] ;  /* 0x00017000ff1aab82 */ /* 0x001e180000000a00 */
[----:B------:R-:W-:Y:S02]  /*fb00*/  @!P0 IADD3 R223, P5, P6, R45, R24, R47 ;  /* 0x000000182ddf8210 */ /* 0x000fe40007ebe02f */
[----:B------:R-:W-:Y:S02]  /*fb10*/  @P0 LOP3.LUT R228, R228, 0x400000, RZ, 0xfc, !PT ;  /* 0x00400000e4e40812 */ /* 0x000fe400078efcff */
[----:B------:R-:W-:Y:S02]  /*fb20*/  @!P0 IADD3.X R222, R42, R46, R43, P5, P6 ;  /* 0x0000002e2ade8210 */ /* 0x000fe40002fec42b */
[----:B------:R-:W-:Y:S02]  /*fb30*/  ISETP.GE.AND P6, PT, R40, 0x1, PT ;  /* 0x000000012800780c */ /* 0x000fe40003fc6270 */
[C---:B------:R-:W-:Y:S02]  /*fb40*/  LOP3.LUT P5, RZ, R228.reuse, 0x200, RZ, 0xc0, !PT ;  /* 0x00000200e4ff7812 */ /* 0x040fe400078ac0ff */
[----:B------:R-:W-:-:S02]  /*fb50*/  LOP3.LUT P0, RZ, R228, 0x800, RZ, 0xc0, !PT ;  /* 0x00000800e4ff7812 */ /* 0x000fc4000780c0ff */
[----:B------:R-:W-:-:S04]  /*fb60*/  LOP3.LUT R228, R228, 0xffefffff, RZ, 0xc0, !PT ;  /* 0xffefffffe4e47812 */ /* 0x000fc800078ec0ff */
[----:B------:R-:W-:Y:S02]  /*fb70*/  @P3 LOP3.LUT R228, R228, 0x100000, RZ, 0xfc, !PT ;  /* 0x00100000e4e43812 */ /* 0x000fe400078efcff */
[----:B0-----:R-:W-:Y:S02]  /*fb80*/  @!P2 IADD3 R26, P4, R85, R26, RZ ;  /* 0x0000001a551aa210 */ /* 0x001fe40007f9e0ff */
[----:B------:R-:W-:-:S03]  /*fb90*/  LOP3.LUT R228, R228, 0xffffbfff, RZ, 0xc0, !PT ;  /* 0xffffbfffe4e47812 */ /* 0x000fc600078ec0ff */
[----:B------:R-:W-:-:S05]  /*fba0*/  @!P2 IMAD.X R27, R89, 0x1, R27, P4 ;  /* 0x00000001591ba824 */ /* 0x000fca00020e061b */
[----:B------:R0:W-:Y:S01]  /*fbb0*/  @!P2 STG.E.U8 desc[UR38][R26.64+0x9], R201 ;  /* 0x000009c91a00a986 */ /* 0x0001e2000c101126 */
[----:B------:R-:W-:-:S04]  /*fbc0*/  @!P3 IADD3 R214, P2, P4, R45, R24, R47 ;  /* 0x000000182dd6b210 */ /* 0x000fc80007c5e02f */
[----:B------:R-:W-:Y:S02]  /*fbd0*/  @!P3 IADD3.X R213, R42, R46, R43, P2, P4 ;  /* 0x0000002e2ad5b210 */ /* 0x000fe400017e842b */
[C---:B------:R-:W-:Y:S02]  /*fbe0*/  ISETP.LT.OR P2, PT, R41.reuse, 0x11, !P6 ;  /* 0x000000112900780c */ /* 0x040fe40007741670 */
[----:B------:R-:W-:-:S11]  /*fbf0*/  ISETP.LT.OR P3, PT, R41, 0x3a, !P1 ;  /* 0x0000003a2900780c */ /* 0x000fd60004f61670 */
[----:B0-----:R-:W0:Y:S02]  /*fc00*/  @!P2 LDC.64 R26, c[0x0][0x5c0] ;  /* 0x00017000ff1aab82 */ /* 0x001e240000000a00 */
[----:B------:R-:W-:-:S04]  /*fc10*/  @P3 LOP3.LUT R228, R228, 0x4000, RZ, 0xfc, !PT ;  /* 0x00004000e4e43812 */ /* 0x000fc800078efcff */
[----:B------:R-:W-:Y:S02]  /*fc20*/  LOP3.LUT R228, R228, 0xfeffffff, RZ, 0xc0, !PT ;  /* 0xfeffffffe4e47812 */ /* 0x000fe400078ec0ff */
[----:B0-----:R-:W-:-:S05]  /*fc30*/  @!P2 IADD3 R26, P4, R24, R26, RZ ;  /* 0x0000001a181aa210 */ /* 0x001fca0007f9e0ff */
[----:B------:R-:W-:-:S05]  /*fc40*/  @!P2 IMAD.X R27, R46, 0x1, R27, P4 ;  /* 0x000000012e1ba824 */ /* 0x000fca00020e061b */
[----:B------:R0:W-:Y:S01]  /*fc50*/  @!P2 STG.E.U8 desc[UR38][R26.64+0x10], R200 ;  /* 0x000010c81a00a986 */ /* 0x0001e2000c101126 */
[----:B------:R-:W-:-:S13]  /*fc60*/  ISETP.LT.OR P2, PT, R41, 0x12, !P6 ;  /* 0x000000122900780c */ /* 0x000fda0007741670 */
[----:B0-----:R-:W0:Y:S02]  /*fc70*/  @!P2 LDC.64 R26, c[0x0][0x5c0] ;  /* 0x00017000ff1aab82 */ /* 0x001e240000000a00 */
[----:B0-----:R-:W-:-:S05]  /*fc80*/  @!P2 IADD3 R26, P4, R24, R26, RZ ;  /* 0x0000001a181aa210 */ /* 0x001fca0007f9e0ff */
[----:B------:R-:W-:-:S05]  /*fc90*/  @!P2 IMAD.X R27, R46, 0x1, R27, P4 ;  /* 0x000000012e1ba824 */ /* 0x000fca00020e061b */
[----:B------:R0:W-:Y:S01]  /*fca0*/  @!P2 STG.E.U8 desc[UR38][R26.64+0x11], R199 ;  /* 0x000011c71a00a986 */ /* 0x0001e2000c101126 */
[----:B------:R-:W-:-:S03]  /*fcb0*/  @!P3 IADD3 R211, P2, P4, R45, R24, R47 ;  /* 0x000000182dd3b210 */ /* 0x000fc60007c5e02f */
[----:B------:R1:W-:Y:S01]  /*fcc0*/  @!P5 STG.E.U8 desc[UR38][R112.64+0x10], R198 ;  /* 0x000010c67000d986 */ /* 0x0003e2000c101126 */
[----:B------:R-:W-:Y:S02]  /*fcd0*/  @!P3 IADD3.X R205, R42, R46, R43, P2, P4 ;  /* 0x0000002e2acdb210 */ /* 0x000fe400017e842b */
[C---:B------:R-:W-:Y:S01]  /*fce0*/  ISETP.LT.OR P3, PT, R41.reuse, 0x41, !P1 ;  /* 0x000000412900780c */ /* 0x040fe20004f61670 */
[----:B------:R4:W-:Y:S01]  /*fcf0*/  @!P0 STG.E.U8 desc[UR38][R108.64+0x11], R197 ;  /* 0x000011c56c008986 */ /* 0x0009e2000c101126 */
[C---:B------:R-:W-:Y:S02]  /*fd00*/  ISETP.LT.OR P5, PT, R41.reuse, 0x42, !P1 ;  /* 0x000000422900780c */ /* 0x040fe40004fa1670 */
[----:B------:R-:W-:-:S09]  /*fd10*/  ISETP.LT.OR P0, PT, R41, 0x49, !P1 ;  /* 0x000000492900780c */ /* 0x000fd20004f01670 */
[C---:B------:R-:W-:Y:S02]  /*fd20*/  @!P3 IADD3 R204, P2, P4, R45.reuse, R24, R47 ;  /* 0x000000182dccb210 */ /* 0x040fe40007c5e02f */
[----:B------:R-:W-:Y:S02]  /*fd30*/  @P3 LOP3.LUT R228, R228, 0x1000000, RZ, 0xfc, !PT ;  /* 0x01000000e4e43812 */ /* 0x000fe400078efcff */
[----:B------:R-:W-:Y:S02]  /*fd40*/  @!P3 IADD3.X R203, R42, R46, R43, P2, P4 ;  /* 0x0000002e2acbb210 */ /* 0x000fe400017e842b */
[----:B------:R-:W-:Y:S02]  /*fd50*/  @!P5 IADD3 R202, P2, P4, R45, R24, R47 ;  /* 0x000000182dcad210 */ /* 0x000fe40007c5e02f */
[----:B------:R-:W-:Y:S02]  /*fd60*/  LOP3.LUT R228, R228, 0xffdfffff, RZ, 0xc0, !PT ;  /* 0xffdfffffe4e47812 */ /* 0x000fe400078ec0ff */
[----:B------:R-:W-:-:S02]  /*fd70*/  @!P5 IADD3.X R201, R42, R46, R43, P2, P4 ;  /* 0x0000002e2ac9d210 */ /* 0x000fc400017e842b */
[----:B------:R-:W-:Y:S02]  /*fd80*/  @!P0 IADD3 R200, P2, P4, R45, R24, R47 ;  /* 0x000000182dc88210 */ /* 0x000fe40007c5e02f */
[----:B------:R-:W-:Y:S02]  /*fd90*/  @P5 LOP3.LUT R228, R228, 0x200000, RZ, 0xfc, !PT ;  /* 0x00200000e4e45812 */ /* 0x000fe400078efcff */
[----:B0-----:R-:W-:Y:S02]  /*fda0*/  @!P0 IADD3.X R199, R42, R46, R43, P2, P4 ;  /* 0x0000002e2ac78210 */ /* 0x001fe400017e842b */
[----:B------:R-:W-:Y:S02]  /*fdb0*/  ISETP.LT.OR P4, PT, R41, 0x4a, !P1 ;  /* 0x0000004a2900780c */ /* 0x000fe40004f81670 */
[----:B------:R-:W-:Y:S02]  /*fdc0*/  LOP3.LUT R228, R228, 0xfff7ffff, RZ, 0xc0, !PT ;  /* 0xfff7ffffe4e47812 */ /* 0x000fe400078ec0ff */
[----:B------:R-:W-:-:S02]  /*fdd0*/  F2FP.SATFINITE.E4M3.F32.PACK_AB_MERGE_C R195, RZ, R195, RZ ;  /* 0x000000c3ffc3723e */ /* 0x000fc400048070ff */
[----:B------:R-:W-:Y:S02]  /*fde0*/  @P0 LOP3.LUT R228, R228, 0x80000, RZ, 0xfc, !PT ;  /* 0x00080000e4e40812 */ /* 0x000fe400078efcff */
[----:B------:R-:W-:Y:S02]  /*fdf0*/  LOP3.LUT P0, RZ, R0, 0x8000, RZ, 0xc0, !PT ;  /* 0x0000800000ff7812 */ /* 0x000fe4000780c0ff */
[----:B------:R-:W-:Y:S02]  /*fe00*/  LOP3.LUT R228, R228, 0xfffff7ff, RZ, 0xc0, !PT ;  /* 0xfffff7ffe4e47812 */ /* 0x000fe400078ec0ff */
[----:B------:R-:W-:Y:S02]  /*fe10*/  LOP3.LUT P5, RZ, R229, 0x4, RZ, 0xc0, !PT ;  /* 0x00000004e5ff7812 */ /* 0x000fe400078ac0ff */
[----:B-1----:R-:W-:Y:S02]  /*fe20*/  @!P4 IADD3 R198, P1, P2, R45, R24, R47 ;  /* 0x000000182dc6c210 */ /* 0x002fe40007a3e02f */
[----:B------:R-:W-:-:S02]  /*fe30*/  @P4 LOP3.LUT R228, R228, 0x800, RZ, 0xfc, !PT ;  /* 0x00000800e4e44812 */ /* 0x000fc400078efcff */
[----:B----4-:R-:W-:Y:S02]  /*fe40*/  @!P4 IADD3.X R197, R42, R46, R43, P1, P2 ;  /* 0x0000002e2ac5c210 */ /* 0x010fe40000fe442b */
[----:B------:R-:W-:Y:S02]  /*fe50*/  ISETP.LT.OR P1, PT, R41, 0x19, !P6 ;  /* 0x000000192900780c */ /* 0x000fe40007721670 */
[----:B------:R-:W-:-:S11]  /*fe60*/  LOP3.LUT P3, RZ, R0, 0x10000, RZ, 0xc0, !PT ;  /* 0x0001000000ff7812 */ /* 0x000fd6000786c0ff */
[----:B------:R-:W0:Y:S02]  /*fe70*/  @!P1 LDC.64 R26, c[0x0][0x5c0] ;  /* 0x00017000ff1a9b82 */ /* 0x000e240000000a00 */
[----:B0-----:R-:W-:-:S05]  /*fe80*/  @!P1 IADD3 R26, P2, R24, R26, RZ ;  /* 0x0000001a181a9210 */ /* 0x001fca0007f5e0ff */
[----:B------:R-:W-:-:S05]  /*fe90*/  @!P1 IMAD.X R27, R46, 0x1, R27, P2 ;  /* 0x000000012e1b9824 */ /* 0x000fca00010e061b */
[----:B------:R0:W-:Y:S01]  /*fea0*/  @!P1 STG.E.U8 desc[UR38][R26.64+0x18], R196 ;  /* 0x000018c41a009986 */ /* 0x0001e2000c101126 */
[C---:B------:R-:W-:Y:S02]  /*feb0*/  ISETP.LT.OR P1, PT, R41.reuse, 0x1a, !P6 ;  /* 0x0000001a2900780c */ /* 0x040fe40007721670 */
[----:B------:R-:W-:Y:S02]  /*fec0*/  ISETP.LT.OR P4, PT, R41, 0x11, !P0 ;  /* 0x000000112900780c */ /* 0x000fe40004781670 */
[----:B------:R-:W-:Y:S02]  /*fed0*/  LOP3.LUT R228, R228, 0xfffffffe, RZ, 0xc0, !PT ;  /* 0xfffffffee4e47812 */ /* 0x000fe400078ec0ff */
[----:B------:R-:W-:Y:S02]  /*fee0*/  LOP3.LUT R0, R0, 0xffffefff, RZ, 0xc0, !PT ;  /* 0xffffefff00007812 */ /* 0x000fe400078ec0ff */
[----:B------:R-:W-:Y:S02]  /*fef0*/  F2FP.SATFINITE.E4M3.F32.PACK_AB_MERGE_C R194, RZ, R194, RZ ;  /* 0x000000c2ffc2723e */ /* 0x000fe400048070ff */
[----:B------:R-:W-:Y:S01]  /*ff00*/  F2FP.SATFINITE.E4M3.F32.PACK_AB_MERGE_C R193, RZ, R193, RZ ;  /* 0x000000c1ffc1723e */ /* 0x000fe200048070ff */
[----:B0-----:R-:W4:Y:S02]  /*ff10*/  LDL.LU R196, [R1+0x8] ;  /* 0x0000080001c47983 */ /* 0x001f240000300800 */
[----:B------:R-:W0:Y:S02]  /*ff20*/  @!P1 LDC.64 R26, c[0x0][0x5c0] ;  /* 0x00017000ff1a9b82 */ /* 0x000e240000000a00 */
[----:B0-----:R-:W-:-:S05]  /*ff30*/  @!P1 IADD3 R26, P2, R24, R26, RZ ;  /* 0x0000001a181a9210 */ /* 0x001fca0007f5e0ff */
[----:B------:R-:W-:-:S05]  /*ff40*/  @!P1 IMAD.X R27, R46, 0x1, R27, P2 ;  /* 0x000000012e1b9824 */ /* 0x000fca00010e061b */
[----:B------:R0:W-:Y:S01]  /*ff50*/  @!P1 STG.E.U8 desc[UR38][R26.64+0x19], R195 ;  /* 0x000019c31a009986 */ /* 0x0001e2000c101126 */
[----:B------:R-:W-:-:S04]  /*ff60*/  @!P4 IADD3 R108, P1, P2, R45, R24, R49 ;  /* 0x000000182d6cc210 */ /* 0x000fc80007a3e031 */
[----:B------:R-:W-:Y:S02]  /*ff70*/  @!P4 IADD3.X R98, R42, R46, R44, P1, P2 ;  /* 0x0000002e2a62c210 */ /* 0x000fe40000fe442c */
[----:B------:R-:W-:Y:S02]  /*ff80*/  ISETP.LT.OR P1, PT, R41, 0x12, !P0 ;  /* 0x000000122900780c */ /* 0x000fe40004721670 */
[----:B------:R-:W-:Y:S02]  /*ff90*/  @P4 LOP3.LUT R228, R228, 0x1, RZ, 0xfc, !PT ;  /* 0x00000001e4e44812 */ /* 0x000fe400078efcff */
[----:B------:R-:W-:Y:S01]  /*ffa0*/  F2FP.SATFINITE.E4M3.F32.PACK_AB_MERGE_C R192, RZ, R192, RZ ;  /* 0x000000c0ffc0723e */ /* 0x000fe200048070ff */
[----:B0-----:R-:W0:Y:S01]  /*ffb0*/  @!P3 LDC.64 R26, c[0x0][0x5c0] ;  /* 0x00017000ff1abb82 */ /* 0x001e220000000a00 */
[----:B------:R-:W-:Y:S01]  /*ffc0*/  LOP3.LUT P6, RZ, R229, 0x400, RZ, 0xc0, !PT ;  /* 0x00000400e5ff7812 */ /* 0x000fe200078cc0ff */
[----:B------:R-:W2:Y:S04]  /*ffd0*/  LDL.LU R195, [R1+0x4] ;  /* 0x0000040001c37983 */ /* 0x000ea80000300800 */
[----:B------:R1:W-:Y:S02]  /*ffe0*/  @!P5 STG.E.U8 desc[UR38][R122.64+0x18], R194 ;  /* 0x000018c27a00d986 */ /* 0x0003e4000c101126 */
[----:B------:R-:W-:-:S02]  /*fff0*/  @!P1 IADD3 R90, P2, P4, R45, R24, R49 ;  /* 0x000000182d5a9210 */ /* 0x000fc40007c5e031 */
[----:B------:R-:W-:Y:S02]  /*10000*/  @P1 LOP3.LUT R0, R0, 0x1000, RZ, 0xfc, !PT ;  /* 0x0000100000001812 */ /* 0x000fe400078efcff */
[--C-:B------:R-:W-:Y:S02]  /*10010*/  @!P1 IADD3.X R84, R42, R46, R44.reuse, P2, P4 ;  /* 0x0000002e2a549210 */ /* 0x100fe400017e842c */
[----:B------:R-:W-:Y:S02]  /*10020*/  ISETP.LT.OR P2, PT, R41, 0x19, !P0 ;  /* 0x000000192900780c */ /* 0x000fe40004741670 */
[----:B------:R-:W-:Y:S02]  /*10030*/  LOP3.LUT R0, R0, 0xffffdfff, RZ, 0xc0, !PT ;  /* 0xffffdfff00007812 */ /* 0x000fe400078ec0ff */
[----:B------:R-:W-:Y:S01]  /*10040*/  LOP3.LUT P1, RZ, R229, 0x100, RZ, 0xc0, !PT ;  /* 0x00000100e5ff7812 */ /* 0x000fe2000782c0ff */
[----:B-1----:R-:W3:Y:S01]  /*10050*/  LDL.LU R194, [R1] ;  /* 0x0000000001c27983 */ /* 0x002ee20000300800 */
[----:B------:R-:W-:Y:S01]  /*10060*/  LOP3.LUT R228, R228, 0xffffffef, RZ, 0xc0, !PT ;  /* 0xffffffefe4e47812 */ /* 0x000fe200078ec0ff */
[----:B------:R-:W-:Y:S01]  /*10070*/  FMUL R20, R20, UR33 ;  /* 0x0000002114147c20 */ /* 0x000fe20008400000 */
[----:B------:R-:W-:Y:S01]  /*10080*/  F2FP.SATFINITE.E4M3.F32.PACK_AB_MERGE_C R191, RZ, R191, RZ ;  /* 0x000000bfffbf723e */ /* 0x000fe200048070ff */
[----:B------:R-:W-:Y:S01]  /*10090*/  FMUL R17, R17, UR33 ;  /* 0x0000002111117c20 */ /* 0x000fe20008400000 */
[----:B------:R-:W-:Y:S01]  /*100a0*/  F2FP.SATFINITE.E4M3.F32.PACK_AB_MERGE_C R190, RZ, R190, RZ ;  /* 0x000000beffbe723e */ /* 0x000fe200048070ff */
[----:B------:R-:W-:Y:S01]  /*100b0*/  FMUL R16, R16, UR33 ;  /* 0x0000002110107c20 */ /* 0x000fe20008400000 */
[----:B------:R-:W-:Y:S01]  /*100c0*/  F2FP.SATFINITE.E4M3.F32.PACK_AB_MERGE_C R189, RZ, R189, RZ ;  /* 0x000000bdffbd723e */ /* 0x000fe200048070ff */
[----:B------:R-:W-:Y:S01]  /*100d0*/  FMUL R15, R15, UR33 ;  /* 0x000000210f0f7c20 */ /* 0x000fe20008400000 */
[--C-:B------:R-:W-:Y:S01]  /*100e0*/  @!P2 IADD3 R89, P4, P5, R45, R24, R49.reuse ;  /* 0x000000182d59a210 */ /* 0x100fe20007d9e031 */
[----:B------:R-:W-:Y:S01]  /*100f0*/  FMUL R14, R14, UR33 ;  /* 0x000000210e0e7c20 */ /* 0x000fe20008400000 */
[----:B------:R-:W-:Y:S01]  /*10100*/  @P2 LOP3.LUT R0, R0, 0x2000, RZ, 0xfc, !PT ;  /* 0x0000200000002812 */ /* 0x000fe200078efcff */
[----:B------:R-:W-:Y:S01]  /*10110*/  FMUL R13, R13, UR33 ;  /* 0x000000210d0d7c20 */ /* 0x000fe20008400000 */
[--C-:B------:R-:W-:Y:S01]  /*10120*/  @!P2 IADD3.X R72, R42, R46, R44.reuse, P4, P5 ;  /* 0x0000002e2a48a210 */ /* 0x100fe200027ea42c */
[----:B------:R-:W-:Y:S01]  /*10130*/  FMUL R12, R12, UR33 ;  /* 0x000000210c0c7c20 */ /* 0x000fe20008400000 */
[----:B------:R-:W-:Y:S01]  /*10140*/  LOP3.LUT P5, RZ, R229, 0x10, RZ, 0xc0, !PT ;  /* 0x00000010e5ff7812 */ /* 0x000fe200078ac0ff */
[----:B------:R-:W-:Y:S01]  /*10150*/  FMUL R11, R11, UR33 ;  /* 0x000000210b0b7c20 */ /* 0x000fe20008400000 */
[----:B------:R-:W-:Y:S01]  /*10160*/  ISETP.LT.OR P2, PT, R41, 0x1a, !P0 ;  /* 0x0000001a2900780c */ /* 0x000fe20004741670 */
[----:B------:R-:W-:Y:S01]  /*10170*/  FMUL R10, R10, UR33 ;  /* 0x000000210a0a7c20 */ /* 0x000fe20008400000 */
        /* <DEDUP_REMOVED lines=8> */
[----:B------:R-:W-:Y:S01]  /*10200*/  F2FP.SATFINITE.E4M3.F32.PACK_AB_MERGE_C R185, RZ, R185, RZ ;  /* 0x000000b9ffb9723e */ /* 0x000fe200048070ff */
[----:B------:R1:W-:Y:S01]  /*10210*/  @!P5 STG.E.U8 desc[UR38][R116.64+0x19], R193 ;  /* 0x000019c17400d986 */ /* 0x0003e2000c101126 */
[----:B------:R-:W-:Y:S01]  /*10220*/  F2FP.SATFINITE.E4M3.F32.PACK_AB_MERGE_C R183, RZ, R183, RZ ;  /* 0x000000b7ffb7723e */ /* 0x000fe200048070ff */
[----:B------:R-:W-:Y:S01]  /*10230*/  FMUL R5, R5, UR33 ;  /* 0x0000002105057c20 */ /* 0x000fe20008400000 */
[----:B------:R-:W-:Y:S01]  /*10240*/  @!P2 IADD3 R73, P4, P5, R45, R24, R49 ;  /* 0x000000182d49a210 */ /* 0x000fe20007d9e031 */
[----:B------:R0:W-:Y:S01]  /*10250*/  @!P1 STG.E.U8 desc[UR38][R110.64+0x10], R192 ;  /* 0x000010c06e009986 */ /* 0x0001e2000c101126 */
[----:B------:R-:W-:Y:S01]  /*10260*/  @P2 LOP3.LUT R228, R228, 0x10, RZ, 0xfc, !PT ;  /* 0x00000010e4e42812 */ /* 0x000fe200078efcff */
[----:B------:R-:W-:Y:S01]  /*10270*/  FMUL R4, R4, UR33 ;  /* 0x0000002104047c20 */ /* 0x000fe20008400000 */
[----:B------:R-:W-:Y:S01]  /*10280*/  @!P2 IADD3.X R48, R42, R46, R44, P4, P5 ;  /* 0x0000002e2a30a210 */ /* 0x000fe200027ea42c */
[----:B------:R0:W-:Y:S01]  /*10290*/  @!P6 STG.E.U8 desc[UR38][R106.64+0x11], R191 ;  /* 0x000011bf6a00e986 */ /* 0x0001e2000c101126 */
[----:B------:R-:W-:Y:S01]  /*102a0*/  ISETP.LT.OR P2, PT, R41, 0x21, !P0 ;  /* 0x000000212900780c */ /* 0x000fe20004741670 */
[----:B------:R-:W-:Y:S01]  /*102b0*/  FMUL R3, R3, UR33 ;  /* 0x0000002103037c20 */ /* 0x000fe20008400000 */
[----:B------:R-:W-:Y:S01]  /*102c0*/  ISETP.LT.OR P1, PT, R41, 0x22, !P0 ;  /* 0x000000222900780c */ /* 0x000fe20004721670 */
[----:B-1----:R-:W4:Y:S01]  /*102d0*/  LDL.LU R193, [R1+0x14] ;  /* 0x0000140001c17983 */ /* 0x002f220000300800 */
[----:B------:R-:W-:Y:S01]  /*102e0*/  LOP3.LUT R228, R228, 0xfffffeff, RZ, 0xc0, !PT ;  /* 0xfffffeffe4e47812 */ /* 0x000fe200078ec0ff */
[----:B------:R-:W-:Y:S01]  /*102f0*/  FMUL R2, R2, UR33 ;  /* 0x0000002102027c20 */ /* 0x000fe20008400000 */
[----:B------:R-:W-:-:S02]  /*10300*/  LOP3.LUT P6, RZ, R229, 0x2000000, RZ, 0xc0, !PT ;  /* 0x02000000e5ff7812 */ /* 0x000fc400078cc0ff */
[----:B------:R-:W-:Y:S02]  /*10310*/  F2FP.SATFINITE.E4M3.F32.PACK_AB_MERGE_C R181, RZ, R181, RZ ;  /* 0x000000b5ffb5723e */ /* 0x000fe400048070ff */
[----:B------:R-:W-:Y:S02]  /*10320*/  F2FP.SATFINITE.E4M3.F32.PACK_AB_MERGE_C R179, RZ, R179, RZ ;  /* 0x000000b3ffb3723e */ /* 0x000fe400048070ff */
[----:B------:R-:W-:Y:S02]  /*10330*/  F2FP.SATFINITE.E4M3.F32.PACK_AB_MERGE_C R177, RZ, R177, RZ ;  /* 0x000000b1ffb1723e */ /* 0x000fe400048070ff */
[----:B------:R-:W-:Y:S02]  /*10340*/  @!P2 IADD3 R117, P4, P5, R45, R24, R49 ;  /* 0x000000182d75a210 */ /* 0x000fe40007d9e031 */
[----:B------:R-:W-:Y:S02]  /*10350*/  @P2 LOP3.LUT R228, R228, 0x100, RZ, 0xfc, !PT ;  /* 0x00000100e4e42812 */ /* 0x000fe400078efcff */
[----:B------:R-:W-:-:S02]  /*10360*/  @!P2 IADD3.X R116, R42, R46, R44, P4, P5 ;  /* 0x0000002e2a74a210 */ /* 0x000fc400027ea42c */
[----:B------:R-:W-:Y:S02]  /*10370*/  LOP3.LUT R228, R228, 0xffffff7f, RZ, 0xc0, !PT ;  /* 0xffffff7fe4e47812 */ /* 0x000fe400078ec0ff */
[----:B------:R-:W-:Y:S02]  /*10380*/  @!P1 IADD3 R113, P4, P5, R45, R24, R49 ;  /* 0x000000182d719210 */ /* 0x000fe40007d9e031 */
[----:B------:R-:W-:Y:S02]  /*10390*/  @P1 LOP3.LUT R228, R228, 0x80, RZ, 0xfc, !PT ;  /* 0x00000080e4e41812 */ /* 0x000fe400078efcff */
[----:B------:R-:W-:Y:S02]  /*103a0*/  @!P1 IADD3.X R112, R42, R46, R44, P4, P5 ;  /* 0x0000002e2a709210 */ /* 0x000fe400027ea42c */
[----:B------:R-:W-:Y:S02]  /*103b0*/  ISETP.LT.OR P1, PT, R41, 0x29, !P0 ;  /* 0x000000292900780c */ /* 0x000fe40004721670 */
[----:B------:R-:W-:-:S02]  /*103c0*/  LOP3.LUT R228, R228, 0xffffffbf, RZ, 0xc0, !PT ;  /* 0xffffffbfe4e47812 */ /* 0x000fc400078ec0ff */
[----:B------:R-:W-:Y:S02]  /*103d0*/  @P6 LOP3.LUT R0, R0, 0x4000, RZ, 0xfc, !PT ;  /* 0x0000400000006812 */ /* 0x000fe400078efcff */
[----:B------:R-:W-:Y:S02]  /*103e0*/  ISETP.LT.OR P2, PT, R41, 0x31, !P0 ;  /* 0x000000312900780c */ /* 0x000fe40004741670 */
[----:B------:R-:W-:Y:S02]  /*103f0*/  F2FP.SATFINITE.E4M3.F32.PACK_AB_MERGE_C R175, RZ, R175, RZ ;  /* 0x000000afffaf723e */ /* 0x000fe400048070ff */
[----:B------:R-:W-:Y:S02]  /*10400*/  F2FP.SATFINITE.E4M3.F32.PACK_AB_MERGE_C R173, RZ, R173, RZ ;  /* 0x000000adffad723e */ /* 0x000fe400048070ff */
[----:B------:R-:W-:Y:S02]  /*10410*/  F2FP.SATFINITE.E4M3.F32.PACK_AB_MERGE_C R171, RZ, R171, RZ ;  /* 0x000000abffab723e */ /* 0x000fe400048070ff */
[----:B------:R-:W-:-:S02]  /*10420*/  @P1 LOP3.LUT R228, R228, 0x40, RZ, 0xfc, !PT ;  /* 0x00000040e4e41812 */ /* 0x000fc400078efcff */
[----:B0-----:R-:W-:Y:S02]  /*10430*/  @!P1 IADD3 R111, P4, P5, R45, R24, R49 ;  /* 0x000000182d6f9210 */ /* 0x001fe40007d9e031 */
[----:B------:R-:W-:Y:S02]  /*10440*/  LOP3.LUT P6, RZ, R228, 0x8, RZ, 0xc0, !PT ;  /* 0x00000008e4ff7812 */ /* 0x000fe400078cc0ff */
[----:B------:R-:W-:Y:S02]  /*10450*/  @!P1 IADD3.X R110, R42, R46, R44, P4, P5 ;  /* 0x0000002e2a6e9210 */ /* 0x000fe400027ea42c */
[----:B------:R-:W-:Y:S02]  /*10460*/  @!P3 IADD3 R26, P4, R94, R26, RZ ;  /* 0x0000001a5e1ab210 */ /* 0x000fe40007f9e0ff */
[----:B------:R-:W-:Y:S02]  /*10470*/  ISETP.LT.OR P1, PT, R41, 0x2a, !P0 ;  /* 0x0000002a2900780c */ /* 0x000fe40004721670 */
[----:B------:R-:W-:Y:S01]  /*10480*/  LOP3.LUT R228, R228, 0xfffffffb, RZ, 0xc0, !PT ;  /* 0xfffffffbe4e47812 */ /* 0x000fe200078ec0ff */
[----:B------:R-:W-:Y:S01]  /*10490*/  @!P3 IMAD.X R27, R95, 0x1, R27, P4 ;  /* 0x000000015f1bb824 */ /* 0x000fe200020e061b */
[----:B------:R-:W-:-:S02]  /*104a0*/  F2FP.SATFINITE.E4M3.F32.PACK_AB_MERGE_C R169, RZ, R169, RZ ;  /* 0x000000a9ffa9723e */ /* 0x000fc400048070ff */
[----:B------:R-:W-:Y:S02]  /*104b0*/  F2FP.SATFINITE.E4M3.F32.PACK_AB_MERGE_C R167, RZ, R167, RZ ;  /* 0x000000a7ffa7723e */ /* 0x000fe400048070ff */
[----:B------:R0:W-:Y:S01]  /*104c0*/  @!P3 STG.E.U8 desc[UR38][R26.64+0x10], R190 ;  /* 0x000010be1a00b986 */ /* 0x0001e2000c101126 */
[----:B------:R-:W-:Y:S02]  /*104d0*/  F2FP.SATFINITE.E4M3.F32.PACK_AB_MERGE_C R165, RZ, R165, RZ ;  /* 0x000000a5ffa5723e */ /* 0x000fe400048070ff */
[----:B------:R-:W-:Y:S02]  /*104e0*/  F2FP.SATFINITE.E4M3.F32.PACK_AB_MERGE_C R163, RZ, R163, RZ ;  /* 0x000000a3ffa3723e */ /* 0x000fe400048070ff */
[----:B------:R-:W-:Y:S02]  /*104f0*/  @!P1 IADD3 R109, P4, P5, R45, R24, R49 ;  /* 0x000000182d6d9210 */ /* 0x000fe40007d9e031 */
[----:B------:R-:W-:Y:S02]  /*10500*/  @P1 LOP3.LUT R228, R228, 0x4, RZ, 0xfc, !PT ;  /* 0x00000004e4e41812 */ /* 0x000fe400078efcff */
[----:B------:R-:W-:-:S02]  /*10510*/  @!P1 IADD3.X R107, R42, R46, R44, P4, P5 ;  /* 0x0000002e2a6b9210 */ /* 0x000fc400027ea42c */
[----:B------:R-:W-:Y:S01]  /*10520*/  @!P2 IADD3 R106, P4, P5, R45, R24, R49 ;  /* 0x000000182d6aa210 */ /* 0x000fe20007d9e031 */
[----:B0-----:R-:W0:Y:S01]  /*10530*/  @!P6 LDC.64 R26, c[0x0][0x5c0] ;  /* 0x00017000ff1aeb82 */ /* 0x001e220000000a00 */
[----:B------:R-:W-:Y:S02]  /*10540*/  LOP3.LUT R228, R228, 0xfffffdff, RZ, 0xc0, !PT ;  /* 0xfffffdffe4e47812 */ /* 0x000fe400078ec0ff */
[----:B------:R-:W-:Y:S02]  /*10550*/  @!P2 IADD3.X R99, R42, R46, R44, P4, P5 ;  /* 0x0000002e2a63a210 */ /* 0x000fe400027ea42c */
[----:B------:R-:W-:Y:S02]  /*10560*/  ISETP.LT.OR P5, PT, R41, 0x32, !P0 ;  /* 0x000000322900780c */ /* 0x000fe400047a1670 */
[----:B------:R-:W-:Y:S02]  /*10570*/  @P2 LOP3.LUT R228, R228, 0x200, RZ, 0xfc, !PT ;  /* 0x00000200e4e42812 */ /* 0x000fe400078efcff */
[----:B------:R-:W-:-:S02]  /*10580*/  LOP3.LUT P1, RZ, R229, 0x10000000, RZ, 0xc0, !PT ;  /* 0x10000000e5ff7812 */ /* 0x000fc4000782c0ff */
[C---:B------:R-:W-:Y:S02]  /*10590*/  LOP3.LUT P2, RZ, R228.reuse, 0x2000, RZ, 0xc0, !PT ;  /* 0x00002000e4ff7812 */ /* 0x040fe4000784c0ff */
[----:B------:R-:W-:Y:S02]  /*105a0*/  LOP3.LUT R228, R228, 0xffffffdf, RZ, 0xc0, !PT ;  /* 0xffffffdfe4e47812 */ /* 0x000fe400078ec0ff */
[----:B------:R-:W-:Y:S02]  /*105b0*/  F2FP.SATFINITE.E4M3.F32.PACK_AB_MERGE_C R161, RZ, R161, RZ ;  /* 0x000000a1ffa1723e */ /* 0x000fe400048070ff */
[----:B------:R-:W-:Y:S02]  /*105c0*/  F2FP.SATFINITE.E4M3.F32.PACK_AB_MERGE_C R159, RZ, R159, RZ ;  /* 0x0000009fff9f723e */ /* 0x000fe400048070ff */
[----:B------:R-:W-:Y:S02]  /*105d0*/  @P5 LOP3.LUT R228, R228, 0x20, RZ, 0xfc, !PT ;  /* 0x00000020e4e45812 */ /* 0x000fe400078efcff */
[----:B------:R-:W-:-:S02]  /*105e0*/  F2FP.SATFINITE.E4M3.F32.PACK_AB_MERGE_C R157, RZ, R157, RZ ;  /* 0x0000009dff9d723e */ /* 0x000fc400048070ff */
[----:B------:R-:W-:Y:S02]  /*105f0*/  F2FP.SATFINITE.E4M3.F32.PACK_AB_MERGE_C R155, RZ, R155, RZ ;  /* 0x0000009bff9b723e */ /* 0x000fe400048070ff */
[----:B0-----:R-:W-:Y:S02]  /*10600*/  @!P6 IADD3 R26, P3, R91, R26, RZ ;  /* 0x0000001a5b1ae210 */ /* 0x001fe40007f7e0ff */
[----:B------:R-:W-:Y:S02]  /*10610*/  F2FP.SATFINITE.E4M3.F32.PACK_AB_MERGE_C R153, RZ, R153, RZ ;  /* 0x00000099ff99723e */ /* 0x000fe400048070ff */
[----:B------:R-:W-:Y:S01]  /*10620*/  F2FP.SATFINITE.E4M3.F32.PACK_AB_MERGE_C R151, RZ, R151, RZ ;  /* 0x00000097ff97723e */ /* 0x000fe200048070ff */
[----:B------:R-:W-:Y:S01]  /*10630*/  @!P6 IMAD.X R27, R207, 0x1, R27, P3 ;  /* 0x00000001cf1be824 */ /* 0x000fe200018e061b */
[----:B------:R-:W-:Y:S02]  /*10640*/  @!P5 IADD3 R97, P3, P4, R45, R24, R49 ;  /* 0x000000182d61d210 */ /* 0x000fe40007c7e031 */
[----:B------:R-:W-:-:S02]  /*10650*/  F2FP.SATFINITE.E4M3.F32.PACK_AB_MERGE_C R149, RZ, R149, RZ ;  /* 0x00000095ff95723e */ /* 0x000fc400048070ff */
[----:B------:R-:W-:Y:S01]  /*10660*/  @!P5 IADD3.X R47, R42, R46, R44, P3, P4 ;  /* 0x0000002e2a2fd210 */ /* 0x000fe20001fe842c */
[----:B------:R0:W-:Y:S01]  /*10670*/  @!P6 STG.E.U8 desc[UR38][R26.64+0x11], R189 ;  /* 0x000011bd1a00e986 */ /* 0x0001e2000c101126 */
[----:B------:R-:W-:Y:S02]  /*10680*/  ISETP.LT.OR P3, PT, R41, 0x39, !P0 ;  /* 0x000000392900780c */ /* 0x000fe40004761670 */
[C---:B------:R-:W-:Y:S02]  /*10690*/  LOP3.LUT P6, RZ, R0.reuse, 0x4000, RZ, 0xc0, !PT ;  /* 0x0000400000ff7812 */ /* 0x040fe400078cc0ff */
[----:B------:R-:W-:Y:S02]  /*106a0*/  LOP3.LUT R0, R0, 0xfffffbff, RZ, 0xc0, !PT ;  /* 0xfffffbff00007812 */ /* 0x000fe400078ec0ff */
[----:B------:R-:W-:Y:S02]  /*106b0*/  F2FP.SATFINITE.E4M3.F32.PACK_AB_MERGE_C R147, RZ, R147, RZ ;  /* 0x00000093ff93723e */ /* 0x000fe400048070ff */
[----:B------:R-:W-:-:S02]  /*106c0*/  F2FP.SATFINITE.E4M3.F32.PACK_AB_MERGE_C R145, RZ, R145, RZ ;  /* 0x00000091ff91723e */ /* 0x000fc400048070ff */
[----:B------:R-:W-:Y:S01]  /*106d0*/  F2FP.SATFINITE.E4M3.F32.PACK_AB_MERGE_C R21, RZ, R21, RZ ;  /* 0x00000015ff15723e */ /* 0x000fe200048070ff */
[----:B0-----:R-:W0:Y:S01]  /*106e0*/  @!P2 LDC.64 R26, c[0x0][0x5c0] ;  /* 0x00017000ff1aab82 */ /* 0x001e220000000a00 */
[----:B------:R-:W-:Y:S02]  /*106f0*/  F2FP.SATFINITE.E4M3.F32.PACK_AB_MERGE_C R17, RZ, R17, RZ ;  /* 0x00000011ff11723e */ /* 0x000fe400048070ff */
[----:B------:R-:W-:Y:S01]  /*10700*/  @!P3 IADD3 R25, P4, P5, R45, R24, R49 ;  /* 0x000000182d19b210 */ /* 0x000fe20007d9e031 */
[----:B------:R1:W-:Y:S01]  /*10710*/  @!P6 STG.E.U8 desc[UR38][R120.64+0x18], R188 ;  /* 0x000018bc7800e986 */ /* 0x0003e2000c101126 */
[----:B------:R-:W-:Y:S02]  /*10720*/  @P3 LOP3.LUT R0, R0, 0x400, RZ, 0xfc, !PT ;  /* 0x0000040000003812 */ /* 0x000fe400078efcff */
[----:B------:R-:W-:Y:S01]  /*10730*/  @!P3 IADD3.X R43, R42, R46, R44, P4, P5 ;  /* 0x0000002e2a2bb210 */ /* 0x000fe200027ea42c */
[----:B------:R1:W-:Y:S01]  /*10740*/  @!P1 STG.E.U8 desc[UR38][R114.64+0x19], R187 ;  /* 0x000019bb72009986 */ /* 0x0003e2000c101126 */
[----:B------:R-:W-:-:S02]  /*10750*/  ISETP.LT.OR P4, PT, R41, 0x3a, !P0 ;  /* 0x0000003a2900780c */ /* 0x000fc40004781670 */
[----:B------:R-:W-:Y:S02]  /*10760*/  LOP3.LUT R0, R0, 0xfffff7ff, RZ, 0xc0, !PT ;  /* 0xfffff7ff00007812 */ /* 0x000fe400078ec0ff */
[----:B------:R-:W-:Y:S02]  /*10770*/  LOP3.LUT P3, RZ, R228, 0x1000, RZ, 0xc0, !PT ;  /* 0x00001000e4ff7812 */ /* 0x000fe4000786c0ff */
[----:B------:R-:W-:Y:S02]  /*10780*/  F2FP.SATFINITE.E4M3.F32.PACK_AB_MERGE_C R3, RZ, R3, RZ ;  /* 0x00000003ff03723e */ /* 0x000fe400048070ff */
[----:B-1----:R-:W-:Y:S02]  /*10790*/  F2FP.SATFINITE.E4M3.F32.PACK_AB_MERGE_C R121, RZ, R182, RZ ;  /* 0x000000b6ff79723e */ /* 0x002fe400048070ff */
[----:B------:R-:W-:-:S03]  /*107a0*/  F2FP.SATFINITE.E4M3.F32.PACK_AB_MERGE_C R115, RZ, R184, RZ ;  /* 0x000000b8ff73723e */ /* 0x000fc600048070ff */
[----:B------:R-:W-:Y:S02]  /*107b0*/  @!P4 IADD3 R85, P6, P5, R45, R24, R49 ;  /* 0x000000182d55c210 */ /* 0x000fe40007dde031 */
[----:B------:R-:W-:Y:S02]  /*107c0*/  @P4 LOP3.LUT R0, R0, 0x800, RZ, 0xfc, !PT ;  /* 0x0000080000004812 */ /* 0x000fe400078efcff */
[----:B------:R-:W-:Y:S02]  /*107d0*/  @!P4 IADD3.X R88, R42, R46, R44, P6, P5 ;  /* 0x0000002e2a58c210 */ /* 0x000fe400037ea42c */
[----:B------:R-:W-:Y:S02]  /*107e0*/  ISETP.LT.OR P5, PT, R41, 0x41, !P0 ;  /* 0x000000412900780c */ /* 0x000fe400047a1670 */
[C---:B------:R-:W-:Y:S02]  /*107f0*/  LOP3.LUT P1, RZ, R0.reuse, 0x20, RZ, 0xc0, !PT ;  /* 0x0000002000ff7812 */ /* 0x040fe4000782c0ff */
[----:B------:R-:W-:-:S09]  /*10800*/  LOP3.LUT R0, R0, 0xfffffeff, RZ, 0xc0, !PT ;  /* 0xfffffeff00007812 */ /* 0x000fd200078ec0ff */
[----:B------:R-:W-:Y:S02]  /*10810*/  @!P5 IADD3 R94, P4, P6, R45, R24, R49 ;  /* 0x000000182d5ed210 */ /* 0x000fe40007e9e031 */
[----:B------:R-:W-:Y:S02]  /*10820*/  @P5 LOP3.LUT R0, R0, 0x100, RZ, 0xfc, !PT ;  /* 0x0000010000005812 */ /* 0x000fe400078efcff */
[----:B------:R-:W-:Y:S02]  /*10830*/  @!P5 IADD3.X R91, R42, R46, R44, P4, P6 ;  /* 0x0000002e2a5bd210 */ /* 0x000fe400027ec42c */
[----:B0-----:R-:W-:Y:S02]  /*10840*/  @!P2 IADD3 R26, P6, R208, R26, RZ ;  /* 0x0000001ad01aa210 */ /* 0x001fe40007fde0ff */
[----:B------:R-:W-:-:S03]  /*10850*/  LOP3.LUT R0, R0, 0xffffff7f, RZ, 0xc0, !PT ;  /* 0xffffff7f00007812 */ /* 0x000fc600078ec0ff */
[----:B------:R-:W-:Y:S01]  /*10860*/  @!P2 IMAD.X R27, R209, 0x1, R27, P6 ;  /* 0x00000001d11ba824 */ /* 0x000fe200030e061b */
[----:B------:R-:W-:Y:S02]  /*10870*/  ISETP.LT.OR P6, PT, R41, 0x42, !P0 ;  /* 0x000000422900780c */ /* 0x000fe400047c1670 */
[----:B------:R-:W-:Y:S02]  /*10880*/  @P0 LOP3.LUT R0, R0, 0x80, RZ, 0xfc, !PT ;  /* 0x0000008000000812 */ /* 0x000fe400078efcff */
[----:B------:R0:W-:Y:S01]  /*10890*/  @!P2 STG.E.U8 desc[UR38][R26.64+0x18], R186 ;  /* 0x000018ba1a00a986 */ /* 0x0001e2000c101126 */
[----:B------:R-:W-:-:S08]  /*108a0*/  LOP3.LUT P0, RZ, R228, 0x1, RZ, 0xc0, !PT ;  /* 0x00000001e4ff7812 */ /* 0x000fd0000780c0ff */
[----:B------:R-:W-:Y:S01]  /*108b0*/  @!P6 IADD3 R95, P4, P5, R45, R24, R49 ;  /* 0x000000182d5fe210 */ /* 0x000fe20007d9e031 */
[----:B0-----:R-:W0:Y:S03]  /*108c0*/  @!P3 LDC.64 R26, c[0x0][0x5c0] ;  /* 0x00017000ff1abb82 */ /* 0x001e260000000a00 */
[----:B------:R-:W-:Y:S02]  /*108d0*/  @!P6 IADD3.X R96, R42, R46, R44, P4, P5 ;  /* 0x0000002e2a60e210 */ /* 0x000fe400027ea42c */
[C---:B------:R-:W-:Y:S02]  /*108e0*/  LOP3.LUT P5, RZ, R0.reuse, 0x2, RZ, 0xc0, !PT ;  /* 0x0000000200ff7812 */ /* 0x040fe400078ac0ff */
[----:B------:R-:W-:Y:S02]  /*108f0*/  LOP3.LUT R0, R0, 0xfffffdff, RZ, 0xc0, !PT ;  /* 0xfffffdff00007812 */ /* 0x000fe400078ec0ff */
[----:B------:R-:W-:-:S02]  /*10900*/  LOP3.LUT P4, RZ, R229, 0x40000000, RZ, 0xc0, !PT ;  /* 0x40000000e5ff7812 */ /* 0x000fc4000788c0ff */
[----:B------:R-:W-:-:S04]  /*10910*/  @P6 LOP3.LUT R0, R0, 0x200, RZ, 0xfc, !PT ;  /* 0x0000020000006812 */ /* 0x000fc800078efcff */
[----:B------:R-:W-:Y:S02]  /*10920*/  LOP3.LUT P6, RZ, R0, 0x4, RZ, 0xc0, !PT ;  /* 0x0000000400ff7812 */ /* 0x000fe400078cc0ff */
[----:B0-----:R-:W-:-:S05]  /*10930*/  @!P3 IADD3 R26, P2, R206, R26, RZ ;  /* 0x0000001ace1ab210 */ /* 0x001fca0007f5e0ff */
[----:B------:R-:W-:Y:S01]  /*10940*/  @!P3 IMAD.X R27, R210, 0x1, R27, P2 ;  /* 0x00000001d21bb824 */ /* 0x000fe200010e061b */
[----:B------:R-:W-:-:S04]  /*10950*/  LOP3.LUT P2, RZ, R0, 0x2000, RZ, 0xc0, !PT ;  /* 0x0000200000ff7812 */ /* 0x000fc8000784c0ff */
[----:B------:R0:W-:Y:S01]  /*10960*/  @!P3 STG.E.U8 desc[UR38][R26.64+0x19], R185 ;  /* 0x000019b91a00b986 */ /* 0x0001e2000c101126 */
[----:B------:R-:W-:-:S03]  /*10970*/  LOP3.LUT P3, RZ, R228, 0x10, RZ, 0xc0, !PT ;  /* 0x00000010e4ff7812 */ /* 0x000fc6000786c0ff */
[----:B------:R1:W-:Y:S01]  /*10980*/  @!P1 STG.E.U8 desc[UR38][R126.64+0x10], R115 ;  /* 0x000010737e009986 */ /* 0x0003e2000c101126 */
[----:B------:R-:W-:-:S03]  /*10990*/  LOP3.LUT P1, RZ, R0, 0x1000, RZ, 0xc0, !PT ;  /* 0x0000100000ff7812 */ /* 0x000fc6000782c0ff */
[----:B------:R-:W-:Y:S01]  /*109a0*/  @!P6 STG.E.U8 desc[UR38][R124.64+0x11], R183 ;  /* 0x000011b77c00e986 */ /* 0x000fe2000c101126 */
[----:B0-----:R-:W0:Y:S01]  /*109b0*/  @!P0 LDC.64 R26, c[0x0][0x5c0] ;  /* 0x00017000ff1a8b82 */ /* 0x001e220000000a00 */
[----:B-1----:R-:W-:Y:S02]  /*109c0*/  F2FP.SATFINITE.E4M3.F32.PACK_AB_MERGE_C R115, RZ, R180, RZ ;  /* 0x000000b4ff73723e */ /* 0x002fe400048070ff */
[----:B0-----:R-:W-:-:S05]  /*109d0*/  @!P0 IADD3 R26, P6, R108, R26, RZ ;  /* 0x0000001a6c1a8210 */ /* 0x001fca0007fde0ff */
[----:B------:R-:W-:Y:S01]  /*109e0*/  @!P0 IMAD.X R27, R98, 0x1, R27, P6 ;  /* 0x00000001621b8824 */ /* 0x000fe200030e061b */
[----:B------:R-:W-:-:S04]  /*109f0*/  LOP3.LUT P6, RZ, R0, 0x10, RZ, 0xc0, !PT ;  /* 0x0000001000ff7812 */ /* 0x000fc800078cc0ff */
[----:B------:R0:W-:Y:S02]  /*10a00*/  @!P0 STG.E.U8 desc[UR38][R26.64+0x10], R121 ;  /* 0x000010791a008986 */ /* 0x0001e4000c101126 */
[----:B0-----:R-:W0:Y:S02]  /*10a10*/  @!P1 LDC.64 R26, c[0x0][0x5c0] ;  /* 0x00017000ff1a9b82 */ /* 0x001e240000000a00 */
[----:B0-----:R-:W-:-:S05]  /*10a20*/  @!P1 IADD3 R26, P0, R90, R26, RZ ;  /* 0x0000001a5a1a9210 */ /* 0x001fca0007f1e0ff */
[----:B------:R-:W-:Y:S01]  /*10a30*/  @!P1 IMAD.X R27, R84, 0x1, R27, P0 ;  /* 0x00000001541b9824 */ /* 0x000fe200000e061b */
[----:B------:R-:W-:-:S04]  /*10a40*/  LOP3.LUT P0, RZ, R0, 0x1, RZ, 0xc0, !PT ;  /* 0x0000000100ff7812 */ /* 0x000fc8000780c0ff */
[----:B------:R0:W-:Y:S04]  /*10a50*/  @!P1 STG.E.U8 desc[UR38][R26.64+0x11], R181 ;  /* 0x000011b51a009986 */ /* 0x0001e8000c101126 */
[----:B------:R-:W-:Y:S01]  /*10a60*/  @!P5 STG.E.U8 desc[UR38][R132.64+0x18], R115 ;  /* 0x000018738400d986 */ /* 0x000fe2000c101126 */
[----:B------:R-:W-:-:S03]  /*10a70*/  ISETP.GE.AND P5, PT, R40, 0x1, PT ;  /* 0x000000012800780c */ /* 0x000fc60003fa6270 */
[----:B------:R-:W-:Y:S01]  /*10a80*/  @!P4 STG.E.U8 desc[UR38][R130.64+0x19], R179 ;  /* 0x000019b38200c986 */ /* 0x000fe2000c101126 */
[----:B------:R-:W-:Y:S01]  /*10a90*/  LOP3.LUT P4, RZ, R0, 0x8, RZ, 0xc0, !PT ;  /* 0x0000000800ff7812 */ /* 0x000fe2000788c0ff */
[----:B0-----:R-:W0:Y:S02]  /*10aa0*/  @!P2 LDC.64 R26, c[0x0][0x5c0] ;  /* 0x00017000ff1aab82 */ /* 0x001e240000000a00 */
[----:B0-----:R-:W-:Y:S02]  /*10ab0*/  @!P2 IADD3 R26, P1, R89, R26, RZ ;  /* 0x0000001a591aa210 */ /* 0x001fe40007f3e0ff */
[----:B------:R-:W-:-:S03]  /*10ac0*/  F2FP.SATFINITE.E4M3.F32.PACK_AB_MERGE_C R89, RZ, R178, RZ ;  /* 0x000000b2ff59723e */ /* 0x000fc600048070ff */
[----:B------:R-:W-:-:S05]  /*10ad0*/  @!P2 IMAD.X R27, R72, 0x1, R27, P1 ;  /* 0x00000001481ba824 */ /* 0x000fca00008e061b */
[----:B------:R0:W-:Y:S02]  /*10ae0*/  @!P2 STG.E.U8 desc[UR38][R26.64+0x18], R89 ;  /* 0x000018591a00a986 */ /* 0x0001e4000c101126 */
[----:B0-----:R-:W0:Y:S01]  /*10af0*/  @!P3 LDC.64 R26, c[0x0][0x5c0] ;  /* 0x00017000ff1abb82 */ /* 0x001e220000000a00 */
[----:B------:R-:W-:Y:S02]  /*10b00*/  F2FP.SATFINITE.E4M3.F32.PACK_AB_MERGE_C R89, RZ, R174, RZ ;  /* 0x000000aeff59723e */ /* 0x000fe400048070ff */
[----:B0-----:R-:W-:Y:S02]  /*10b10*/  @!P3 IADD3 R26, P1, R73, R26, RZ ;  /* 0x0000001a491ab210 */ /* 0x001fe40007f3e0ff */
[----:B------:R-:W-:-:S03]  /*10b20*/  F2FP.SATFINITE.E4M3.F32.PACK_AB_MERGE_C R73, RZ, R176, RZ ;  /* 0x000000b0ff49723e */ /* 0x000fc600048070ff */
[----:B------:R-:W-:Y:S01]  /*10b30*/  @!P3 IMAD.X R27, R48, 0x1, R27, P1 ;  /* 0x00000001301bb824 */ /* 0x000fe200008e061b */
[----:B------:R-:W-:Y:S02]  /*10b40*/  ISETP.LT.OR P1, PT, R41, 0x21, !P5 ;  /* 0x000000212900780c */ /* 0x000fe40006f21670 */
[----:B------:R-:W-:Y:S02]  /*10b50*/  P2R R48, PR, RZ, 0x20 ;  /* 0x00000020ff307803 */ /* 0x000fe40000000000 */
[----:B------:R0:W-:Y:S01]  /*10b60*/  @!P3 STG.E.U8 desc[UR38][R26.64+0x19], R177 ;  /* 0x000019b11a00b986 */ /* 0x0001e2000c101126 */
[----:B------:R-:W-:-:S08]  /*10b70*/  LOP3.LUT P3, RZ, R229, 0x80000000, RZ, 0xc0, !PT ;  /* 0x80000000e5ff7812 */ /* 0x000fd0000786c0ff */
[----:B0-----:R-:W0:Y:S02]  /*10b80*/  @!P1 LDC.64 R26, c[0x0][0x5c0] ;  /* 0x00017000ff1a9b82 */ /* 0x001e240000000a00 */
[----:B0-----:R-:W-:-:S05]  /*10b90*/  @!P1 IADD3 R26, P2, R24, R26, RZ ;  /* 0x0000001a181a9210 */ /* 0x001fca0007f5e0ff */
[----:B------:R-:W-:-:S05]  /*10ba0*/  @!P1 IMAD.X R27, R46, 0x1, R27, P2 ;  /* 0x000000012e1b9824 */ /* 0x000fca00010e061b */
[----:B------:R0:W-:Y:S01]  /*10bb0*/  @!P1 STG.E.U8 desc[UR38][R26.64+0x20], R73 ;  /* 0x000020491a009986 */ /* 0x0001e2000c101126 */
[----:B------:R-:W-:Y:S02]  /*10bc0*/  ISETP.LT.OR P1, PT, R41, 0x22, !P5 ;  /* 0x000000222900780c */ /* 0x000fe40006f21670 */
[----:B0-----:R-:W-:-:S11]  /*10bd0*/  F2FP.SATFINITE.E4M3.F32.PACK_AB_MERGE_C R73, RZ, R172, RZ ;  /* 0x000000acff49723e */ /* 0x001fd600048070ff */
[----:B------:R-:W0:Y:S02]  /*10be0*/  @!P1 LDC.64 R26, c[0x0][0x5c0] ;  /* 0x00017000ff1a9b82 */ /* 0x000e240000000a00 */
[----:B0-----:R-:W-:-:S05]  /*10bf0*/  @!P1 IADD3 R26, P2, R24, R26, RZ ;  /* 0x0000001a181a9210 */ /* 0x001fca0007f5e0ff */
[----:B------:R-:W-:-:S05]  /*10c00*/  @!P1 IMAD.X R27, R46, 0x1, R27, P2 ;  /* 0x000000012e1b9824 */ /* 0x000fca00010e061b */
[----:B------:R0:W-:Y:S01]  /*10c10*/  @!P1 STG.E.U8 desc[UR38][R26.64+0x21], R175 ;  /* 0x000021af1a009986 */ /* 0x0001e2000c101126 */
[----:B------:R-:W-:-:S03]  /*10c20*/  ISETP.LT.OR P1, PT, R41, 0x29, !P5 ;  /* 0x000000292900780c */ /* 0x000fc60006f21670 */
[----:B------:R1:W-:Y:S01]  /*10c30*/  @!P6 STG.E.U8 desc[UR38][R142.64+0x20], R89 ;  /* 0x000020598e00e986 */ /* 0x0003e2000c101126 */
[----:B------:R-:W-:-:S03]  /*10c40*/  LOP3.LUT P6, RZ, R229, 0x4000000, RZ, 0xc0, !PT ;  /* 0x04000000e5ff7812 */ /* 0x000fc600078cc0ff */
[----:B------:R-:W-:Y:S01]  /*10c50*/  @!P0 STG.E.U8 desc[UR38][R140.64+0x21], R173 ;  /* 0x000021ad8c008986 */ /* 0x000fe2000c101126 */
[----:B------:R-:W-:-:S05]  /*10c60*/  LOP3.LUT P0, RZ, R229, 0x8000000, RZ, 0xc0, !PT ;  /* 0x08000000e5ff7812 */ /* 0x000fca000780c0ff */
[----:B0-----:R-:W0:Y:S01]  /*10c70*/  @!P1 LDC.64 R26, c[0x0][0x5c0] ;  /* 0x00017000ff1a9b82 */ /* 0x001e220000000a00 */
[----:B-1----:R-:W-:Y:S02]  /*10c80*/  F2FP.SATFINITE.E4M3.F32.PACK_AB_MERGE_C R89, RZ, R170, RZ ;  /* 0x000000aaff59723e */ /* 0x002fe400048070ff */
[----:B0-----:R-:W-:-:S05]  /*10c90*/  @!P1 IADD3 R26, P2, R24, R26, RZ ;  /* 0x0000001a181a9210 */ /* 0x001fca0007f5e0ff */
[----:B------:R-:W-:-:S05]  /*10ca0*/  @!P1 IMAD.X R27, R46, 0x1, R27, P2 ;  /* 0x000000012e1b9824 */ /* 0x000fca00010e061b */
[----:B------:R0:W-:Y:S01]  /*10cb0*/  @!P1 STG.E.U8 desc[UR38][R26.64+0x28], R73 ;  /* 0x000028491a009986 */ /* 0x0001e2000c101126 */
[----:B------:R-:W-:Y:S02]  /*10cc0*/  ISETP.LT.OR P1, PT, R41, 0x2a, !P5 ;  /* 0x0000002a2900780c */ /* 0x000fe40006f21670 */
[----:B------:R-:W-:Y:S02]  /*10cd0*/  LOP3.LUT P5, RZ, R228, 0x40000, RZ, 0xc0, !PT ;  /* 0x00040000e4ff7812 */ /* 0x000fe400078ac0ff */
[----:B0-----:R-:W-:-:S09]  /*10ce0*/  F2FP.SATFINITE.E4M3.F32.PACK_AB_MERGE_C R73, RZ, R168, RZ ;  /* 0x000000a8ff49723e */ /* 0x001fd200048070ff */
[----:B------:R-:W0:Y:S02]  /*10cf0*/  @!P1 LDC.64 R26, c[0x0][0x5c0] ;  /* 0x00017000ff1a9b82 */ /* 0x000e240000000a00 */
        /* <DEDUP_REMOVED lines=8> */
[----:B------:R-:W-:Y:S01]  /*10d80*/  LOP3.LUT P3, RZ, R228, 0x10000, RZ, 0xc0, !PT ;  /* 0x00010000e4ff7812 */ /* 0x000fe2000786c0ff */
[----:B0-----:R-:W0:Y:S04]  /*10d90*/  @!P5 LDC.64 R26, c[0x0][0x5c0] ;  /* 0x00017000ff1adb82 */ /* 0x001e280000000a00 */
[----:B------:R2:W-:Y:S01]  /*10da0*/  @!P1 STG.E.U8 desc[UR38][R134.64+0x20], R73 ;  /* 0x0000204986009986 */ /* 0x0005e2000c101126 */
[----:B-1----:R-:W-:-:S03]  /*10db0*/  F2FP.SATFINITE.E4M3.F32.PACK_AB_MERGE_C R89, RZ, R166, RZ ;  /* 0x000000a6ff59723e */ /* 0x002fc600048070ff */
[----:B------:R-:W-:Y:S01]  /*10dc0*/  @!P0 STG.E.U8 desc[UR38][R128.64+0x21], R167 ;  /* 0x000021a780008986 */ /* 0x000fe2000c101126 */
[----:B------:R-:W-:Y:S02]  /*10dd0*/  LOP3.LUT P0, RZ, R228, 0x8000, RZ, 0xc0, !PT ;  /* 0x00008000e4ff7812 */ /* 0x000fe4000780c0ff */
[----:B--2---:R-:W-:Y:S02]  /*10de0*/  F2FP.SATFINITE.E4M3.F32.PACK_AB_MERGE_C R73, RZ, R164, RZ ;  /* 0x000000a4ff49723e */ /* 0x004fe400048070ff */
[----:B0-----:R-:W-:-:S05]  /*10df0*/  @!P5 IADD3 R26, P1, R212, R26, RZ ;  /* 0x0000001ad41ad210 */ /* 0x001fca0007f3e0ff */
[----:B------:R-:W-:-:S05]  /*10e00*/  @!P5 IMAD.X R27, R215, 0x1, R27, P1 ;  /* 0x00000001d71bd824 */ /* 0x000fca00008e061b */
[----:B------:R0:W-:Y:S01]  /*10e10*/  @!P5 STG.E.U8 desc[UR38][R26.64+0x20], R89 ;  /* 0x000020591a00d986 */ /* 0x0001e2000c101126 */
[----:B------:R-:W-:-:S04]  /*10e20*/  LOP3.LUT P5, RZ, R228, 0x100, RZ, 0xc0, !PT ;  /* 0x00000100e4ff7812 */ /* 0x000fc800078ac0ff */
[----:B------:R-:W-:Y:S02]  /*10e30*/  P2R R72, PR, RZ, 0x20 ;  /* 0x00000020ff487803 */ /* 0x000fe40000000000 */
[----:B------:R-:W-:Y:S01]  /*10e40*/  LOP3.LUT P5, RZ, R229, 0x800000, RZ, 0xc0, !PT ;  /* 0x00800000e5ff7812 */ /* 0x000fe200078ac0ff */
[----:B0-----:R-:W0:Y:S01]  /*10e50*/  @!P2 LDC.64 R26, c[0x0][0x5c0] ;  /* 0x00017000ff1aab82 */ /* 0x001e220000000a00 */
[----:B------:R-:W-:Y:S02]  /*10e60*/  F2FP.SATFINITE.E4M3.F32.PACK_AB_MERGE_C R89, RZ, R162, RZ ;  /* 0x000000a2ff59723e */ /* 0x000fe400048070ff */
[----:B0-----:R-:W-:-:S05]  /*10e70*/  @!P2 IADD3 R26, P1, R216, R26, RZ ;  /* 0x0000001ad81aa210 */ /* 0x001fca0007f3e0ff */
[----:B------:R-:W-:-:S05]  /*10e80*/  @!P2 IMAD.X R27, R219, 0x1, R27, P1 ;  /* 0x00000001db1ba824 */ /* 0x000fca00008e061b */
[----:B------:R0:W-:Y:S01]  /*10e90*/  @!P2 STG.E.U8 desc[UR38][R26.64+0x21], R165 ;  /* 0x000021a51a00a986 */ /* 0x0001e2000c101126 */
[----:B------:R-:W-:-:S03]  /*10ea0*/  LOP3.LUT P2, RZ, R228, 0x80, RZ, 0xc0, !PT ;  /* 0x00000080e4ff7812 */ /* 0x000fc6000784c0ff */
[----:B------:R1:W-:Y:S01]  /*10eb0*/  @!P6 STG.E.U8 desc[UR38][R118.64+0x28], R73 ;  /* 0x000028497600e986 */ /* 0x0003e2000c101126 */
[----:B------:R-:W-:-:S03]  /*10ec0*/  LOP3.LUT P6, RZ, R228, 0x40, RZ, 0xc0, !PT ;  /* 0x00000040e4ff7812 */ /* 0x000fc600078cc0ff */
[----:B------:R-:W-:Y:S01]  /*10ed0*/  @!P4 STG.E.U8 desc[UR38][R104.64+0x29], R163 ;  /* 0x000029a36800c986 */ /* 0x000fe2000c101126 */
[----:B------:R-:W-:Y:S01]  /*10ee0*/  LOP3.LUT P4, RZ, R229, 0x80000, RZ, 0xc0, !PT ;  /* 0x00080000e5ff7812 */ /* 0x000fe2000788c0ff */
[----:B0-----:R-:W0:Y:S01]  /*10ef0*/  @!P3 LDC.64 R26, c[0x0][0x5c0] ;  /* 0x00017000ff1abb82 */ /* 0x001e220000000a00 */
[----:B-1----:R-:W-:Y:S02]  /*10f00*/  F2FP.SATFINITE.E4M3.F32.PACK_AB_MERGE_C R73, RZ, R160, RZ ;  /* 0x000000a0ff49723e */ /* 0x002fe400048070ff */
[----:B0-----:R-:W-:-:S05]  /*10f10*/  @!P3 IADD3 R26, P1, R217, R26, RZ ;  /* 0x0000001ad91ab210 */ /* 0x001fca0007f3e0ff */
[----:B------:R-:W-:-:S05]  /*10f20*/  @!P3 IMAD.X R27, R220, 0x1, R27, P1 ;  /* 0x00000001dc1bb824 */ /* 0x000fca00008e061b */
[----:B------:R0:W-:Y:S01]  /*10f30*/  @!P3 STG.E.U8 desc[UR38][R26.64+0x28], R89 ;  /* 0x000028591a00b986 */ /* 0x0001e2000c101126 */
[----:B------:R-:W-:Y:S01]  /*10f40*/  LOP3.LUT P3, RZ, R229, 0x10000, RZ, 0xc0, !PT ;  /* 0x00010000e5ff7812 */ /* 0x000fe2000786c0ff */
[----:B0-----:R-:W0:Y:S01]  /*10f50*/  @!P0 LDC.64 R26, c[0x0][0x5c0] ;  /* 0x00017000ff1a8b82 */ /* 0x001e220000000a00 */
[----:B------:R-:W-:Y:S02]  /*10f60*/  F2FP.SATFINITE.E4M3.F32.PACK_AB_MERGE_C R89, RZ, R158, RZ ;  /* 0x0000009eff59723e */ /* 0x000fe400048070ff */
[----:B0-----:R-:W-:-:S05]  /*10f70*/  @!P0 IADD3 R26, P1, R218, R26, RZ ;  /* 0x0000001ada1a8210 */ /* 0x001fca0007f3e0ff */
[----:B------:R-:W-:Y:S01]  /*10f80*/  @!P0 IMAD.X R27, R221, 0x1, R27, P1 ;  /* 0x00000001dd1b8824 */ /* 0x000fe200008e061b */
[----:B------:R-:W-:-:S04]  /*10f90*/  LOP3.LUT P1, RZ, R229, 0x100000, RZ, 0xc0, !PT ;  /* 0x00100000e5ff7812 */ /* 0x000fc8000782c0ff */
[----:B------:R-:W-:Y:S01]  /*10fa0*/  @!P0 STG.E.U8 desc[UR38][R26.64+0x29], R161 ;  /* 0x000029a11a008986 */ /* 0x000fe2000c101126 */
[----:B------:R-:W-:-:S03]  /*10fb0*/  LOP3.LUT P0, RZ, R228, 0x4, RZ, 0xc0, !PT ;  /* 0x00000004e4ff7812 */ /* 0x000fc6000780c0ff */
[----:B------:R0:W-:Y:S01]  /*10fc0*/  @!P5 STG.E.U8 desc[UR38][R102.64+0x20], R73 ;  /* 0x000020496600d986 */ /* 0x0001e2000c101126 */
[----:B------:R-:W-:-:S04]  /*10fd0*/  ISETP.NE.AND P5, PT, R72, RZ, PT ;  /* 0x000000ff4800720c */ /* 0x000fc80003fa5270 */
[----:B------:R-:W-:Y:S01]  /*10fe0*/  @!P1 STG.E.U8 desc[UR38][R100.64+0x21], R159 ;  /* 0x0000219f64009986 */ /* 0x000fe2000c101126 */
[----:B0-----:R-:W-:-:S08]  /*10ff0*/  F2FP.SATFINITE.E4M3.F32.PACK_AB_MERGE_C R73, RZ, R156, RZ ;  /* 0x0000009cff49723e */ /* 0x001fd000048070ff */
[----:B------:R-:W0:Y:S02]  /*11000*/  @!P5 LDC.64 R26, c[0x0][0x5c0] ;  /* 0x00017000ff1adb82 */ /* 0x000e240000000a00 */
[----:B0-----:R-:W-:-:S05]  /*11010*/  @!P5 IADD3 R26, P1, R117, R26, RZ ;  /* 0x0000001a751ad210 */ /* 0x001fca0007f3e0ff */
[----:B------:R-:W-:Y:S01]  /*11020*/  @!P5 IMAD.X R27, R116, 0x1, R27, P1 ;  /* 0x00000001741bd824 */ /* 0x000fe200008e061b */
[----:B------:R-:W-:Y:S02]  /*11030*/  LOP3.LUT P1, RZ, R228, 0x100, RZ, 0xc0, !PT ;  /* 0x00000100e4ff7812 */ /* 0x000fe4000782c0ff */
[----:B------:R-:W-:-:S11]  /*11040*/  ISETP.NE.AND P5, PT, R48, RZ, PT ;  /* 0x000000ff3000720c */ /* 0x000fd60003fa5270 */
[----:B------:R0:W-:Y:S02]  /*11050*/  @!P1 STG.E.U8 desc[UR38][R26.64+0x20], R89 ;  /* 0x000020591a009986 */ /* 0x0001e4000c101126 */
[----:B0-----:R-:W0:Y:S01]  /*11060*/  @!P2 LDC.64 R26, c[0x0][0x5c0] ;  /* 0x00017000ff1aab82 */ /* 0x001e220000000a00 */
[----:B------:R-:W-:Y:S02]  /*11070*/  F2FP.SATFINITE.E4M3.F32.PACK_AB_MERGE_C R89, RZ, R154, RZ ;  /* 0x0000009aff59723e */ /* 0x000fe400048070ff */
[----:B0-----:R-:W-:-:S05]  /*11080*/  @!P2 IADD3 R26, P1, R113, R26, RZ ;  /* 0x0000001a711aa210 */ /* 0x001fca0007f3e0ff */
[----:B------:R-:W-:-:S05]  /*11090*/  @!P2 IMAD.X R27, R112, 0x1, R27, P1 ;  /* 0x00000001701ba824 */ /* 0x000fca00008e061b */
[----:B------:R0:W-:Y:S04]  /*110a0*/  @!P2 STG.E.U8 desc[UR38][R26.64+0x21], R157 ;  /* 0x0000219d1a00a986 */ /* 0x0001e8000c101126 */
[----:B------:R1:W-:Y:S01]  /*110b0*/  @!P4 STG.E.U8 desc[UR38][R92.64+0x28], R73 ;  /* 0x000028495c00c986 */ /* 0x0003e2000c101126 */
[----:B------:R-:W-:-:S03]  /*110c0*/  LOP3.LUT P4, RZ, R229, 0x400000, RZ, 0xc0, !PT ;  /* 0x00400000e5ff7812 */ /* 0x000fc6000788c0ff */
[----:B------:R2:W-:Y:S01]  /*110d0*/  @!P3 STG.E.U8 desc[UR38][R86.64+0x29], R155 ;  /* 0x0000299b5600b986 */ /* 0x0005e2000c101126 */
[----:B------:R-:W-:Y:S01]  /*110e0*/  LOP3.LUT P3, RZ, R229, 0x40000, RZ, 0xc0, !PT ;  /* 0x00040000e5ff7812 */ /* 0x000fe2000786c0ff */
[----:B0-----:R-:W0:Y:S01]  /*110f0*/  @!P6 LDC.64 R26, c[0x0][0x5c0] ;  /* 0x00017000ff1aeb82 */ /* 0x001e220000000a00 */
[----:B-1----:R-:W-:Y:S02]  /*11100*/  F2FP.SATFINITE.E4M3.F32.PACK_AB_MERGE_C R73, RZ, R152, RZ ;  /* 0x00000098ff49723e */ /* 0x002fe400048070ff */
[----:B--2---:R-:W-:Y:S02]  /*11110*/  F2FP.SATFINITE.E4M3.F32.PACK_AB_MERGE_C R87, RZ, R150, RZ ;  /* 0x00000096ff57723e */ /* 0x004fe400048070ff */
        /* <DEDUP_REMOVED lines=8> */
[----:B------:R-:W-:-:S04]  /*111a0*/  ISETP.LT.OR P1, PT, R41, 0x31, !P5 ;  /* 0x000000312900780c */ /* 0x000fc80006f21670 */
[----:B------:R0:W-:Y:S01]  /*111b0*/  @!P0 STG.E.U8 desc[UR38][R26.64+0x29], R153 ;  /* 0x000029991a008986 */ /* 0x0001e2000c101126 */
[----:B------:R-:W-:-:S08]  /*111c0*/  LOP3.LUT P0, RZ, R229, 0x200000, RZ, 0xc0, !PT ;  /* 0x00200000e5ff7812 */ /* 0x000fd0000780c0ff */
[----:B0-----:R-:W0:Y:S02]  /*111d0*/  @!P1 LDC.64 R26, c[0x0][0x5c0] ;  /* 0x00017000ff1a9b82 */ /* 0x001e240000000a00 */
[----:B0-----:R-:W-:-:S05]  /*111e0*/  @!P1 IADD3 R26, P2, R24, R26, RZ ;  /* 0x0000001a181a9210 */ /* 0x001fca0007f5e0ff */
[----:B------:R-:W-:-:S05]  /*111f0*/  @!P1 IMAD.X R27, R46, 0x1, R27, P2 ;  /* 0x000000012e1b9824 */ /* 0x000fca00010e061b */
[----:B------:R0:W-:Y:S01]  /*11200*/  @!P1 STG.E.U8 desc[UR38][R26.64+0x30], R73 ;  /* 0x000030491a009986 */ /* 0x0001e2000c101126 */
[----:B------:R-:W-:-:S13]  /*11210*/  ISETP.LT.OR P1, PT, R41, 0x32, !P5 ;  /* 0x000000322900780c */ /* 0x000fda0006f21670 */
[----:B0-----:R-:W0:Y:S02]  /*11220*/  @!P1 LDC.64 R26, c[0x0][0x5c0] ;  /* 0x00017000ff1a9b82 */ /* 0x001e240000000a00 */
[----:B0-----:R-:W-:-:S05]  /*11230*/  @!P1 IADD3 R26, P2, R24, R26, RZ ;  /* 0x0000001a181a9210 */ /* 0x001fca0007f5e0ff */
[----:B------:R-:W-:-:S05]  /*11240*/  @!P1 IMAD.X R27, R46, 0x1, R27, P2 ;  /* 0x000000012e1b9824 */ /* 0x000fca00010e061b */
[----:B------:R-:W-:Y:S01]  /*11250*/  @!P1 STG.E.U8 desc[UR38][R26.64+0x31], R151 ;  /* 0x000031971a009986 */ /* 0x000fe2000c101126 */
[----:B------:R-:W-:-:S03]  /*11260*/  ISETP.LT.OR P1, PT, R41, 0x39, !P5 ;  /* 0x000000392900780c */ /* 0x000fc60006f21670 */
[----:B------:R0:W-:Y:S01]  /*11270*/  @!P4 STG.E.U8 desc[UR38][R82.64+0x30], R87 ;  /* 0x000030575200c986 */ /* 0x0001e2000c101126 */
[----:B------:R-:W-:-:S03]  /*11280*/  LOP3.LUT P4, RZ, R229, 0x4000, RZ, 0xc0, !PT ;  /* 0x00004000e5ff7812 */ /* 0x000fc6000788c0ff */
[----:B------:R1:W-:Y:S01]  /*11290*/  @!P3 STG.E.U8 desc[UR38][R80.64+0x31], R149 ;  /* 0x000031955000b986 */ /* 0x0003e2000c101126 */
[----:B------:R-:W-:-:S05]  /*112a0*/  LOP3.LUT P3, RZ, R228, 0x800000, RZ, 0xc0, !PT ;  /* 0x00800000e4ff7812 */ /* 0x000fca000786c0ff */
[----:B------:R-:W2:Y:S01]  /*112b0*/  @!P1 LDC.64 R72, c[0x0][0x5c0] ;  /* 0x00017000ff489b82 */ /* 0x000ea20000000a00 */
[----:B0-----:R-:W-:Y:S02]  /*112c0*/  F2FP.SATFINITE.E4M3.F32.PACK_AB_MERGE_C R83, RZ, R23, RZ ;  /* 0x00000017ff53723e */ /* 0x001fe400048070ff */
[----:B-1----:R-:W-:Y:S02]  /*112d0*/  P2R R80, PR, RZ, 0x20 ;  /* 0x00000020ff507803 */ /* 0x002fe40000000000 */
[----:B------:R-:W-:Y:S02]  /*112e0*/  F2FP.SATFINITE.E4M3.F32.PACK_AB_MERGE_C R81, RZ, R146, RZ ;  /* 0x00000092ff51723e */ /* 0x000fe400048070ff */
[----:B--2---:R-:W-:-:S05]  /*112f0*/  @!P1 IADD3 R72, P2, R24, R72, RZ ;  /* 0x0000004818489210 */ /* 0x004fca0007f5e0ff */
        /* <DEDUP_REMOVED lines=11> */
[----:B------:R-:W-:Y:S01]  /*113b0*/  @!P0 STG.E.U8 desc[UR38][R78.64+0x38], R81 ;  /* 0x000038514e008986 */ /* 0x000fe2000c101126 */
[----:B------:R-:W-:Y:S01]  /*113c0*/  LOP3.LUT P0, RZ, R229, 0x1000, RZ, 0xc0, !PT ;  /* 0x00001000e5ff7812 */ /* 0x000fe2000780c0ff */
[----:B0-----:R-:W0:Y:S08]  /*113d0*/  @!P3 LDC.64 R26, c[0x0][0x5c0] ;  /* 0x00017000ff1abb82 */ /* 0x001e300000000a00 */
[----:B------:R1:W-:Y:S04]  /*113e0*/  @!P1 STG.E.U8 desc[UR38][R76.64+0x39], R145 ;  /* 0x000039914c009986 */ /* 0x0003e8000c101126 */
[----:B------:R-:W-:Y:S01]  /*113f0*/  @!P5 STG.E.U8 desc[UR38][R74.64+0x30], R73 ;  /* 0x000030494a00d986 */ /* 0x000fe2000c101126 */
[----:B------:R-:W-:-:S03]  /*11400*/  LOP3.LUT P5, RZ, R228, 0x4000, RZ, 0xc0, !PT ;  /* 0x00004000e4ff7812 */ /* 0x000fc600078ac0ff */
[----:B------:R2:W-:Y:S01]  /*11410*/  @!P4 STG.E.U8 desc[UR38][R70.64+0x31], R83 ;  /* 0x000031534600c986 */ /* 0x0005e2000c101126 */
[----:B------:R-:W-:Y:S02]  /*11420*/  P2R R48, PR, RZ, 0x20 ;  /* 0x00000020ff307803 */ /* 0x000fe40000000000 */
[----:B------:R-:W-:Y:S02]  /*11430*/  LOP3.LUT P5, RZ, R228, 0x100000, RZ, 0xc0, !PT ;  /* 0x00100000e4ff7812 */ /* 0x000fe400078ac0ff */
[----:B-1----:R-:W-:Y:S02]  /*11440*/  F2FP.SATFINITE.E4M3.F32.PACK_AB_MERGE_C R77, RZ, R22, RZ ;  /* 0x00000016ff4d723e */ /* 0x002fe400048070ff */
[----:B------:R-:W1:Y:S01]  /*11450*/  @!P2 LDC.64 R22, c[0x0][0x5c0] ;  /* 0x00017000ff16ab82 */ /* 0x000e620000000a00 */
[----:B------:R-:W-:Y:S02]  /*11460*/  LOP3.LUT P4, RZ, R229, 0x800, RZ, 0xc0, !PT ;  /* 0x00000800e5ff7812 */ /* 0x000fe4000788c0ff */
[----:B--2---:R-:W-:-:S02]  /*11470*/  F2FP.SATFINITE.E4M3.F32.PACK_AB_MERGE_C R71, RZ, R20, RZ ;  /* 0x00000014ff47723e */ /* 0x004fc400048070ff */
[----:B0-----:R-:W-:-:S04]  /*11480*/  @!P3 IADD3 R26, P1, R225, R26, RZ ;  /* 0x0000001ae11ab210 */ /* 0x001fc80007f3e0ff */
[----:B------:R-:W0:Y:S01]  /*11490*/  @!P5 LDC.64 R72, c[0x0][0x5c0] ;  /* 0x00017000ff48db82 */ /* 0x000e220000000a00 */
[----:B------:R-:W-:-:S05]  /*114a0*/  @!P3 IMAD.X R27, R224, 0x1, R27, P1 ;  /* 0x00000001e01bb824 */ /* 0x000fca00008e061b */
[----:B------:R2:W-:Y:S01]  /*114b0*/  @!P3 STG.E.U8 desc[UR38][R26.64+0x30], R77 ;  /* 0x0000304d1a00b986 */ /* 0x0005e2000c101126 */
[----:B------:R-:W-:Y:S02]  /*114c0*/  LOP3.LUT P3, RZ, R228, 0x200, RZ, 0xc0, !PT ;  /* 0x00000200e4ff7812 */ /* 0x000fe4000786c0ff */
[----:B-1----:R-:W-:-:S05]  /*114d0*/  @!P2 IADD3 R22, P1, R223, R22, RZ ;  /* 0x00000016df16a210 */ /* 0x002fca0007f3e0ff */
[----:B------:R-:W-:Y:S01]  /*114e0*/  @!P2 IMAD.X R23, R222, 0x1, R23, P1 ;  /* 0x00000001de17a824 */ /* 0x000fe200008e0617 */
[----:B--2---:R-:W-:Y:S02]  /*114f0*/  F2FP.SATFINITE.E4M3.F32.PACK_AB_MERGE_C R27, RZ, R19, RZ ;  /* 0x00000013ff1b723e */ /* 0x004fe400048070ff */
[----:B0-----:R-:W-:Y:S02]  /*11500*/  @!P5 IADD3 R214, P1, R214, R72, RZ ;  /* 0x00000048d6d6d210 */ /* 0x001fe40007f3e0ff */
[----:B------:R0:W-:Y:S01]  /*11510*/  @!P2 STG.E.U8 desc[UR38][R22.64+0x31], R21 ;  /* 0x000031151600a986 */ /* 0x0001e2000c101126 */
[----:B------:R-:W-:Y:S02]  /*11520*/  LOP3.LUT P2, RZ, R228, 0x20, RZ, 0xc0, !PT ;  /* 0x00000020e4ff7812 */ /* 0x000fe4000784c0ff */
[----:B------:R-:W-:Y:S01]  /*11530*/  @!P5 IMAD.X R215, R213, 0x1, R73, P1 ;  /* 0x00000001d5d7d824 */ /* 0x000fe200008e0649 */
[----:B------:R-:W-:Y:S01]  /*11540*/  ISETP.NE.AND P5, PT, R48, RZ, PT ;  /* 0x000000ff3000720c */ /* 0x000fe20003fa5270 */
[----:B------:R-:W-:Y:S01]  /*11550*/  @!P6 STG.E.U8 desc[UR38][R68.64+0x38], R71 ;  /* 0x000038474400e986 */ /* 0x000fe2000c101126 */
[----:B------:R-:W-:-:S02]  /*11560*/  LOP3.LUT P1, RZ, R228, 0x100000, RZ, 0xc0, !PT ;  /* 0x00100000e4ff7812 */ /* 0x000fc4000782c0ff */
[C---:B------:R-:W-:Y:S01]  /*11570*/  LOP3.LUT P6, RZ, R229.reuse, 0x80, RZ, 0xc0, !PT ;  /* 0x00000080e5ff7812 */ /* 0x040fe200078cc0ff */
[----:B------:R1:W-:Y:S01]  /*11580*/  @!P0 STG.E.U8 desc[UR38][R66.64+0x39], R27 ;  /* 0x0000391b42008986 */ /* 0x0003e2000c101126 */
[----:B------:R-:W-:Y:S02]  /*11590*/  LOP3.LUT P0, RZ, R229, 0x20, RZ, 0xc0, !PT ;  /* 0x00000020e5ff7812 */ /* 0x000fe4000780c0ff */
[----:B0-----:R-:W-:Y:S02]  /*115a0*/  F2FP.SATFINITE.E4M3.F32.PACK_AB_MERGE_C R21, RZ, R18, RZ ;  /* 0x00000012ff15723e */ /* 0x001fe400048070ff */
[----:B------:R-:W-:-:S03]  /*115b0*/  F2FP.SATFINITE.E4M3.F32.PACK_AB_MERGE_C R23, RZ, R16, RZ ;  /* 0x00000010ff17723e */ /* 0x000fc600048070ff */
[----:B------:R-:W0:Y:S02]  /*115c0*/  @!P5 LDC.64 R18, c[0x0][0x5c0] ;  /* 0x00017000ff12db82 */ /* 0x000e240000000a00 */
[----:B------:R2:W-:Y:S06]  /*115d0*/  @!P1 STG.E.U8 desc[UR38][R214.64+0x38], R21 ;  /* 0x00003815d6009986 */ /* 0x0005ec000c101126 */
[----:B-1----:R-:W1:Y:S01]  /*115e0*/  @!P3 LDC.64 R26, c[0x0][0x5c0] ;  /* 0x00017000ff1abb82 */ /* 0x002e620000000a00 */
[----:B--2---:R-:W-:Y:S02]  /*115f0*/  F2FP.SATFINITE.E4M3.F32.PACK_AB_MERGE_C R21, RZ, R15, RZ ;  /* 0x0000000fff15723e */ /* 0x004fe400048070ff */
[----:B0-----:R-:W-:-:S05]  /*11600*/  @!P5 IADD3 R18, P1, R211, R18, RZ ;  /* 0x00000012d312d210 */ /* 0x001fca0007f3e0ff */
[----:B------:R-:W-:Y:S01]  /*11610*/  @!P5 IMAD.X R19, R205, 0x1, R19, P1 ;  /* 0x00000001cd13d824 */ /* 0x000fe200008e0613 */
[----:B------:R-:W-:-:S04]  /*11620*/  LOP3.LUT P1, RZ, R229, 0x200, RZ, 0xc0, !PT ;  /* 0x00000200e5ff7812 */ /* 0x000fc8000782c0ff */
[----:B------:R0:W-:Y:S01]  /*11630*/  @!P5 STG.E.U8 desc[UR38][R18.64+0x39], R17 ;  /* 0x000039111200d986 */ /* 0x0001e2000c101126 */
[----:B------:R-:W-:-:S03]  /*11640*/  ISETP.NE.AND P5, PT, R80, RZ, PT ;  /* 0x000000ff5000720c */ /* 0x000fc60003fa5270 */
[----:B------:R-:W-:Y:S01]  /*11650*/  @!P4 STG.E.U8 desc[UR38][R64.64+0x30], R23 ;  /* 0x000030174000c986 */ /* 0x000fe2000c101126 */
[----:B------:R-:W-:-:S04]  /*11660*/  LOP3.LUT P4, RZ, R0, 0x800, RZ, 0xc0, !PT ;  /* 0x0000080000ff7812 */ /* 0x000fc8000788c0ff */
[----:B------:R2:W-:Y:S01]  /*11670*/  @!P1 STG.E.U8 desc[UR38][R62.64+0x31], R21 ;  /* 0x000031153e009986 */ /* 0x0005e2000c101126 */
[----:B-1----:R-:W-:Y:S02]  /*11680*/  @!P3 IADD3 R106, P1, R106, R26, RZ ;  /* 0x0000001a6a6ab210 */ /* 0x002fe40007f3e0ff */
[----:B0-----:R-:W-:Y:S02]  /*11690*/  F2FP.SATFINITE.E4M3.F32.PACK_AB_MERGE_C R17, RZ, R14, RZ ;  /* 0x0000000eff11723e */ /* 0x001fe400048070ff */
[----:B------:R-:W0:Y:S01]  /*116a0*/  @!P2 LDC.64 R14, c[0x0][0x5c0] ;  /* 0x00017000ff0eab82 */ /* 0x000e220000000a00 */
[----:B------:R-:W-:Y:S01]  /*116b0*/  @!P3 IMAD.X R107, R99, 0x1, R27, P1 ;  /* 0x00000001636bb824 */ /* 0x000fe200008e061b */
[----:B------:R-:W-:-:S04]  /*116c0*/  F2FP.SATFINITE.E4M3.F32.PACK_AB_MERGE_C R19, RZ, R13, RZ ;  /* 0x0000000dff13723e */ /* 0x000fc800048070ff */
[----:B------:R1:W-:Y:S01]  /*116d0*/  @!P3 STG.E.U8 desc[UR38][R106.64+0x30], R17 ;  /* 0x000030116a00b986 */ /* 0x0003e2000c101126 */
[----:B------:R-:W-:Y:S02]  /*116e0*/  LOP3.LUT P3, RZ, R0, 0x400, RZ, 0xc0, !PT ;  /* 0x0000040000ff7812 */ /* 0x000fe4000786c0ff */
[----:B--2---:R-:W-:Y:S02]  /*116f0*/  F2FP.SATFINITE.E4M3.F32.PACK_AB_MERGE_C R21, RZ, R12, RZ ;  /* 0x0000000cff15723e */ /* 0x004fe400048070ff */
[----:B-1----:R-:W-:-:S09]  /*11700*/  F2FP.SATFINITE.E4M3.F32.PACK_AB_MERGE_C R17, RZ, R11, RZ ;  /* 0x0000000bff11723e */ /* 0x002fd200048070ff */
[----:B------:R-:W1:Y:S01]  /*11710*/  @!P3 LDC.64 R12, c[0x0][0x5c0] ;  /* 0x00017000ff0cbb82 */ /* 0x000e620000000a00 */
[----:B0-----:R-:W-:-:S05]  /*11720*/  @!P2 IADD3 R14, P1, R97, R14, RZ ;  /* 0x0000000e610ea210 */ /* 0x001fca0007f3e0ff */
[----:B------:R-:W-:-:S05]  /*11730*/  @!P2 IMAD.X R15, R47, 0x1, R15, P1 ;  /* 0x000000012f0fa824 */ /* 0x000fca00008e060f */
[----:B------:R0:W-:Y:S04]  /*11740*/  @!P2 STG.E.U8 desc[UR38][R14.64+0x31], R19 ;  /* 0x000031130e00a986 */ /* 0x0001e8000c101126 */
[----:B------:R-:W-:Y:S01]  /*11750*/  @!P6 STG.E.U8 desc[UR38][R60.64+0x38], R21 ;  /* 0x000038153c00e986 */ /* 0x000fe2000c101126 */
[----:B------:R-:W-:-:S03]  /*11760*/  LOP3.LUT P6, RZ, R229, 0x2, RZ, 0xc0, !PT ;  /* 0x00000002e5ff7812 */ /* 0x000fc600078cc0ff */
[----:B------:R2:W-:Y:S01]  /*11770*/  @!P0 STG.E.U8 desc[UR38][R58.64+0x39], R17 ;  /* 0x000039113a008986 */ /* 0x0005e2000c101126 */
[----:B------:R-:W-:Y:S02]  /*11780*/  LOP3.LUT P0, RZ, R229, 0x8, RZ, 0xc0, !PT ;  /* 0x00000008e5ff7812 */ /* 0x000fe4000780c0ff */
[----:B-1----:R-:W-:Y:S02]  /*11790*/  @!P3 IADD3 R12, P1, R25, R12, RZ ;  /* 0x0000000c190cb210 */ /* 0x002fe40007f3e0ff */
[----:B0-----:R-:W-:Y:S02]  /*117a0*/  F2FP.SATFINITE.E4M3.F32.PACK_AB_MERGE_C R19, RZ, R10, RZ ;  /* 0x0000000aff13723e */ /* 0x001fe400048070ff */
[----:B------:R-:W0:Y:S01]  /*117b0*/  @!P4 LDC.64 R10, c[0x0][0x5c0] ;  /* 0x00017000ff0acb82 */ /* 0x000e220000000a00 */
[----:B------:R-:W-:Y:S01]  /*117c0*/  @!P3 IMAD.X R13, R43, 0x1, R13, P1 ;  /* 0x000000012b0db824 */ /* 0x000fe200008e060d */
[----:B--2---:R-:W-:-:S04]  /*117d0*/  F2FP.SATFINITE.E4M3.F32.PACK_AB_MERGE_C R17, RZ, R9, RZ ;  /* 0x00000009ff11723e */ /* 0x004fc800048070ff */
[----:B------:R1:W-:Y:S01]  /*117e0*/  @!P3 STG.E.U8 desc[UR38][R12.64+0x38], R19 ;  /* 0x000038130c00b986 */ /* 0x0003e2000c101126 */
[----:B------:R-:W-:Y:S02]  /*117f0*/  LOP3.LUT P3, RZ, R229, 0x1, RZ, 0xc0, !PT ;  /* 0x00000001e5ff7812 */ /* 0x000fe4000786c0ff */
[----:B-1----:R-:W-:Y:S02]  /*11800*/  F2FP.SATFINITE.E4M3.F32.PACK_AB_MERGE_C R13, RZ, R8, RZ ;  /* 0x00000008ff0d723e */ /* 0x002fe400048070ff */
[----:B0-----:R-:W-:-:S05]  /*11810*/  @!P4 IADD3 R10, P1, R85, R10, RZ ;  /* 0x0000000a550ac210 */ /* 0x001fca0007f3e0ff */
[----:B------:R-:W-:Y:S01]  /*11820*/  @!P4 IMAD.X R11, R88, 0x1, R11, P1 ;  /* 0x00000001580bc824 */ /* 0x000fe200008e060b */
[----:B------:R-:W-:-:S04]  /*11830*/  ISETP.LT.OR P1, PT, R41, 0x41, !P5 ;  /* 0x000000412900780c */ /* 0x000fc80006f21670 */
[----:B------:R0:W-:Y:S01]  /*11840*/  @!P4 STG.E.U8 desc[UR38][R10.64+0x39], R17 ;  /* 0x000039110a00c986 */ /* 0x0001e2000c101126 */
[----:B------:R-:W-:-:S08]  /*11850*/  LOP3.LUT P4, RZ, R229, 0x40, RZ, 0xc0, !PT ;  /* 0x00000040e5ff7812 */ /* 0x000fd0000788c0ff */
[----:B------:R-:W1:Y:S01]  /*11860*/  @!P1 LDC.64 R14, c[0x0][0x5c0] ;  /* 0x00017000ff0e9b82 */ /* 0x000e620000000a00 */
[----:B0-----:R-:W-:Y:S02]  /*11870*/  F2FP.SATFINITE.E4M3.F32.PACK_AB_MERGE_C R11, RZ, R7, RZ ;  /* 0x00000007ff0b723e */ /* 0x001fe400048070ff */
[----:B------:R-:W-:Y:S02]  /*11880*/  F2FP.SATFINITE.E4M3.F32.PACK_AB_MERGE_C R17, RZ, R6, RZ ;  /* 0x00000006ff11723e */ /* 0x000fe400048070ff */
[----:B-1----:R-:W-:-:S05]  /*11890*/  @!P1 IADD3 R14, P2, R24, R14, RZ ;  /* 0x0000000e180e9210 */ /* 0x002fca0007f5e0ff */
        /* <DEDUP_REMOVED lines=9> */
[----:B------:R-:W-:Y:S01]  /*11930*/  @!P4 STG.E.U8 desc[UR38][R56.64+0x40], R17 ;  /* 0x000040113800c986 */ /* 0x000fe2000c101126 */
[----:B------:R-:W-:-:S03]  /*11940*/  LOP3.LUT P4, RZ, R228, 0x1000000, RZ, 0xc0, !PT ;  /* 0x01000000e4ff7812 */ /* 0x000fc6000788c0ff */
[----:B------:R-:W-:Y:S01]  /*11950*/  @!P6 STG.E.U8 desc[UR38][R54.64+0x41], R13 ;  /* 0x0000410d3600e986 */ /* 0x000fe2000c101126 */
[----:B------:R-:W-:Y:S02]  /*11960*/  LOP3.LUT P6, RZ, R228, 0x200000, RZ, 0xc0, !PT ;  /* 0x00200000e4ff7812 */ /* 0x000fe400078cc0ff */
[----:B0-----:R-:W-:-:S03]  /*11970*/  F2FP.SATFINITE.E4M3.F32.PACK_AB_MERGE_C R9, RZ, R4, RZ ;  /* 0x00000004ff09723e */ /* 0x001fc600048070ff */
[----:B------:R-:W0:Y:S01]  /*11980*/  @!P1 LDC.64 R6, c[0x0][0x5c0] ;  /* 0x00017000ff069b82 */ /* 0x000e220000000a00 */
[----:B------:R-:W-:Y:S01]  /*11990*/  F2FP.SATFINITE.E4M3.F32.PACK_AB_MERGE_C R11, RZ, R2, RZ ;  /* 0x00000002ff0b723e */ /* 0x000fe200048070ff */
[----:B---3--:R-:W-:Y:S02]  /*119a0*/  FMUL R2, R194, UR33 ;  /* 0x00000021c2027c20 */ /* 0x008fe40008400000 */
[----:B------:R-:W2:Y:S01]  /*119b0*/  LDL.LU R194, [R1+0x18] ;  /* 0x0000180001c27983 */ /* 0x000ea20000300800 */
[----:B0-----:R-:W-:-:S05]  /*119c0*/  @!P1 IADD3 R6, P2, R24, R6, RZ ;  /* 0x0000000618069210 */ /* 0x001fca0007f5e0ff */
[----:B------:R-:W-:-:S05]  /*119d0*/  @!P1 IMAD.X R7, R46, 0x1, R7, P2 ;  /* 0x000000012e079824 */ /* 0x000fca00010e0607 */
[----:B------:R0:W-:Y:S01]  /*119e0*/  @!P1 STG.E.U8 desc[UR38][R6.64+0x48], R9 ;  /* 0x0000480906009986 */ /* 0x0001e2000c101126 */
[----:B------:R-:W-:Y:S02]  /*119f0*/  ISETP.LT.OR P1, PT, R41, 0x4a, !P5 ;  /* 0x0000004a2900780c */ /* 0x000fe40006f21670 */
[----:B------:R-:W-:-:S11]  /*11a00*/  LOP3.LUT P5, RZ, R228, 0x20000000, RZ, 0xc0, !PT ;  /* 0x20000000e4ff7812 */ /* 0x000fd600078ac0ff */
[----:B------:R-:W1:Y:S01]  /*11a10*/  @!P1 LDC.64 R4, c[0x0][0x5c0] ;  /* 0x00017000ff049b82 */ /* 0x000e620000000a00 */
[----:B0-----:R-:W-:Y:S02]  /*11a20*/  F2FP.SATFINITE.E4M3.F32.PACK_AB_MERGE_C R7, RZ, R2, RZ ;  /* 0x00000002ff07723e */ /* 0x001fe400048070ff */
[----:B-1----:R-:W-:-:S05]  /*11a30*/  @!P1 IADD3 R4, P2, R24, R4, RZ ;  /* 0x0000000418049210 */ /* 0x002fca0007f5e0ff */
[----:B------:R-:W-:Y:S02]  /*11a40*/  @!P1 IMAD.X R5, R46, 0x1, R5, P2 ;  /* 0x000000012e059824 */ /* 0x000fe400010e0605 */
[----:B------:R-:W-:Y:S01]  /*11a50*/  FMUL R2, R195, UR33 ;  /* 0x00000021c3027c20 */ /* 0x000fe20008400000 */
[C---:B------:R-:W-:Y:S01]  /*11a60*/  LOP3.LUT P2, RZ, R228.reuse, 0x40000000, RZ, 0xc0, !PT ;  /* 0x40000000e4ff7812 */ /* 0x040fe2000784c0ff */
[----:B------:R-:W3:Y:S04]  /*11a70*/  LDL.LU R195, [R1+0x1c] ;  /* 0x00001c0001c37983 */ /* 0x000ee80000300800 */
[----:B------:R0:W-:Y:S01]  /*11a80*/  @!P1 STG.E.U8 desc[UR38][R4.64+0x49], R3 ;  /* 0x0000490304009986 */ /* 0x0001e2000c101126 */
[----:B------:R-:W-:Y:S02]  /*11a90*/  LOP3.LUT P1, RZ, R228, 0x80000000, RZ, 0xc0, !PT ;  /* 0x80000000e4ff7812 */ /* 0x000fe4000782c0ff */
[----:B------:R-:W-:Y:S01]  /*11aa0*/  F2FP.SATFINITE.E4M3.F32.PACK_AB_MERGE_C R9, RZ, R2, RZ ;  /* 0x00000002ff09723e */ /* 0x000fe200048070ff */
[----:B0-----:R-:W0:Y:S01]  /*11ab0*/  @!P4 LDC.64 R4, c[0x0][0x5c0] ;  /* 0x00017000ff04cb82 */ /* 0x001e220000000a00 */
[----:B----4-:R-:W-:Y:S01]  /*11ac0*/  FMUL R2, R196, UR33 ;  /* 0x00000021c4027c20 */ /* 0x010fe20008400000 */
[----:B------:R-:W-:Y:S01]  /*11ad0*/  @!P0 STG.E.U8 desc[UR38][R52.64+0x48], R11 ;  /* 0x0000480b34008986 */ /* 0x000fe2000c101126 */
[----:B------:R-:W-:-:S03]  /*11ae0*/  LOP3.LUT P0, RZ, R228, 0x80000, RZ, 0xc0, !PT ;  /* 0x00080000e4ff7812 */ /* 0x000fc6000780c0ff */
[----:B------:R-:W4:Y:S01]  /*11af0*/  LDL.LU R196, [R1+0x20] ;  /* 0x0000200001c47983 */ /* 0x000f220000300800 */
[----:B------:R-:W-:-:S03]  /*11b00*/  F2FP.SATFINITE.E4M3.F32.PACK_AB_MERGE_C R3, RZ, R2, RZ ;  /* 0x00000002ff03723e */ /* 0x000fc600048070ff */
[----:B------:R1:W-:Y:S01]  /*11b10*/  @!P3 STG.E.U8 desc[UR38][R50.64+0x49], R7 ;  /* 0x000049073200b986 */ /* 0x0003e2000c101126 */
[----:B------:R-:W-:-:S03]  /*11b20*/  FMUL R2, R227, UR33 ;  /* 0x00000021e3027c20 */ /* 0x000fc60008400000 */
[----:B------:R0:W-:Y:S04]  /*11b30*/  @!P1 STG.E.U8 desc[UR38][R38.64+0x40], R9 ;  /* 0x0000400926009986 */ /* 0x0001e8000c101126 */
[----:B------:R-:W4:Y:S01]  /*11b40*/  LDL.LU R227, [R1+0x24] ;  /* 0x0000240001e37983 */ /* 0x000f220000300800 */
[----:B-1----:R-:W1:Y:S01]  /*11b50*/  @!P6 LDC.64 R6, c[0x0][0x5c0] ;  /* 0x00017000ff06eb82 */ /* 0x002e620000000a00 */
[----:B0-----:R-:W-:-:S05]  /*11b60*/  @!P4 IADD3 R204, P1, R204, R4, RZ ;  /* 0x00000004ccccc210 */ /* 0x001fca0007f3e0ff */
[----:B------:R-:W-:Y:S01]  /*11b70*/  @!P4 IMAD.X R205, R203, 0x1, R5, P1 ;  /* 0x00000001cbcdc824 */ /* 0x000fe200008e0605 */
[----:B------:R-:W-:Y:S01]  /*11b80*/  F2FP.SATFINITE.E4M3.F32.PACK_AB_MERGE_C R5, RZ, R2, RZ ;  /* 0x00000002ff05723e */ /* 0x000fe200048070ff */
[----:B------:R-:W-:Y:S01]  /*11b90*/  FMUL R2, R226, UR33 ;  /* 0x00000021e2027c20 */ /* 0x000fe20008400000 */
[----:B------:R-:W0:Y:S01]  /*11ba0*/  @!P0 LDC.64 R8, c[0x0][0x5c0] ;  /* 0x00017000ff088b82 */ /* 0x000e220000000a00 */
[----:B------:R-:W4:Y:S04]  /*11bb0*/  LDL.LU R226, [R1+0x28] ;  /* 0x0000280001e27983 */ /* 0x000f280000300800 */
[----:B------:R1:W-:Y:S02]  /*11bc0*/  @!P2 STG.E.U8 desc[UR38][R36.64+0x41], R3 ;  /* 0x000041032400a986 */ /* 0x0003e4000c101126 */
[----:B-1----:R-:W-:Y:S01]  /*11bd0*/  F2FP.SATFINITE.E4M3.F32.PACK_AB_MERGE_C R3, RZ, R2, RZ ;  /* 0x00000002ff03723e */ /* 0x002fe200048070ff */
[----:B------:R-:W-:-:S02]  /*11be0*/  FMUL R2, R193, UR33 ;  /* 0x00000021c1027c20 */ /* 0x000fc40008400000 */
[----:B------:R-:W4:Y:S01]  /*11bf0*/  LDL.LU R193, [R1+0x2c] ;  /* 0x00002c0001c17983 */ /* 0x000f220000300800 */
[----:B------:R-:W-:-:S05]  /*11c00*/  @!P6 IADD3 R202, P1, R202, R6, RZ ;  /* 0x00000006cacae210 */ /* 0x000fca0007f3e0ff */
[----:B------:R-:W-:Y:S01]  /*11c10*/  @!P6 IMAD.X R203, R201, 0x1, R7, P1 ;  /* 0x00000001c9cbe824 */ /* 0x000fe200008e0607 */
[----:B------:R-:W-:Y:S01]  /*11c20*/  F2FP.SATFINITE.E4M3.F32.PACK_AB_MERGE_C R7, RZ, R2, RZ ;  /* 0x00000002ff07723e */ /* 0x000fe200048070ff */
[----:B------:R1:W-:Y:S01]  /*11c30*/  @!P4 STG.E.U8 desc[UR38][R204.64+0x40], R5 ;  /* 0x00004005cc00c986 */ /* 0x0003e2000c101126 */
[----:B------:R-:W-:-:S03]  /*11c40*/  LOP3.LUT P1, RZ, R228, 0x10000000, RZ, 0xc0, !PT ;  /* 0x10000000e4ff7812 */ /* 0x000fc6000782c0ff */
[----:B------:R0:W-:Y:S04]  /*11c50*/  @!P6 STG.E.U8 desc[UR38][R202.64+0x41], R3 ;  /* 0x00004103ca00e986 */ /* 0x0001e8000c101126 */
[----:B------:R-:W-:Y:S01]  /*11c60*/  @!P5 STG.E.U8 desc[UR38][R34.64+0x48], R7 ;  /* 0x000048072200d986 */ /* 0x000fe2000c101126 */
[----:B--2---:R-:W-:-:S03]  /*11c70*/  FMUL R2, R194, UR33 ;  /* 0x00000021c2027c20 */ /* 0x004fc60008400000 */
[----:B------:R-:W2:Y:S02]  /*11c80*/  LDL.LU R194, [R1+0x30] ;  /* 0x0000300001c27983 */ /* 0x000ea40000300800 */
[----:B-1----:R-:W-:-:S05]  /*11c90*/  F2FP.SATFINITE.E4M3.F32.PACK_AB_MERGE_C R5, RZ, R2, RZ ;  /* 0x00000002ff05723e */ /* 0x002fca00048070ff */
[----:B------:R1:W-:Y:S01]  /*11ca0*/  @!P1 STG.E.U8 desc[UR38][R32.64+0x49], R5 ;  /* 0x0000490520009986 */ /* 0x0003e2000c101126 */
[----:B---3--:R-:W-:-:S03]  /*11cb0*/  FMUL R2, R195, UR33 ;  /* 0x00000021c3027c20 */ /* 0x008fc60008400000 */
[----:B------:R-:W3:Y:S02]  /*11cc0*/  LDL.LU R195, [R1+0x34] ;  /* 0x0000340001c37983 */ /* 0x000ee40000300800 */
[----:B0-----:R-:W-:Y:S01]  /*11cd0*/  F2FP.SATFINITE.E4M3.F32.PACK_AB_MERGE_C R3, RZ, R2, RZ ;  /* 0x00000002ff03723e */ /* 0x001fe200048070ff */
[----:B----4-:R-:W-:Y:S02]  /*11ce0*/  FMUL R2, R196, UR33 ;  /* 0x00000021c4027c20 */ /* 0x010fe40008400000 */
[----:B------:R-:W4:Y:S03]  /*11cf0*/  LDL.LU R196, [R1+0x38] ;  /* 0x0000380001c47983 */ /* 0x000f260000300800 */
[----:B-1----:R-:W-:Y:S01]  /*11d00*/  F2FP.SATFINITE.E4M3.F32.PACK_AB_MERGE_C R5, RZ, R2, RZ ;  /* 0x00000002ff05723e */ /* 0x002fe200048070ff */
[----:B------:R-:W-:Y:S02]  /*11d10*/  FMUL R2, R227, UR33 ;  /* 0x00000021e3027c20 */ /* 0x000fe40008400000 */
[----:B------:R-:W4:Y:S03]  /*11d20*/  LDL.LU R227, [R1+0x3c] ;  /* 0x00003c0001e37983 */ /* 0x000f260000300800 */
[----:B------:R-:W-:Y:S01]  /*11d30*/  F2FP.SATFINITE.E4M3.F32.PACK_AB_MERGE_C R7, RZ, R2, RZ ;  /* 0x00000002ff07723e */ /* 0x000fe200048070ff */
[----:B------:R-:W-:-:S02]  /*11d40*/  FMUL R2, R226, UR33 ;  /* 0x00000021e2027c20 */ /* 0x000fc40008400000 */
[----:B------:R-:W4:Y:S01]  /*11d50*/  LDL.LU R226, [R1+0x40] ;  /* 0x0000400001e27983 */ /* 0x000f220000300800 */
[----:B------:R-:W-:Y:S02]  /*11d60*/  LOP3.LUT P3, RZ, R228, 0x800, RZ, 0xc0, !PT ;  /* 0x00000800e4ff7812 */ /* 0x000fe4000786c0ff */
[----:B------:R-:W-:-:S05]  /*11d70*/  @!P0 IADD3 R200, P1, R200, R8, RZ ;  /* 0x00000008c8c88210 */ /* 0x000fca0007f3e0ff */
[----:B------:R-:W-:-:S06]  /*11d80*/  @!P0 IMAD.X R201, R199, 0x1, R9, P1 ;  /* 0x00000001c7c98824 */ /* 0x000fcc00008e0609 */
[----:B------:R-:W0:Y:S01]  /*11d90*/  @!P3 LDC.64 R8, c[0x0][0x5c0] ;  /* 0x00017000ff08bb82 */ /* 0x000e220000000a00 */
[C---:B------:R-:W-:Y:S02]  /*11da0*/  LOP3.LUT P5, RZ, R0.reuse, 0x100, RZ, 0xc0, !PT ;  /* 0x0000010000ff7812 */ /* 0x040fe400078ac0ff */
[----:B------:R-:W-:Y:S01]  /*11db0*/  LOP3.LUT P6, RZ, R0, 0x200, RZ, 0xc0, !PT ;  /* 0x0000020000ff7812 */ /* 0x000fe200078cc0ff */
[----:B------:R1:W-:Y:S10]  /*11dc0*/  @!P0 STG.E.U8 desc[UR38][R200.64+0x48], R3 ;  /* 0x00004803c8008986 */ /* 0x0003f4000c101126 */
[----:B------:R-:W1:Y:S01]  /*11dd0*/  @!P5 LDC.64 R10, c[0x0][0x5c0] ;  /* 0x00017000ff0adb82 */ /* 0x000e620000000a00 */
[----:B------:R-:W-:-:S07]  /*11de0*/  LOP3.LUT P2, RZ, R228, 0x8000000, RZ, 0xc0, !PT ;  /* 0x08000000e4ff7812 */ /* 0x000fce000784c0ff */
[----:B------:R-:W1:Y:S01]  /*11df0*/  @!P6 LDC.64 R12, c[0x0][0x5c0] ;  /* 0x00017000ff0ceb82 */ /* 0x000e620000000a00 */
[----:B0-----:R-:W-:-:S05]  /*11e00*/  @!P3 IADD3 R198, P1, R198, R8, RZ ;  /* 0x00000008c6c6b210 */ /* 0x001fca0007f3e0ff */
[----:B------:R-:W-:-:S05]  /*11e10*/  @!P3 IMAD.X R199, R197, 0x1, R9, P1 ;  /* 0x00000001c5c7b824 */ /* 0x000fca00008e0609 */
[----:B------:R0:W-:Y:S01]  /*11e20*/  @!P3 STG.E.U8 desc[UR38][R198.64+0x49], R5 ;  /* 0x00004905c600b986 */ /* 0x0001e2000c101126 */
[----:B------:R-:W-:-:S04]  /*11e30*/  ISETP.GE.AND P3, PT, R40, 0x101, PT ;  /* 0x000001012800780c */ /* 0x000fc80003f66270 */
[C---:B------:R-:W-:Y:S01]  /*11e40*/  ISETP.LT.OR P1, PT, R41.reuse, 0x49, !P3 ;  /* 0x000000492900780c */ /* 0x040fe20005f21670 */
[----:B------:R-:W-:Y:S01]  /*11e50*/  @!P2 STG.E.U8 desc[UR38][R30.64+0x40], R7 ;  /* 0x000040071e00a986 */ /* 0x000fe2000c101126 */
[----:B------:R-:W-:Y:S02]  /*11e60*/  LOP3.LUT P4, RZ, R228, 0x4000000, RZ, 0xc0, !PT ;  /* 0x04000000e4ff7812 */ /* 0x000fe4000788c0ff */
[----:B------:R-:W-:Y:S02]  /*11e70*/  F2FP.SATFINITE.E4M3.F32.PACK_AB_MERGE_C R9, RZ, R2, RZ ;  /* 0x00000002ff09723e */ /* 0x000fe400048070ff */
[----:B-1----:R-:W-:Y:S02]  /*11e80*/  @!P5 IADD3 R2, P2, R94, R10, RZ ;  /* 0x0000000a5e02d210 */ /* 0x002fe40007f5e0ff */
[----:B------:R-:W-:Y:S02]  /*11e90*/  LOP3.LUT P0, RZ, R0, 0x80, RZ, 0xc0, !PT ;  /* 0x0000008000ff7812 */ /* 0x000fe4000780c0ff */
[----:B------:R-:W-:-:S03]  /*11ea0*/  ISETP.LT.OR P3, PT, R41, 0x4a, !P3 ;  /* 0x0000004a2900780c */ /* 0x000fc60005f61670 */
[----:B------:R-:W1:Y:S01]  /*11eb0*/  @!P1 LDC.64 R14, c[0x0][0x5c0] ;  /* 0x00017000ff0e9b82 */ /* 0x000e620000000a00 */
[----:B------:R-:W-:Y:S01]  /*11ec0*/  @!P5 IMAD.X R3, R91, 0x1, R11, P2 ;  /* 0x000000015b03d824 */ /* 0x000fe200010e060b */
[----:B------:R-:W-:Y:S01]  /*11ed0*/  ISETP.LT.OR P2, PT, R41, 0x49, !P0 ;  /* 0x000000492900780c */ /* 0x000fe20004741670 */
[----:B------:R-:W-:Y:S01]  /*11ee0*/  FMUL R4, R193, UR33 ;  /* 0x00000021c1047c20 */ /* 0x000fe20008400000 */
[----:B------:R-:W-:Y:S01]  /*11ef0*/  ISETP.LT.OR P0, PT, R41, 0x4a, !P0 ;  /* 0x0000004a2900780c */ /* 0x000fe20004701670 */
[----:B------:R2:W-:Y:S03]  /*11f00*/  @!P4 STG.E.U8 desc[UR38][R28.64+0x41], R9 ;  /* 0x000041091c00c986 */ /* 0x0005e6000c101126 */
[----:B------:R-:W-:Y:S02]  /*11f10*/  F2FP.SATFINITE.E4M3.F32.PACK_AB_MERGE_C R11, RZ, R4, RZ ;  /* 0x00000004ff0b723e */ /* 0x000fe400048070ff */
[----:B------:R-:W-:Y:S01]  /*11f20*/  @!P6 IADD3 R4, P4, R95, R12, RZ ;  /* 0x0000000c5f04e210 */ /* 0x000fe20007f9e0ff */
[----:B------:R-:W1:Y:S04]  /*11f30*/  @!P3 LDC.64 R16, c[0x0][0x5c0] ;  /* 0x00017000ff10bb82 */ /* 0x000e680000000a00 */
[----:B0-----:R-:W-:-:S04]  /*11f40*/  @!P6 IMAD.X R5, R96, 0x1, R13, P4 ;  /* 0x000000016005e824 */ /* 0x001fc800020e060d */
[----:B------:R-:W0:Y:S01]  /*11f50*/  @!P2 LDC.64 R12, c[0x0][0x5c0] ;  /* 0x00017000ff0cab82 */ /* 0x000e220000000a00 */
[----:B------:R1:W-:Y:S07]  /*11f60*/  @!P5 STG.E.U8 desc[UR38][R2.64+0x40], R11 ;  /* 0x0000400b0200d986 */ /* 0x0003ee000c101126 */
[----:B------:R-:W0:Y:S01]  /*11f70*/  @!P0 LDC.64 R18, c[0x0][0x5c0] ;  /* 0x00017000ff128b82 */ /* 0x000e220000000a00 */
[----:B--2---:R-:W-:-:S05]  /*11f80*/  FMUL R6, R194, UR33 ;  /* 0x00000021c2067c20 */ /* 0x004fca0008400000 */
[----:B------:R-:W-:Y:S02]  /*11f90*/  F2FP.SATFINITE.E4M3.F32.PACK_AB_MERGE_C R9, RZ, R6, RZ ;  /* 0x00000006ff09723e */ /* 0x000fe400048070ff */
[----:B-1----:R-:W-:-:S04]  /*11fa0*/  @!P1 IADD3 R6, P4, P5, R24, R14, R49 ;  /* 0x0000000e18069210 */ /* 0x002fc80007d9e031 */
[----:B------:R-:W-:Y:S02]  /*11fb0*/  @!P1 IADD3.X R7, R46, R15, R44, P4, P5 ;  /* 0x0000000f2e079210 */ /* 0x000fe400027ea42c */
[----:B------:R-:W-:-:S04]  /*11fc0*/  @!P2 IADD3 R3, P4, P5, R45, R24, R49 ;  /* 0x000000182d03a210 */ /* 0x000fc80007d9e031 */
[C-C-:B------:R-:W-:Y:S02]  /*11fd0*/  @!P2 IADD3.X R10, R42.reuse, R46, R44.reuse, P4, P5 ;  /* 0x0000002e2a0aa210 */ /* 0x140fe400027ea42c */
[--C-:B------:R-:W-:Y:S01]  /*11fe0*/  @!P0 IADD3 R45, P4, P5, R45, R24, R49.reuse ;  /* 0x000000182d2d8210 */ /* 0x100fe20007d9e031 */
[----:B------:R0:W-:Y:S03]  /*11ff0*/  @!P6 STG.E.U8 desc[UR38][R4.64+0x41], R9 ;  /* 0x000041090400e986 */ /* 0x0001e6000c101126 */
[----:B------:R-:W-:Y:S02]  /*12000*/  @!P0 IADD3.X R42, R42, R46, R44, P4, P5 ;  /* 0x0000002e2a2a8210 */ /* 0x000fe400027ea42c */
[----:B------:R-:W-:-:S04]  /*12010*/  @!P3 IADD3 R24, P4, P5, R24, R16, R49 ;  /* 0x000000101818b210 */ /* 0x000fc80007d9e031 */
[----:B------:R-:W-:Y:S02]  /*12020*/  @!P3 IADD3.X R25, R46, R17, R44, P4, P5 ;  /* 0x000000112e19b210 */ /* 0x000fe400027ea42c */
[----:B0-----:R-:W-:Y:S01]  /*12030*/  @!P0 IADD3 R4, P4, R45, R18, RZ ;  /* 0x000000122d048210 */ /* 0x001fe20007f9e0ff */
[----:B---3--:R-:W-:-:S05]  /*12040*/  FMUL R2, R195, UR33 ;  /* 0x00000021c3027c20 */ /* 0x008fca0008400000 */
[----:B------:R-:W-:-:S05]  /*12050*/  F2FP.SATFINITE.E4M3.F32.PACK_AB_MERGE_C R11, RZ, R2, RZ ;  /* 0x00000002ff0b723e */ /* 0x000fca00048070ff */
[----:B------:R0:W-:Y:S01]  /*12060*/  @!P1 STG.E.U8 desc[UR38][R6.64+0x48], R11 ;  /* 0x0000480b06009986 */ /* 0x0001e2000c101126 */
[----:B------:R-:W-:-:S05]  /*12070*/  @!P2 IADD3 R2, P1, R3, R12, RZ ;  /* 0x0000000c0302a210 */ /* 0x000fca0007f3e0ff */
[----:B------:R-:W-:Y:S02]  /*12080*/  @!P2 IMAD.X R3, R10, 0x1, R13, P1 ;  /* 0x000000010a03a824 */ /* 0x000fe400008e060d */
[----:B----4-:R-:W-:-:S05]  /*12090*/  FMUL R5, R196, UR33 ;  /* 0x00000021c4057c20 */ /* 0x010fca0008400000 */
[----:B------:R-:W-:Y:S01]  /*120a0*/  F2FP.SATFINITE.E4M3.F32.PACK_AB_MERGE_C R13, RZ, R5, RZ ;  /* 0x00000005ff0d723e */ /* 0x000fe200048070ff */
[----:B------:R-:W-:Y:S02]  /*120b0*/  @!P0 IMAD.X R5, R42, 0x1, R19, P4 ;  /* 0x000000012a058824 */ /* 0x000fe400020e0613 */
[----:B------:R-:W-:Y:S02]  /*120c0*/  FMUL R8, R227, UR33 ;  /* 0x00000021e3087c20 */ /* 0x000fe40008400000 */
[----:B------:R0:W-:Y:S03]  /*120d0*/  @!P3 STG.E.U8 desc[UR38][R24.64+0x49], R13 ;  /* 0x0000490d1800b986 */ /* 0x0001e6000c101126 */
[----:B------:R-:W-:Y:S01]  /*120e0*/  F2FP.SATFINITE.E4M3.F32.PACK_AB_MERGE_C R15, RZ, R8, RZ ;  /* 0x00000008ff0f723e */ /* 0x000fe200048070ff */
[----:B------:R-:W-:-:S04]  /*120f0*/  FMUL R9, R226, UR33 ;  /* 0x00000021e2097c20 */ /* 0x000fc80008400000 */
[----:B------:R0:W-:Y:S01]  /*12100*/  @!P2 STG.E.U8 desc[UR38][R2.64+0x48], R15 ;  /* 0x0000480f0200a986 */ /* 0x0001e2000c101126 */
[----:B------:R-:W-:-:S05]  /*12110*/  F2FP.SATFINITE.E4M3.F32.PACK_AB_MERGE_C R9, RZ, R9, RZ ;  /* 0x00000009ff09723e */ /* 0x000fca00048070ff */
[----:B------:R0:W-:Y:S02]  /*12120*/  @!P0 STG.E.U8 desc[UR38][R4.64+0x49], R9 ;  /* 0x0000490904008986 */ /* 0x0001e4000c101126 */
.L_x_35:
[----:B------:R-:W-:Y:S05]  /*12130*/  BSYNC B0 ;  /* 0x0000000000007941 */ /* 0x000fea0003800000 */
.L_x_31:
[----:B0-2---:R-:W2:Y:S04]  /*12140*/  LDL.LU R3, [R1+0x44] ;  /* 0x0000440001037983 */ /* 0x005ea80000300800 */
[----:B-----5:R-:W2:Y:S01]  /*12150*/  LDL.LU R2, [R1+0x48] ;  /* 0x0000480001027983 */ /* 0x020ea20000300800 */
[----:B------:R-:W-:Y:S01]  /*12160*/  ULDC UR10, c[0x0][0xc] ;  /* 0x00000300000a7ab9 */ /* 0x000fe20000000800 */
[----:B------:R-:W-:Y:S01]  /*12170*/  ULDC UR11, c[0x0][0x10] ;  /* 0x00000400000b7ab9 */ /* 0x000fe20000000800 */
[----:B------:R-:W2:Y:S01]  /*12180*/  LDC R5, c[0x0][0x14] ;  /* 0x00000500ff057b82 */ /* 0x000ea20000000800 */
[----:B------:R-:W-:Y:S01]  /*12190*/  UIMAD.WIDE.U32 UR10, UR10, UR11, URZ ;  /* 0x0000000b0a0a72a5 */ /* 0x000fe2000f8e003f */
[----:B------:R0:W5:Y:S01]  /*121a0*/  LDL R144, [R1+0x50] ;  /* 0x0000500001907983 */ /* 0x0001620000100800 */
[----:B------:R-:W-:-:S04]  /*121b0*/  UMOV UR34, 0xffffffff ;  /* 0xffffffff00227882 */ /* 0x000fc80000000000 */
[----:B--2---:R-:W-:-:S04]  /*121c0*/  IMAD.WIDE.U32 R2, R5, UR10, R2 ;  /* 0x0000000a05027c25 */ /* 0x004fc8000f8e0002 */
[----:B------:R-:W-:Y:S01]  /*121d0*/  IMAD R5, R5, UR11, RZ ;  /* 0x0000000b05057c24 */ /* 0x000fe2000f8e02ff */
[----:B------:R-:W-:Y:S01]  /*121e0*/  ULDC.64 UR10, c[0x0][0x650] ;  /* 0x00019400000a7ab9 */ /* 0x000fe20000000a00 */
[----:B------:R-:W-:Y:S01]  /*121f0*/  IMAD.MOV.U32 R19, RZ, RZ, R2 ;  /* 0x000000ffff137224 */ /* 0x000fe200078e0002 */
[----:B------:R-:W-:Y:S01]  /*12200*/  ISETP.GE.U32.AND P0, PT, R2, UR10, PT ;  /* 0x0000000a02007c0c */ /* 0x000fe2000bf06070 */
[----:B------:R-:W-:Y:S01]  /*12210*/  IMAD.IADD R21, R3, 0x1, R5 ;  /* 0x0000000103157824 */ /* 0x000fe200078e0205 */
[----:B------:R-:W-:Y:S01]  /*12220*/  PRMT R3, RZ, 0x7610, R3 ;  /* 0x00007610ff037816 */ /* 0x000fe20000000003 */
[----:B------:R-:W-:-:S03]  /*12230*/  IMAD.MOV.U32 R2, RZ, RZ, -0x1 ;  /* 0xffffffffff027424 */ /* 0x000fc600078e00ff */
[----:B------:R0:W-:Y:S01]  /*12240*/  STL [R1+0x44], R21 ;  /* 0x0000441501007387 */ /* 0x0001e20000100800 */
[----:B------:R-:W-:-:S03]  /*12250*/  ISETP.GE.U32.AND.EX P0, PT, R21, UR11, PT, P0 ;  /* 0x0000000b15007c0c */ /* 0x000fc6000bf06100 */
[----:B------:R0:W-:Y:S04]  /*12260*/  STL [R1+0x48], R19 ;  /* 0x0000481301007387 */ /* 0x0001e80000100800 */
[----:B------:R0:W-:Y:S06]  /*12270*/  STL [R1+0x4c], R2 ;  /* 0x00004c0201007387 */ /* 0x0001ec0000100800 */
[----:B------:R-:W-:Y:S05]  /*12280*/  @P0 BRA `(.L_x_36) ;  /* 0x00000004007c0947 */ /* 0x000fea0003800000 */
[----:B------:R-:W0:Y:S01]  /*12290*/  S2R R14, SR_CTAID.X ;  /* 0x00000000000e7919 */ /* 0x000e220000002500 */
[----:B------:R-:W2:Y:S01]  /*122a0*/  LDC.64 R8, c[0x0][0x628] ;  /* 0x00018a00ff087b82 */ /* 0x000ea20000000a00 */
[----:B------:R-:W-:Y:S01]  /*122b0*/  ULDC UR5, c[0x0][0x150] ;  /* 0x0000540000057ab9 */ /* 0x000fe20000000800 */
[----:B------:R-:W-:Y:S01]  /*122c0*/  IMAD.MOV.U32 R6, RZ, RZ, R19 ;  /* 0x000000ffff067224 */ /* 0x000fe200078e0013 */
[----:B------:R-:W3:Y:S01]  /*122d0*/  S2R R16, SR_CTAID.Y ;  /* 0x0000000000107919 */ /* 0x000ee20000002600 */
[----:B------:R-:W-:-:S04]  /*122e0*/  IMAD.MOV.U32 R7, RZ, RZ, R21 ;  /* 0x000000ffff077224 */ /* 0x000fc800078e0015 */
[----:B------:R-:W4:Y:S08]  /*122f0*/  LDC R17, c[0x0][0x144] ;  /* 0x00005100ff117b82 */ /* 0x000f300000000800 */
[----:B------:R-:W1:Y:S08]  /*12300*/  LDC R10, c[0x0][0x630] ;  /* 0x00018c00ff0a7b82 */ /* 0x000e700000000800 */
[----:B------:R-:W1:Y:S01]  /*12310*/  LDC.64 R12, c[0x0][0x620] ;  /* 0x00018800ff0c7b82 */ /* 0x000e620000000a00 */
[----:B--2---:R-:W-:-:S04]  /*12320*/  ISETP.NE.U32.AND P0, PT, R8, RZ, PT ;  /* 0x000000ff0800720c */ /* 0x004fc80003f05070 */
[----:B------:R-:W-:Y:S02]  /*12330*/  ISETP.NE.AND.EX P0, PT, R9, RZ, PT, P0 ;  /* 0x000000ff0900720c */ /* 0x000fe40003f05300 */
[----:B0-----:R-:W-:-:S05]  /*12340*/  I2FP.F32.U32 R2, R14 ;  /* 0x0000000e00027245 */ /* 0x001fca0000201000 */
[----:B------:R-:W-:-:S04]  /*12350*/  FMUL R2, R2, UR5 ;  /* 0x0000000502027c20 */ /* 0x000fc80008400000 */
[----:B------:R0:W2:Y:S02]  /*12360*/  F2I.U32.TRUNC.NTZ R15, R2 ;  /* 0x00000002000f7305 */ /* 0x0000a4000020f000 */
[----:B---34-:R-:W-:Y:S05]  /*12370*/  @!P0 BRA `(.L_x_37) ;  /* 0x0000000000288947 */ /* 0x018fea0003800000 */
[----:B0-----:R-:W0:Y:S02]  /*12380*/  LDC R2, c[0x0][0x634] ;  /* 0x00018d00ff027b82 */ /* 0x001e240000000800 */
        /* <DEDUP_REMOVED lines=9> */
.L_x_37:
[-CC-:B-1----:R-:W-:Y:S01]  /*12420*/  SHF.R.U64 R25, R6, R10.reuse, R7.reuse ;  /* 0x0000000a06197219 */ /* 0x182fe20000001207 */
[----:B------:R-:W1:Y:S01]  /*12430*/  LDC.64 R22, c[0x0][0x640] ;  /* 0x00019000ff167b82 */ /* 0x000e620000000a00 */
[----:B0-----:R-:W-:Y:S01]  /*12440*/  SHF.R.U32.HI R2, RZ, R10, R7 ;  /* 0x0000000aff027219 */ /* 0x001fe20000011607 */
[----:B--2---:R-:W-:Y:S01]  /*12450*/  IMAD.MOV R15, RZ, RZ, -R15 ;  /* 0x000000ffff0f7224 */ /* 0x004fe200078e0a0f */
[----:B------:R-:W-:Y:S01]  /*12460*/  IADD3 R5, P0, RZ, -R25, RZ ;  /* 0x80000019ff057210 */ /* 0x000fe20007f1e0ff */
[----:B------:R-:W-:Y:S01]  /*12470*/  ULDC UR5, c[0x0][0x154] ;  /* 0x0000550000057ab9 */ /* 0x000fe20000000800 */
[----:B------:R-:W-:Y:S02]  /*12480*/  IMAD.MOV.U32 R7, RZ, RZ, 0x1 ;  /* 0x00000001ff077424 */ /* 0x000fe400078e00ff */
[----:B------:R-:W-:Y:S01]  /*12490*/  IMAD R15, R17, R15, R14 ;  /* 0x0000000f110f7224 */ /* 0x000fe200078e020e */
[----:B------:R-:W0:Y:S01]  /*124a0*/  LDC R6, c[0x0][0x618] ;  /* 0x00018600ff067b82 */ /* 0x000e220000000800 */
[----:B------:R-:W-:-:S02]  /*124b0*/  IMAD.X R3, RZ, RZ, ~R2, P0 ;  /* 0x000000ffff037224 */ /* 0x000fc400000e0e02 */
[----:B------:R-:W-:Y:S02]  /*124c0*/  IMAD.MOV.U32 R2, RZ, RZ, R19 ;  /* 0x000000ffff027224 */ /* 0x000fe400078e0013 */
[-C--:B------:R-:W-:Y:S02]  /*124d0*/  IMAD R4, R3, R12.reuse, RZ ;  /* 0x0000000c03047224 */ /* 0x080fe400078e02ff */
[----:B------:R-:W-:Y:S01]  /*124e0*/  IMAD.MOV.U32 R3, RZ, RZ, R21 ;  /* 0x000000ffff037224 */ /* 0x000fe200078e0015 */
[----:B------:R-:W2:Y:S01]  /*124f0*/  LDC R18, c[0x0][0x608] ;  /* 0x00018200ff127b82 */ /* 0x000ea20000000800 */
[----:B------:R-:W-:-:S04]  /*12500*/  IMAD.WIDE.U32 R2, R5, R12, R2 ;  /* 0x0000000c05027225 */ /* 0x000fc800078e0002 */
[----:B------:R-:W-:-:S03]  /*12510*/  IMAD R5, R5, R13, R4 ;  /* 0x0000000d05057224 */ /* 0x000fc600078e0204 */
[----:B------:R-:W3:Y:S01]  /*12520*/  LDC R20, c[0x0][0x658] ;  /* 0x00019600ff147b82 */ /* 0x000ee20000000800 */
[----:B------:R-:W-:Y:S01]  /*12530*/  I2FP.F32.U32 R4, R16 ;  /* 0x0000001000047245 */ /* 0x000fe20000201000 */
[----:B------:R-:W-:Y:S01]  /*12540*/  IMAD.IADD R3, R3, 0x1, R5 ;  /* 0x0000000103037824 */ /* 0x000fe200078e0205 */
[----:B-1----:R-:W-:Y:S01]  /*12550*/  ISETP.NE.U32.AND P0, PT, R22, RZ, PT ;  /* 0x000000ff1600720c */ /* 0x002fe20003f05070 */
[----:B------:R-:W-:Y:S02]  /*12560*/  IMAD.MOV.U32 R5, RZ, RZ, -0x1 ;  /* 0xffffffffff057424 */ /* 0x000fe400078e00ff */
[----:B------:R-:W-:Y:S02]  /*12570*/  FMUL R4, R4, UR5 ;  /* 0x0000000504047c20 */ /* 0x000fe40008400000 */
[----:B------:R-:W1:Y:S01]  /*12580*/  LDC R13, c[0x0][0x148] ;  /* 0x00005200ff0d7b82 */ /* 0x000e620000000800 */
[----:B0-----:R-:W-:Y:S01]  /*12590*/  SHF.R.U64 R10, R2, R6, R3 ;  /* 0x00000006020a7219 */ /* 0x001fe20000001203 */
[----:B------:R0:W4:Y:S01]  /*125a0*/  F2I.U32.TRUNC.NTZ R11, R4 ;  /* 0x00000004000b7305 */ /* 0x000122000020f000 */
[----:B------:R-:W-:-:S02]  /*125b0*/  ISETP.NE.AND.EX P0, PT, R23, RZ, PT, P0 ;  /* 0x000000ff1700720c */ /* 0x000fc40003f05300 */
[----:B------:R-:W-:-:S03]  /*125c0*/  SHF.R.U32.HI R3, RZ, R6, R3 ;  /* 0x00000006ff037219 */ /* 0x000fc60000011603 */
[----:B------:R-:W0:Y:S01]  /*125d0*/  LDC R14, c[0x0][0x600] ;  /* 0x00018000ff0e7b82 */ /* 0x000e220000000800 */
[-CC-:B--2---:R-:W-:Y:S02]  /*125e0*/  SHF.R.U64 R8, R10, R18.reuse, R3.reuse ;  /* 0x000000120a087219 */ /* 0x184fe40000001203 */
[----:B------:R-:W-:-:S05]  /*125f0*/  SHF.R.U32.HI R3, RZ, R18, R3 ;  /* 0x00000012ff037219 */ /* 0x000fca0000011603 */
[----:B------:R-:W2:Y:S01]  /*12600*/  LDC R19, c[0x0][0x648] ;  /* 0x00019200ff137b82 */ /* 0x000ea20000000800 */
[-CC-:B---3--:R-:W-:Y:S02]  /*12610*/  SHF.R.U64 R12, R8, R20.reuse, R3.reuse ;  /* 0x00000014080c7219 */ /* 0x188fe40000001203 */
[-C--:B------:R-:W-:Y:S02]  /*12620*/  SHF.L.U32 R5, R5, R20.reuse, RZ ;  /* 0x0000001405057219 */ /* 0x080fe400000006ff */
[-C--:B------:R-:W-:Y:S01]  /*12630*/  SHF.R.U32.HI R3, RZ, R20.reuse, R3 ;  /* 0x00000014ff037219 */ /* 0x080fe20000011603 */
[----:B------:R-:W-:Y:S01]  /*12640*/  IMAD.MOV.U32 R2, RZ, RZ, R12 ;  /* 0x000000ffff027224 */ /* 0x000fe200078e000c */
[----:B------:R-:W-:Y:S01]  /*12650*/  SHF.L.U32 R20, R7, R20, RZ ;  /* 0x0000001407147219 */ /* 0x000fe200000006ff */
[----:B------:R-:W3:Y:S01]  /*12660*/  LDC R21, c[0x0][0x638] ;  /* 0x00018e00ff157b82 */ /* 0x000ee20000000800 */
[----:B------:R-:W-:-:S07]  /*12670*/  LOP3.LUT R17, RZ, R5, RZ, 0x33, !PT ;  /* 0x00000005ff117212 */ /* 0x000fce00078e33ff */
[----:B------:R-:W0:Y:S01]  /*12680*/  LDC R24, c[0x0][0x610] ;  /* 0x00018400ff187b82 */ /* 0x000e220000000800 */
[----:B----4-:R-:W-:Y:S05]  /*12690*/  @!P0 BRA `(.L_x_38) ;  /* 0x0000000000288947 */ /* 0x010fea0003800000 */
[----:B------:R-:W4:Y:S02]  /*126a0*/  LDC R7, c[0x0][0x64c] ;  /* 0x00019300ff077b82 */ /* 0x000f240000000800 */
[----:B----4-:R-:W-:-:S05]  /*126b0*/  IADD3 R7, P0, R12, R7, RZ ;  /* 0x000000070c077210 */ /* 0x010fca0007f1e0ff */
[----:B------:R-:W-:-:S04]  /*126c0*/  IMAD.X R9, RZ, RZ, R3, P0 ;  /* 0x000000ffff097224 */ /* 0x000fc800000e0603 */
[----:B------:R-:W-:-:S04]  /*126d0*/  IMAD.WIDE.U32 R2, R9, R22, RZ ;  /* 0x0000001609027225 */ /* 0x000fc800078e00ff */
[----:B0-----:R-:W-:-:S04]  /*126e0*/  IMAD.WIDE.U32 R4, P0, R7, R23, R2 ;  /* 0x0000001707047225 */ /* 0x001fc80007800002 */
[----:B------:R-:W-:-:S04]  /*126f0*/  IMAD.WIDE.U32 R2, R7, R22, RZ ;  /* 0x0000001607027225 */ /* 0x000fc800078e00ff */
[----:B------:R-:W-:Y:S01]  /*12700*/  IMAD.X R7, RZ, RZ, RZ, P0 ;  /* 0x000000ffff077224 */ /* 0x000fe200000e06ff */
[----:B------:R-:W-:Y:S01]  /*12710*/  IADD3 RZ, P0, R3, R4, RZ ;  /* 0x0000000403ff7210 */ /* 0x000fe20007f1e0ff */
[----:B------:R-:W-:-:S04]  /*12720*/  IMAD.MOV.U32 R6, RZ, RZ, R5 ;  /* 0x000000ffff067224 */ /* 0x000fc800078e0005 */
[----:B------:R-:W-:-:S08]  /*12730*/  IMAD.WIDE.U32.X R2, R9, R23, R6, P0 ;  /* 0x0000001709027225 */ /* 0x000fd000000e0406 */
.L_x_38:
[----:B0-----:R-:W0:Y:S01]  /*12740*/  LDC R4, c[0x0][0x65c] ;  /* 0x00019700ff047b82 */ /* 0x001e220000000800 */
[----:B--2---:R-:W-:Y:S01]  /*12750*/  SHF.R.U64 R2, R2, R19, R3 ;  /* 0x0000001302027219 */ /* 0x004fe20000001203 */
[----:B------:R-:W-:Y:S01]  /*12760*/  VIADD R7, R14, 0xffffffff ;  /* 0xffffffff0e077836 */ /* 0x000fe20000000000 */
[----:B------:R-:W-:Y:S01]  /*12770*/  LOP3.LUT R5, R8, R17, RZ, 0xc0, !PT ;  /* 0x0000001108057212 */ /* 0x000fe200078ec0ff */
[----:B------:R-:W-:Y:S01]  /*12780*/  IMAD.MOV R11, RZ, RZ, -R11 ;  /* 0x000000ffff0b7224 */ /* 0x000fe200078e0a0b */
[----:B------:R-:W-:Y:S01]  /*12790*/  R2UR UR34, R25 ;  /* 0x00000000192272ca */ /* 0x000fe200000e0000 */
[----:B------:R-:W-:Y:S01]  /*127a0*/  IMAD.MOV R3, RZ, RZ, -R2 ;  /* 0x000000ffff037224 */ /* 0x000fe200078e0a02 */
[----:B------:R-:W-:Y:S01]  /*127b0*/  LOP3.LUT R10, R10, R7, RZ, 0xc0, !PT ;  /* 0x000000070a0a7212 */ /* 0x000fe200078ec0ff */
[----:B------:R-:W-:Y:S02]  /*127c0*/  IMAD R2, R20, R2, R5 ;  /* 0x0000000214027224 */ /* 0x000fe400078e0205 */
[----:B---3--:R-:W-:-:S04]  /*127d0*/  IMAD R3, R3, R21, R12 ;  /* 0x0000001503037224 */ /* 0x008fc800078e020c */
[----:B------:R-:W-:Y:S01]  /*127e0*/  IMAD R3, R3, R14, R10 ;  /* 0x0000000e03037224 */ /* 0x000fe200078e020a */
[----:B0-----:R-:W-:Y:S01]  /*127f0*/  ISETP.NE.AND P0, PT, R4, 0x1, PT ;  /* 0x000000010400780c */ /* 0x001fe20003f05270 */
[----:B------:R-:W-:-:S12]  /*12800*/  IMAD.MOV.U32 R4, RZ, RZ, 0x1 ;  /* 0x00000001ff047424 */ /* 0x000fd800078e00ff */
[----:B-1----:R-:W-:-:S04]  /*12810*/  @P0 IMAD R15, R13, R11, R16 ;  /* 0x0000000b0d0f0224 */ /* 0x002fc800078e0210 */
[----:B------:R-:W-:-:S05]  /*12820*/  IMAD R2, R2, R24, R15 ;  /* 0x0000001802027224 */ /* 0x000fca00078e020f */
[----:B------:R-:W-:Y:S02]  /*12830*/  SEL R5, R3, R2, !P0 ;  /* 0x0000000203057207 */ /* 0x000fe40004000000 */
[----:B-----5:R-:W-:Y:S02]  /*12840*/  SEL R144, R2, R3, !P0 ;  /* 0x0000000302907207 */ /* 0x020fe40004000000 */
[----:B------:R-:W-:Y:S01]  /*12850*/  PRMT R3, R4, 0x7610, R3 ;  /* 0x0000761004037816 */ /* 0x000fe20000000003 */
[----:B------:R2:W-:Y:S04]  /*12860*/  STL [R1+0x4c], R5 ;  /* 0x00004c0501007387 */ /* 0x0005e80000100800 */
[----:B------:R2:W-:Y:S02]  /*12870*/  STL [R1+0x50], R144 ;  /* 0x0000509001007387 */ /* 0x0005e40000100800 */
.L_x_36:
[----:B0----5:R-:W-:Y:S01]  /*12880*/  IMAD.MOV.U32 R2, RZ, RZ, R144 ;  /* 0x000000ffff027224 */ /* 0x021fe200078e0090 */
[----:B------:R-:W-:Y:S01]  /*12890*/  UIMAD.WIDE.U32 UR10, UR12, 0x24924925, URZ ;  /* 0x249249250c0a78a5 */ /* 0x000fe2000f8e003f */
[----:B------:R-:W-:-:S03]  /*128a0*/  LOP3.LUT P0, RZ, R3, 0xff, RZ, 0xc0, !PT ;  /* 0x000000ff03ff7812 */ /* 0x000fc6000780c0ff */
[----:B------:R3:W-:Y:S01]  /*128b0*/  STL [R1+0x50], R2 ;  /* 0x0000500201007387 */ /* 0x0007e20000100800 */
[----:B------:R-:W-:-:S04]  /*128c0*/  UIADD3 UR5, UR12, -UR11, URZ ;  /* 0x8000000b0c057290 */ /* 0x000fc8000fffe03f */
[----:B------:R-:W-:-:S04]  /*128d0*/  ULEA.HI UR5, UR5, UR11, URZ, 0x1f ;  /* 0x0000000b05057291 */ /* 0x000fc8000f8ff83f */
[----:B------:R-:W-:-:S04]  /*128e0*/  USHF.R.U32.HI UR5, URZ, 0x2, UR5 ;  /* 0x000000023f057899 */ /* 0x000fc80008011605 */
[----:B------:R-:W-:Y:S01]  /*128f0*/  UIMAD UR5, UR5, -0x7, UR12 ;  /* 0xfffffff9050578a4 */ /* 0x000fe2000f8e020c */
[----:B---3--:R-:W-:Y:S11]  /*12900*/  @P0 BRA `(.L_x_39) ;  /* 0xfffffee400e80947 */ /* 0x008ff6000383ffff */
[----:B------:R-:W-:Y:S05]  /*12910*/  EXIT ;  /* 0x000000000000794d */ /* 0x000fea0003800000 */
.L_x_3:
[----:B------:R-:W2:Y:S01]  /*12920*/  LDL R18, [R1+0x48] ;  /* 0x0000480001127983 */ /* 0x000ea20000100800 */
[----:B------:R-:W-:-:S03]  /*12930*/  ULDC.64 UR4, c[0x0][0x650] ;  /* 0x0001940000047ab9 */ /* 0x000fc60000000a00 */
[----:B------:R-:W3:Y:S01]  /*12940*/  LDL R19, [R1+0x44] ;  /* 0x0000440001137983 */ /* 0x000ee20000100800 */
[----:B------:R-:W-:Y:S01]  /*12950*/  PRMT R0, RZ, 0x7610, R0 ;  /* 0x00007610ff007816 */ /* 0x000fe20000000000 */
[----:B------:R-:W-:Y:S02]  /*12960*/  IMAD.MOV.U32 R5, RZ, RZ, -0x1 ;  /* 0xffffffffff057424 */ /* 0x000fe400078e00ff */
[----:B------:R-:W-:Y:S02]  /*12970*/  IMAD.MOV.U32 R6, RZ, RZ, -0x1 ;  /* 0xffffffffff067424 */ /* 0x000fe400078e00ff */
[----:B------:R-:W-:Y:S01]  /*12980*/  IMAD.MOV.U32 R11, RZ, RZ, -0x1 ;  /* 0xffffffffff0b7424 */ /* 0x000fe200078e00ff */
[----:B--2---:R-:W-:-:S04]  /*12990*/  ISETP.GE.U32.AND P0, PT, R18, UR4, PT ;  /* 0x0000000412007c0c */ /* 0x004fc8000bf06070 */
[----:B---3--:R-:W-:-:S13]  /*129a0*/  ISETP.GE.U32.AND.EX P0, PT, R19, UR5, PT, P0 ;  /* 0x0000000513007c0c */ /* 0x008fda000bf06100 */
[----:B------:R-:W-:Y:S05]  /*129b0*/  @P0 BRA `(.L_x_40) ;  /* 0x00000004006c0947 */ /* 0x000fea0003800000 */
        /* <DEDUP_REMOVED lines=18> */
.L_x_41:
[--C-:B------:R-:W-:Y:S01]  /*12ae0*/  SHF.R.U64 R12, R10, R14, R11.reuse ;  /* 0x0000000e0a0c7219 */ /* 0x100fe2000000120b */
[----:B------:R-:W0:Y:S01]  /*12af0*/  LDC.64 R20, c[0x0][0x640] ;  /* 0x00019000ff147b82 */ /* 0x000e220000000a00 */
[----:B------:R-:W-:Y:S01]  /*12b00*/  I2FP.F32.U32 R9, R2 ;  /* 0x0000000200097245 */ /* 0x000fe20000201000 */
[----:B------:R-:W-:Y:S01]  /*12b10*/  ULDC UR4, c[0x0][0x150] ;  /* 0x0000540000047ab9 */ /* 0x000fe20000000800 */
[----:B------:R-:W-:Y:S01]  /*12b20*/  SHF.R.U32.HI R0, RZ, R14, R11 ;  /* 0x0000000eff007219 */ /* 0x000fe2000001160b */
[----:B------:R-:W-:Y:S01]  /*12b30*/  IMAD.MOV.U32 R6, RZ, RZ, R18 ;  /* 0x000000ffff067224 */ /* 0x000fe200078e0012 */
[----:B------:R-:W-:Y:S01]  /*12b40*/  IADD3 R3, P0, RZ, -R12, RZ ;  /* 0x8000000cff037210 */ /* 0x000fe20007f1e0ff */
[----:B------:R-:W-:Y:S01]  /*12b50*/  FMUL R9, R9, UR4 ;  /* 0x0000000409097c20 */ /* 0x000fe20008400000 */
[----:B------:R-:W-:Y:S01]  /*12b60*/  IMAD.MOV.U32 R7, RZ, RZ, R19 ;  /* 0x000000ffff077224 */ /* 0x000fe200078e0013 */
[----:B------:R-:W1:Y:S01]  /*12b70*/  LDC R8, c[0x0][0x618] ;  /* 0x00018600ff087b82 */ /* 0x000e620000000800 */
[----:B------:R-:W-:Y:S01]  /*12b80*/  ULDC UR4, c[0x0][0x154] ;  /* 0x0000550000047ab9 */ /* 0x000fe20000000800 */
[----:B------:R-:W-:-:S02]  /*12b90*/  IMAD.X R5, RZ, RZ, ~R0, P0 ;  /* 0x000000ffff057224 */ /* 0x000fc400000e0e00 */
[----:B------:R-:W2:Y:S01]  /*12ba0*/  F2I.U32.TRUNC.NTZ R9, R9 ;  /* 0x0000000900097305 */ /* 0x000ea2000020f000 */
[----:B------:R-:W-:-:S03]  /*12bb0*/  IMAD.WIDE.U32 R6, R3, R16, R6 ;  /* 0x0000001003067225 */ /* 0x000fc600078e0006 */
[----:B------:R-:W3:Y:S01]  /*12bc0*/  LDC R11, c[0x0][0x144] ;  /* 0x00005100ff0b7b82 */ /* 0x000ee20000000800 */
[----:B------:R-:W-:Y:S01]  /*12bd0*/  IMAD R0, R5, R16, RZ ;  /* 0x0000001005007224 */ /* 0x000fe200078e02ff */
[----:B------:R-:W-:-:S03]  /*12be0*/  I2FP.F32.U32 R5, R4 ;  /* 0x0000000400057245 */ /* 0x000fc60000201000 */
[----:B------:R-:W-:Y:S02]  /*12bf0*/  IMAD R3, R3, R17, R0 ;  /* 0x0000001103037224 */ /* 0x000fe400078e0200 */
[----:B------:R-:W-:Y:S01]  /*12c00*/  FMUL R5, R5, UR4 ;  /* 0x0000000405057c20 */ /* 0x000fe20008400000 */
[----:B------:R-:W4:Y:S01]  /*12c10*/  LDC R14, c[0x0][0x608] ;  /* 0x00018200ff0e7b82 */ /* 0x000f220000000800 */
[----:B------:R-:W-:Y:S01]  /*12c20*/  IMAD.IADD R3, R7, 0x1, R3 ;  /* 0x0000000107037824 */ /* 0x000fe200078e0203 */
[----:B0-----:R-:W-:Y:S01]  /*12c30*/  ISETP.NE.U32.AND P0, PT, R20, RZ, PT ;  /* 0x000000ff1400720c */ /* 0x001fe20003f05070 */
[----:B--2---:R-:W-:-:S03]  /*12c40*/  IMAD.MOV R0, RZ, RZ, -R9 ;  /* 0x000000ffff007224 */ /* 0x004fc600078e0a09 */
[----:B------:R-:W-:Y:S02]  /*12c50*/  ISETP.NE.AND.EX P0, PT, R21, RZ, PT, P0 ;  /* 0x000000ff1500720c */ /* 0x000fe40003f05300 */
[----:B------:R-:W0:Y:S01]  /*12c60*/  LDC R19, c[0x0][0x658] ;  /* 0x00019600ff137b82 */ /* 0x000e220000000800 */
[-CC-:B-1----:R-:W-:Y:S01]  /*12c70*/  SHF.R.U64 R10, R6, R8.reuse, R3.reuse ;  /* 0x00000008060a7219 */ /* 0x182fe20000001203 */
[----:B------:R-:W-:Y:S01]  /*12c80*/  IMAD.MOV.U32 R6, RZ, RZ, -0x1 ;  /* 0xffffffffff067424 */ /* 0x000fe200078e00ff */
[----:B------:R-:W-:-:S05]  /*12c90*/  SHF.R.U32.HI R3, RZ, R8, R3 ;  /* 0x00000008ff037219 */ /* 0x000fca0000011603 */
[----:B------:R-:W1:Y:S01]  /*12ca0*/  LDC R17, c[0x0][0x148] ;  /* 0x00005200ff117b82 */ /* 0x000e620000000800 */
[----:B---3--:R-:W-:Y:S02]  /*12cb0*/  IMAD R18, R11, R0, R2 ;  /* 0x000000000b127224 */ /* 0x008fe400078e0202 */
[----:B------:R-:W-:-:S05]  /*12cc0*/  IMAD.MOV.U32 R2, RZ, RZ, 0x1 ;  /* 0x00000001ff027424 */ /* 0x000fca00078e00ff */
[----:B------:R-:W2:Y:S01]  /*12cd0*/  LDC R16, c[0x0][0x600] ;  /* 0x00018000ff107b82 */ /* 0x000ea20000000800 */
[-CC-:B----4-:R-:W-:Y:S02]  /*12ce0*/  SHF.R.U64 R13, R10, R14.reuse, R3.reuse ;  /* 0x0000000e0a0d7219 */ /* 0x190fe40000001203 */
[----:B------:R-:W-:Y:S02]  /*12cf0*/  SHF.R.U32.HI R0, RZ, R14, R3 ;  /* 0x0000000eff007219 */ /* 0x000fe40000011603 */
[----:B------:R3:W4:Y:S03]  /*12d00*/  F2I.U32.TRUNC.NTZ R14, R5 ;  /* 0x00000005000e7305 */ /* 0x000726000020f000 */
[----:B------:R-:W1:Y:S01]  /*12d10*/  LDC R22, c[0x0][0x648] ;  /* 0x00019200ff167b82 */ /* 0x000e620000000800 */
[-C--:B0-----:R-:W-:Y:S02]  /*12d20*/  SHF.R.U64 R15, R13, R19.reuse, R0 ;  /* 0x000000130d0f7219 */ /* 0x081fe40000001200 */
[----:B------:R-:W-:-:S02]  /*12d30*/  SHF.L.U32 R6, R6, R19, RZ ;  /* 0x0000001306067219 */ /* 0x000fc400000006ff */
[-C--:B------:R-:W-:Y:S02]  /*12d40*/  SHF.R.U32.HI R3, RZ, R19.reuse, R0 ;  /* 0x00000013ff037219 */ /* 0x080fe40000011600 */
[----:B------:R-:W-:Y:S01]  /*12d50*/  SHF.L.U32 R19, R2, R19, RZ ;  /* 0x0000001302137219 */ /* 0x000fe200000006ff */
[----:B------:R-:W0:Y:S01]  /*12d60*/  LDC R23, c[0x0][0x638] ;  /* 0x00018e00ff177b82 */ /* 0x000e220000000800 */
[----:B------:R-:W-:Y:S01]  /*12d70*/  LOP3.LUT R24, RZ, R6, RZ, 0x33, !PT ;  /* 0x00000006ff187212 */ /* 0x000fe200078e33ff */
[----:B------:R-:W-:-:S06]  /*12d80*/  IMAD.MOV.U32 R2, RZ, RZ, R15 ;  /* 0x000000ffff027224 */ /* 0x000fcc00078e000f */
[----:B------:R-:W0:Y:S01]  /*12d90*/  LDC R25, c[0x0][0x610] ;  /* 0x00018400ff197b82 */ /* 0x000e220000000800 */
[----:B---34-:R-:W-:Y:S05]  /*12da0*/  @!P0 BRA `(.L_x_42) ;  /* 0x0000000000288947 */ /* 0x018fea0003800000 */
[----:B------:R-:W3:Y:S02]  /*12db0*/  LDC R0, c[0x0][0x64c] ;  /* 0x00019300ff007b82 */ /* 0x000ee40000000800 */
[----:B---3--:R-:W-:-:S05]  /*12dc0*/  IADD3 R5, P0, R15, R0, RZ ;  /* 0x000000000f057210 */ /* 0x008fca0007f1e0ff */
        /* <DEDUP_REMOVED lines=8> */
.L_x_42:
[----:B------:R-:W3:Y:S01]  /*12e50*/  LDC R0, c[0x0][0x65c] ;  /* 0x00019700ff007b82 */ /* 0x000ee20000000800 */
[----:B-1----:R-:W-:Y:S01]  /*12e60*/  SHF.R.U64 R3, R2, R22, R3 ;  /* 0x0000001602037219 */ /* 0x002fe20000001203 */
[----:B--2---:R-:W-:Y:S02]  /*12e70*/  VIADD R7, R16, 0xffffffff ;  /* 0xffffffff10077836 */ /* 0x004fe40000000000 */
[----:B------:R-:W-:Y:S02]  /*12e80*/  IMAD.MOV R14, RZ, RZ, -R14 ;  /* 0x000000ffff0e7224 */ /* 0x000fe400078e0a0e */
[----:B------:R-:W-:Y:S02]  /*12e90*/  IMAD.MOV R2, RZ, RZ, -R3 ;  /* 0x000000ffff027224 */ /* 0x000fe400078e0a03 */
[----:B------:R-:W-:Y:S01]  /*12ea0*/  IMAD.MOV.U32 R11, RZ, RZ, R12 ;  /* 0x000000ffff0b7224 */ /* 0x000fe200078e000c */
[----:B---3--:R-:W-:Y:S02]  /*12eb0*/  ISETP.NE.AND P0, PT, R0, 0x1, PT ;  /* 0x000000010000780c */ /* 0x008fe40003f05270 */
[----:B------:R-:W-:-:S05]  /*12ec0*/  LOP3.LUT R0, R13, R24, RZ, 0xc0, !PT ;  /* 0x000000180d007212 */ /* 0x000fca00078ec0ff */
[----:B------:R-:W-:Y:S01]  /*12ed0*/  IMAD R5, R19, R3, R0 ;  /* 0x0000000313057224 */ /* 0x000fe200078e0200 */
[----:B------:R-:W-:Y:S01]  /*12ee0*/  LOP3.LUT R3, R10, R7, RZ, 0xc0, !PT ;  /* 0x000000070a037212 */ /* 0x000fe200078ec0ff */
[----:B0-----:R-:W-:-:S04]  /*12ef0*/  IMAD R0, R2, R23, R15 ;  /* 0x0000001702007224 */ /* 0x001fc800078e020f */
[----:B------:R-:W-:Y:S02]  /*12f00*/  @P0 IMAD R18, R17, R14, R4 ;  /* 0x0000000e11120224 */ /* 0x000fe400078e0204 */
[----:B------:R-:W-:Y:S02]  /*12f10*/  IMAD R2, R0, R16, R3 ;  /* 0x0000001000027224 */ /* 0x000fe400078e0203 */
[----:B------:R-:W-:Y:S02]  /*12f20*/  IMAD R5, R5, R25, R18 ;  /* 0x0000001905057224 */ /* 0x000fe400078e0212 */
[----:B------:R-:W-:-:S03]  /*12f30*/  IMAD.MOV.U32 R4, RZ, RZ, 0x1 ;  /* 0x00000001ff047424 */ /* 0x000fc600078e00ff */
[----:B------:R-:W-:Y:S02]  /*12f40*/  SEL R6, R2, R5, !P0 ;  /* 0x0000000502067207 */ /* 0x000fe40004000000 */
[----:B------:R-:W-:Y:S02]  /*12f50*/  PRMT R0, R4, 0x7610, R0 ;  /* 0x0000761004007816 */ /* 0x000fe40000000000 */
[----:B------:R-:W-:-:S07]  /*12f60*/  SEL R5, R5, R2, !P0 ;  /* 0x0000000205057207 */ /* 0x000fce0004000000 */
.L_x_40:
[----:B------:R-:W-:-:S08]  /*12f70*/  NOP ;  /* 0x0000000000007918 */ /* 0x000fd00000000000 */
[----:B------:R-:W0:-:S00]  /*12f80*/  USETMAXREG.DEALLOC.CTAPOOL 0x28 ;  /* 0x00000028000079c8 */ /* 0x000e0000080e0500 */
[----:B------:R-:W-:-:S13]  /*12f90*/  ISETP.NE.AND P0, PT, RZ, UR6, PT ;  /* 0x00000006ff007c0c */ /* 0x000fda000bf05270 */
[----:B------:R-:W-:Y:S05]  /*12fa0*/  @P0 EXIT ;  /* 0x000000000000094d */ /* 0x000fea0003800000 */
[----:B0-----:R-:W-:Y:S01]  /*12fb0*/  LOP3.LUT P0, RZ, R0, 0xff, RZ, 0xc0, !PT ;  /* 0x000000ff00ff7812 */ /* 0x001fe2000780c0ff */
[----:B------:R-:W-:Y:S02]  /*12fc0*/  IMAD.MOV.U32 R0, RZ, RZ, 0x1 ;  /* 0x00000001ff007424 */ /* 0x000fe400078e00ff */
[----:B------:R-:W-:-:S10]  /*12fd0*/  IMAD.MOV.U32 R8, RZ, RZ, RZ ;  /* 0x000000ffff087224 */ /* 0x000fd400078e00ff */
[----:B------:R-:W-:Y:S05]  /*12fe0*/  @!P0 BRA `(.L_x_43) ;  /* 0x0000000c00608947 */ /* 0x000fea0003800000 */
[----:B------:R-:W0:Y:S01]  /*12ff0*/  S2R R2, SR_TID.X ;  /* 0x0000000000027919 */ /* 0x000e220000002100 */
[----:B------:R-:W-:Y:S01]  /*13000*/  ULDC UR4, c[0x0][0x28c] ;  /* 0x0000a30000047ab9 */ /* 0x000fe20000000800 */
[----:B------:R-:W-:Y:S01]  /*13010*/  ULDC UR5, c[0x0][0x600] ;  /* 0x0001800000057ab9 */ /* 0x000fe20000000800 */
[----:B------:R-:W-:Y:S01]  /*13020*/  UIADD3 UR11, UR4, 0x3f, URZ ;  /* 0x0000003f040b7890 */ /* 0x000fe2000fffe03f */
[----:B------:R-:W-:Y:S01]  /*13030*/  BSSY B0, `(.L_x_43) ;  /* 0x00000d3000007945 */ /* 0x000fe20003800000 */
[----:B------:R-:W-:Y:S01]  /*13040*/  ULDC UR6, c[0x0][0x658] ;  /* 0x0001960000067ab9 */ /* 0x000fe20000000800 */
[----:B------:R-:W-:Y:S01]  /*13050*/  UMOV UR9, 0xffffffff ;  /* 0xffffffff00097882 */ /* 0x000fe20000000000 */
[----:B------:R-:W-:Y:S01]  /*13060*/  UMOV UR12, 0x1 ;  /* 0x00000001000c7882 */ /* 0x000fe20000000000 */
[----:B------:R-:W-:Y:S01]  /*13070*/  UIADD3 UR4, UR5, -0x1, URZ ;  /* 0xffffffff05047890 */ /* 0x000fe2000fffe03f */
[----:B------:R-:W-:Y:S01]  /*13080*/  IMAD.MOV.U32 R9, RZ, RZ, 0x1 ;  /* 0x00000001ff097424 */ /* 0x000fe200078e00ff */
[----:B------:R-:W-:Y:S01]  /*13090*/  USHF.L.U32 UR10, UR9, UR6, URZ ;  /* 0x00000006090a7299 */ /* 0x000fe2000800063f */
[----:B------:R-:W-:Y:S01]  /*130a0*/  IMAD.MOV.U32 R0, RZ, RZ, 0x1 ;  /* 0x00000001ff007424 */ /* 0x000fe200078e00ff */
[----:B------:R-:W-:Y:S01]  /*130b0*/  USHF.L.U32 UR5, UR12, UR6, URZ ;  /* 0x000000060c057299 */ /* 0x000fe2000800063f */
[----:B------:R-:W-:Y:S01]  /*130c0*/  IMAD.MOV.U32 R8, RZ, RZ, RZ ;  /* 0x000000ffff087224 */ /* 0x000fe200078e00ff */
[----:B------:R-:W-:Y:S01]  /*130d0*/  USHF.R.S32.HI UR12, URZ, 0x1f, UR11 ;  /* 0x0000001f3f0c7899 */ /* 0x000fe2000801140b */
[----:B------:R-:W-:Y:S01]  /*130e0*/  ULDC UR8, c[0x0][0xc] ;  /* 0x0000030000087ab9 */ /* 0x000fe20000000800 */
[----:B------:R-:W-:-:S02]  /*130f0*/  ULDC UR9, c[0x0][0x10] ;  /* 0x0000040000097ab9 */ /* 0x000fc40000000800 */
[----:B------:R-:W-:Y:S02]  /*13100*/  ULEA.HI UR12, UR12, UR11, URZ, 0x6 ;  /* 0x0000000b0c0c7291 */ /* 0x000fe4000f8f303f */
[----:B------:R-:W-:Y:S02]  /*13110*/  UIMAD.WIDE.U32 UR8, UR8, UR9, URZ ;  /* 0x00000009080872a5 */ /* 0x000fe4000f8e003f */
[----:B------:R-:W-:Y:S02]  /*13120*/  ULOP3.LUT UR6, URZ, UR10, URZ, 0x33, !UPT ;  /* 0x0000000a3f067292 */ /* 0x000fe4000f8e333f */
[----:B------:R-:W-:Y:S01]  /*13130*/  USHF.R.S32.HI UR19, URZ, 0x6, UR12 ;  /* 0x000000063f137899 */ /* 0x000fe2000801140c */
[----:B------:R-:W-:Y:S01]  /*13140*/  ULDC UR10, c[0x0][0x14] ;  /* 0x00000500000a7ab9 */ /* 0x000fe20000000800 */
[----:B------:R-:W-:Y:S02]  /*13150*/  ULOP3.LUT UR26, UR7, 0x2, URZ, 0xfc, !UPT ;  /* 0x00000002071a7892 */ /* 0x000fe4000f8efc3f */
[----:B------:R-:W-:-:S02]  /*13160*/  UIMAD.WIDE.U32 UR22, UR8, UR10, URZ ;  /* 0x0000000a081672a5 */ /* 0x000fc4000f8e003f */
[----:B------:R-:W-:Y:S01]  /*13170*/  UIMAD UR13, UR9, UR10, URZ ;  /* 0x0000000a090d72a4 */ /* 0x000fe2000f8e023f */
[C---:B0-----:R-:W-:Y:S01]  /*13180*/  LOP3.LUT P2, RZ, R2.reuse, 0x7f, RZ, 0xc0, !PT ;  /* 0x0000007f02ff7812 */ /* 0x041fe2000784c0ff */
[----:B------:R-:W-:Y:S01]  /*13190*/  UIADD3 UR27, UR19, 0x1, URZ ;  /* 0x00000001131b7890 */ /* 0x000fe2000fffe03f */
[----:B------:R-:W-:Y:S01]  /*131a0*/  LOP3.LUT P0, RZ, R2, 0x1f, RZ, 0xc0, !PT ;  /* 0x0000001f02ff7812 */ /* 0x000fe2000780c0ff */
[----:B------:R-:W-:Y:S01]  /*131b0*/  UIADD3 UR13, UR23, UR13, URZ ;  /* 0x0000000d170d7290 */ /* 0x000fe2000fffe03f */
[----:B------:R-:W-:Y:S02]  /*131c0*/  ULDC.64 UR24, c[0x0][0x198] ;  /* 0x0000660000187ab9 */ /* 0x000fe40000000a00 */
[----:B------:R-:W-:-:S13]  /*131d0*/  PLOP3.LUT P0, PT, P0, P2, PT, 0x8a, 0x0 ;  /* 0x000000000000781c */ /* 0x000fda0000705172 */
.L_x_55:
[----:B------:R-:W-:-:S03]  /*131e0*/  UMOV UR8, 0xffffffff ;  /* 0xffffffff00087882 */ /* 0x000fc60000000000 */
[----:B------:R-:W-:Y:S05]  /*131f0*/  BRA.DIV UR8, `(.L_x_44) ;  /* 0x0000001208447947 */ /* 0x000fea000b800000 */
[----:B------:R-:W-:-:S13]  /*13200*/  ELECT P1, URZ, PT ;  /* 0x00000000003f782f */ /* 0x000fda0003820000 */
.L_x_69:
[----:B------:R-:W0:Y:S01]  /*13210*/  LDC R2, c[0x0][0x28c] ;  /* 0x0000a300ff027b82 */ /* 0x000e220000000800 */
[----:B------:R-:W-:Y:S01]  /*13220*/  BSSY B1, `(.L_x_45) ;  /* 0x0000038000017945 */ /* 0x000fe20003800000 */
[----:B0-----:R-:W-:-:S13]  /*13230*/  ISETP.LT.OR P1, PT, R2, 0x1, !P1 ;  /* 0x000000010200780c */ /* 0x001fda0004f21670 */
[----:B------:R-:W-:Y:S05]  /*13240*/  @P1 BRA `(.L_x_46) ;  /* 0x0000000000d41947 */ /* 0x000fea0003800000 */
[----:B------:R-:W-:Y:S02]  /*13250*/  IMAD R6, R6, 0x50, RZ ;  /* 0x0000005006067824 */ /* 0x000fe400078e02ff */
[----:B------:R-:W-:Y:S02]  /*13260*/  IMAD R7, R5, 0x180, RZ ;  /* 0x0000018005077824 */ /* 0x000fe400078e02ff */
[----:B------:R-:W-:Y:S02]  /*13270*/  IMAD.MOV.U32 R12, RZ, RZ, RZ ;  /* 0x000000ffff0c7224 */ /* 0x000fe400078e00ff */
[----:B------:R-:W-:Y:S02]  /*13280*/  IMAD.U32 R14, RZ, RZ, UR27 ;  /* 0x0000001bff0e7e24 */ /* 0x000fe4000f8e00ff */
[----:B------:R-:W-:Y:S02]  /*13290*/  IMAD.MOV.U32 R2, RZ, RZ, R0 ;  /* 0x000000ffff027224 */ /* 0x000fe400078e0000 */
[----:B------:R-:W-:-:S07]  /*132a0*/  IMAD.MOV.U32 R3, RZ, RZ, R8 ;  /* 0x000000ffff037224 */ /* 0x000fce00078e0008 */
.L_x_50:
[----:B------:R-:W0:Y:S01]  /*132b0*/  S2R R5, SR_CgaCtaId ;  /* 0x0000000000057919 */ /* 0x000e220000008800 */
[----:B------:R-:W-:-:S04]  /*132c0*/  MOV R4, 0x400 ;  /* 0x0000040000047802 */ /* 0x000fc80000000f00 */
[----:B0-----:R-:W-:Y:S02]  /*132d0*/  LEA R10, R5, R4, 0x18 ;  /* 0x00000004050a7211 */ /* 0x001fe400078ec0ff */
[----:B------:R-:W-:Y:S01]  /*132e0*/  SHF.L.U32 R4, R2, 0x1f, RZ ;  /* 0x0000001f02047819 */ /* 0x000fe200000006ff */
[----:B------:R-:W0:Y:S02]  /*132f0*/  @!P2 LDC R5, c[0x0][0x500] ;  /* 0x00014000ff05ab82 */ /* 0x000e240000000800 */
[----:B------:R-:W-:-:S04]  /*13300*/  IMAD R13, R3, 0x8, R10 ;  /* 0x00000008030d7824 */ /* 0x000fc800078e020a */
[----:B------:R-:W1:Y:S02]  /*13310*/  SYNCS.PHASECHK.TRANS64.TRYWAIT P1, [R13+URZ+0x38], R4 ;  /* 0x000038040d0075a7 */ /* 0x000e64000802017f */
[----:B-1----:R-:W-:Y:S05]  /*13320*/  @!P1 BRA `(.L_x_47) ;  /* 0x0000001000189947 */ /* 0x002fea0003800000 */
.L_x_70:
[----:B------:R-:W-:Y:S01]  /*13330*/  UPRMT UR8, UR26, 0x9910, URZ ;  /* 0x000099101a087896 */ /* 0x000fe2000800003f */
[----:B0-----:R0:W-:Y:S03]  /*13340*/  @!P2 SYNCS.ARRIVE.TRANS64 RZ, [R13+URZ], R5 ;  /* 0x000000050dffa9a7 */ /* 0x0011e6000800003f */
[----:B------:R-:W-:-:S06]  /*13350*/  UISETP.NE.AND UP0, UPT, UR8, 0x2, UPT ;  /* 0x000000020800788c */ /* 0x000fcc000bf05270 */
[----:B------:R-:W-:-:S13]  /*13360*/  PLOP3.LUT P1, PT, PT, PT, UP0, 0x80, 0x0 ;  /* 0x000000000000781c */ /* 0x000fda0003f2f008 */
[----:B0-----:R-:W-:Y:S05]  /*13370*/  @P1 BRA `(.L_x_48) ;  /* 0x0000000000041947 */ /* 0x001fea0003800000 */
[----:B------:R-:W-:Y:S01]  /*13380*/  BPT.TRAP 0x1 ;  /* 0x000000040000795c */ /* 0x000fe20000300000 */
.L_x_48:
[----:B------:R-:W-:Y:S05]  /*13390*/  @P0 BRA `(.L_x_49) ;  /* 0x0000000000040947 */ /* 0x000fea0003800000 */
[----:B------:R-:W-:Y:S01]  /*133a0*/  BPT.TRAP 0x1 ;  /* 0x000000040000795c */ /* 0x000fe20000300000 */
.L_x_49:
[--C-:B-1----:R-:W-:Y:S01]  /*133b0*/  IMAD R4, R3, 0x6000, R10.reuse ;  /* 0x0000600003047824 */ /* 0x102fe200078e020a */
[----:B------:R-:W-:Y:S01]  /*133c0*/  R2UR UR20, R7 ;  /* 0x00000000071472ca */ /* 0x000fe200000e0000 */
[----:B------:R-:W-:Y:S01]  /*133d0*/  IMAD R10, R3, 0x1400, R10 ;  /* 0x00001400030a7824 */ /* 0x000fe200078e020a */
[----:B------:R-:W-:Y:S01]  /*133e0*/  R2UR UR9, R13 ;  /* 0x000000000d0972ca */ /* 0x000fe200000e0000 */
[----:B------:R-:W-:Y:S01]  /*133f0*/  VIADD R14, R14, 0xffffffff ;  /* 0xffffffff0e0e7836 */ /* 0x000fe20000000000 */
[----:B------:R-:W-:Y:S01]  /*13400*/  R2UR UR8, R4 ;  /* 0x00000000040872ca */ /* 0x000fe200000e0000 */
[----:B------:R-:W-:Y:S01]  /*13410*/  UIADD3 UR14, UP0, UR24, 0xf0, URZ ;  /* 0x000000f0180e7890 */ /* 0x000fe2000ff1e03f */
[----:B------:R-:W-:Y:S01]  /*13420*/  R2UR UR11, R10 ;  /* 0x000000000a0b72ca */ /* 0x000fe200000e0000 */
[----:B------:R-:W-:Y:S01]  /*13430*/  UIADD3 UR28, UP1, UR24, 0x1f0, URZ ;  /* 0x000001f0181c7890 */ /* 0x000fe2000ff3e03f */
[----:B------:R-:W-:Y:S01]  /*13440*/  R2UR UR10, R12 ;  /* 0x000000000c0a72ca */ /* 0x000fe200000e0000 */
[----:B------:R-:W-:Y:S01]  /*13450*/  UIADD3.X UR15, URZ, UR25, URZ, UP0, !UPT ;  /* 0x000000193f0f7290 */ /* 0x000fe200087fe43f */
[----:B------:R-:W-:Y:S01]  /*13460*/  R2UR UR12, R11 ;  /* 0x000000000b0c72ca */ /* 0x000fe200000e0000 */
[----:B------:R-:W-:Y:S01]  /*13470*/  VIADD R3, R3, 0x1 ;  /* 0x0000000103037836 */ /* 0x000fe20000000000 */
[----:B------:R-:W-:Y:S01]  /*13480*/  R2UR UR21, R6 ;  /* 0x00000000061572ca */ /* 0x000fe200000e0000 */
[----:B------:R-:W-:Y:S01]  /*13490*/  UIADD3.X UR29, URZ, UR25, URZ, UP1, !UPT ;  /* 0x000000193f1d7290 */ /* 0x000fe20008ffe43f */
[----:B------:R-:W-:Y:S01]  /*134a0*/  ISETP.GT.AND P3, PT, R14, 0x1, PT ;  /* 0x000000010e00780c */ /* 0x000fe20003f64270 */
[----:B------:R-:W-:Y:S01]  /*134b0*/  UMOV UR16, 0x0 ;  /* 0x0000000000107882 */ /* 0x000fe20000000000 */
[----:B------:R-:W-:Y:S01]  /*134c0*/  UMOV UR17, 0x10000000 ;  /* 0x1000000000117882 */ /* 0x000fe20000000000 */
[----:B------:R-:W-:Y:S01]  /*134d0*/  UIADD3 UR8, UR8, 0x180, URZ ;  /* 0x0000018008087890 */ /* 0x000fe2000fffe03f */
[----:B------:R-:W-:Y:S01]  /*134e0*/  ISETP.NE.AND P1, PT, R3, 0x7, PT ;  /* 0x000000070300780c */ /* 0x000fe20003f25270 */
[----:B------:R-:W-:Y:S01]  /*134f0*/  UIADD3 UR18, UR11, 0x2a180, URZ ;  /* 0x0002a1800b127890 */ /* 0x000fe2000fffe03f */
[----:B------:R-:W-:-:S02]  /*13500*/  VIADD R12, R12, 0x40 ;  /* 0x000000400c0c7836 */ /* 0x000fc40000000000 */
[----:B------:R-:W-:Y:S01]  /*13510*/  UMOV UR11, UR20 ;  /* 0x00000014000b7c82 */ /* 0x000fe20008000000 */
[----:B------:R-:W-:Y:S02]  /*13520*/  SEL R5, RZ, 0x1, P1 ;  /* 0x00000001ff057807 */ /* 0x000fe40000800000 */
[----:B------:R-:W-:Y:S01]  /*13530*/  SEL R3, R3, RZ, P1 ;  /* 0x000000ff03037207 */ /* 0x000fe20000800000 */
[----:B------:R0:W-:Y:S01]  /*13540*/  UTMALDG.3D [UR8], [UR14], desc[UR16] ;  /* 0x000010080e0075b4 */ /* 0x0001e20008011000 */
[----:B------:R-:W-:Y:S01]  /*13550*/  LOP3.LUT R2, R2, R5, RZ, 0x3c, !PT ;  /* 0x0000000502027212 */ /* 0x000fe200078e3cff */
[----:B0-----:R-:W-:Y:S01]  /*13560*/  UMOV UR8, UR18 ;  /* 0x0000001200087c82 */ /* 0x001fe20008000000 */
[----:B------:R-:W-:Y:S02]  /*13570*/  UMOV UR11, UR21 ;  /* 0x00000015000b7c82 */ /* 0x000fe40008000000 */
[----:B------:R0:W-:Y:S02]  /*13580*/  UTMALDG.3D [UR8], [UR28], desc[UR16] ;  /* 0x000010081c0075b4 */ /* 0x0001e40008011000 */
[----:B0-----:R-:W-:Y:S05]  /*13590*/  @P3 BRA `(.L_x_50) ;  /* 0xfffffffc00443947 */ /* 0x001fea000383ffff */
.L_x_46:
[----:B------:R-:W-:Y:S05]  /*135a0*/  BSYNC B1 ;  /* 0x0000000000017941 */ /* 0x000fea0003800000 */
.L_x_45:
[----:B------:R-:W2:Y:S01]  /*135b0*/  LDL.LU R15, [R1+0x44] ;  /* 0x00004400010f7983 */ /* 0x000ea20000300800 */
[----:B------:R-:W-:Y:S01]  /*135c0*/  LOP3.LUT P4, RZ, R9, 0xff, RZ, 0xc0, !PT ;  /* 0x000000ff09ff7812 */ /* 0x000fe2000788c0ff */
[----:B------:R-:W-:Y:S01]  /*135d0*/  VIADD R8, R8, UR19 ;  /* 0x0000001308087c36 */ /* 0x000fe20008000000 */
[----:B------:R-:W-:Y:S01]  /*135e0*/  ULDC.64 UR8, c[0x0][0x650] ;  /* 0x0001940000087ab9 */ /* 0x000fe20000000a00 */
[----:B------:R-:W3:Y:S01]  /*135f0*/  LDL.LU R13, [R1+0x48] ;  /* 0x00004800010d7983 */ /* 0x000ee20000300800 */
[----:B------:R-:W-:Y:S01]  /*13600*/  IMAD.U32 R6, RZ, RZ, UR19 ;  /* 0x00000013ff067e24 */ /* 0x000fe2000f8e00ff */
[----:B------:R-:W-:Y:S01]  /*13610*/  UISETP.GE.U32.AND UP0, UPT, UR19, 0x7, UPT ;  /* 0x000000071300788c */ /* 0x000fe2000bf06070 */
[C---:B------:R-:W-:Y:S01]  /*13620*/  ISETP.GT.U32.AND P1, PT, R8.reuse, 0x6, PT ;  /* 0x000000060800780c */ /* 0x040fe20003f24070 */
[----:B------:R-:W-:Y:S01]  /*13630*/  IMAD.WIDE.U32 R2, R8, 0x24924925, RZ ;  /* 0x2492492508027825 */ /* 0x000fe200078e00ff */
[----:B------:R-:W-:Y:S01]  /*13640*/  BSSY B1, `(.L_x_51) ;  /* 0x000006f000017945 */ /* 0x000fe20003800000 */
[----:B------:R-:W-:-:S02]  /*13650*/  PRMT R9, RZ, 0x7610, R9 ;  /* 0x00007610ff097816 */ /* 0x000fc40000000009 */
[----:B------:R-:W-:Y:S01]  /*13660*/  ISETP.LT.U32.AND P1, PT, R6, 0x7, P1 ;  /* 0x000000070600780c */ /* 0x000fe20000f21070 */
[----:B------:R-:W-:Y:S01]  /*13670*/  IMAD.IADD R2, R8, 0x1, -R3 ;  /* 0x0000000108027824 */ /* 0x000fe200078e0a03 */
[----:B------:R-:W0:Y:S01]  /*13680*/  @P4 S2R R5, SR_CgaCtaId ;  /* 0x0000000000054919 */ /* 0x000e220000008800 */
[----:B------:R-:W-:Y:S01]  /*13690*/  @P4 MOV R4, 0x400 ;  /* 0x0000040000044802 */ /* 0x000fe20000000f00 */
[----:B------:R-:W-:Y:S01]  /*136a0*/  IMAD.MOV.U32 R6, RZ, RZ, -0x1 ;  /* 0xffffffffff067424 */ /* 0x000fe200078e00ff */
[----:B------:R-:W-:Y:S01]  /*136b0*/  PLOP3.LUT P3, PT, PT, PT, UP0, 0x80, 0x0 ;  /* 0x000000000000781c */ /* 0x000fe20003f6f008 */
[----:B------:R-:W-:Y:S01]  /*136c0*/  IMAD.MOV.U32 R11, RZ, RZ, -0x1 ;  /* 0xffffffffff0b7424 */ /* 0x000fe200078e00ff */
[----:B------:R-:W-:-:S04]  /*136d0*/  LEA.HI R2, R2, R3, RZ, 0x1f ;  /* 0x0000000302027211 */ /* 0x000fc800078ff8ff */
[--C-:B------:R-:W-:Y:S02]  /*136e0*/  SHF.R.U32.HI R3, RZ, 0x2, R2.reuse ;  /* 0x00000002ff037819 */ /* 0x100fe40000011602 */
[----:B------:R-:W-:-:S03]  /*136f0*/  PRMT R2, RZ, 0x7610, R2 ;  /* 0x00007610ff027816 */ /* 0x000fc60000000002 */
[----:B------:R-:W-:Y:S01]  /*13700*/  IMAD R8, R3, -0x7, R8 ;  /* 0xfffffff903087824 */ /* 0x000fe200078e0208 */
[----:B0-----:R-:W-:Y:S02]  /*13710*/  @P4 LEA R4, R5, R4, 0x18 ;  /* 0x0000000405044211 */ /* 0x001fe400078ec0ff */
[----:B------:R-:W-:Y:S02]  /*13720*/  SEL R5, RZ, 0x1, !P1 ;  /* 0x00000001ff057807 */ /* 0x000fe40004800000 */
[----:B------:R0:W-:Y:S02]  /*13730*/  @P4 SYNCS.ARRIVE.TRANS64.A1T0 RZ, [R4+URZ+0x88], RZ ;  /* 0x000088ff04ff49a7 */ /* 0x0001e4000810003f */
[----:B------:R-:W-:Y:S01]  /*13740*/  LOP3.LUT R0, R0, R5, RZ, 0x3c, !PT ;  /* 0x0000000500007212 */ /* 0x000fe200078e3cff */
[----:B------:R-:W-:-:S03]  /*13750*/  IMAD.MOV.U32 R5, RZ, RZ, -0x1 ;  /* 0xffffffffff057424 */ /* 0x000fc600078e00ff */
[----:B------:R-:W-:Y:S02]  /*13760*/  @P3 LOP3.LUT R0, R0, 0x1, R3, 0x78, !PT ;  /* 0x0000000100003812 */ /* 0x000fe400078e7803 */
[----:B---3--:R-:W-:-:S04]  /*13770*/  IADD3 R13, P1, R13, UR22, RZ ;  /* 0x000000160d0d7c10 */ /* 0x008fc8000ff3e0ff */
[----:B--2---:R-:W-:Y:S01]  /*13780*/  IADD3.X R15, R15, UR13, RZ, P1, !PT ;  /* 0x0000000d0f0f7c10 */ /* 0x004fe20008ffe4ff */
[----:B------:R0:W-:Y:S01]  /*13790*/  STL [R1+0x48], R13 ;  /* 0x0000480d01007387 */ /* 0x0001e20000100800 */
[----:B------:R-:W-:-:S03]  /*137a0*/  ISETP.GE.U32.AND P1, PT, R13, UR8, PT ;  /* 0x000000080d007c0c */ /* 0x000fc6000bf26070 */
[----:B------:R0:W-:Y:S01]  /*137b0*/  STL [R1+0x44], R15 ;  /* 0x0000440f01007387 */ /* 0x0001e20000100800 */
[----:B------:R-:W-:-:S13]  /*137c0*/  ISETP.GE.U32.AND.EX P1, PT, R15, UR9, PT, P1 ;  /* 0x000000090f007c0c */ /* 0x000fda000bf26110 */
[----:B0-----:R-:W-:Y:S05]  /*137d0*/  @P1 BRA `(.L_x_52) ;  /* 0x0000000400541947 */ /* 0x001fea0003800000 */
[----:B------:R-:W-:Y:S01]  /*137e0*/  ULDC.64 UR8, c[0x0][0x628] ;  /* 0x00018a0000087ab9 */ /* 0x000fe20000000a00 */
[----:B------:R-:W0:Y:S01]  /*137f0*/  S2R R12, SR_CTAID.X ;  /* 0x00000000000c7919 */ /* 0x000e220000002500 */
[----:B------:R-:W-:Y:S01]  /*13800*/  ISETP.NE.U32.AND P1, PT, RZ, UR8, PT ;  /* 0x00000008ff007c0c */ /* 0x000fe2000bf25070 */
[----:B------:R-:W-:Y:S01]  /*13810*/  ULDC UR11, c[0x0][0x630] ;  /* 0x00018c00000b7ab9 */ /* 0x000fe20000000800 */
[----:B------:R-:W-:Y:S01]  /*13820*/  IMAD.MOV.U32 R2, RZ, RZ, R13 ;  /* 0x000000ffff027224 */ /* 0x000fe200078e000d */
[----:B------:R-:W1:Y:S01]  /*13830*/  S2R R10, SR_CTAID.Y ;  /* 0x00000000000a7919 */ /* 0x000e620000002600 */
[----:B------:R-:W-:Y:S01]  /*13840*/  ISETP.NE.AND.EX P1, PT, RZ, UR9, PT, P1 ;  /* 0x00000009ff007c0c */ /* 0x000fe2000bf25310 */
[----:B------:R-:W-:-:S12]  /*13850*/  IMAD.MOV.U32 R3, RZ, RZ, R15 ;  /* 0x000000ffff037224 */ /* 0x000fd800078e000f */
[----:B------:R-:W-:Y:S05]  /*13860*/  @!P1 BRA `(.L_x_53) ;  /* 0x0000000000289947 */ /* 0x000fea0003800000 */
[----:B------:R-:W-:Y:S02]  /*13870*/  ULDC UR10, c[0x0][0x634] ;  /* 0x00018d00000a7ab9 */ /* 0x000fe40000000800 */
[----:B------:R-:W-:-:S05]  /*13880*/  IADD3 R7, P1, R13, UR10, RZ ;  /* 0x0000000a0d077c10 */ /* 0x000fca000ff3e0ff */
[----:B------:R-:W-:-:S04]  /*13890*/  IMAD.X R11, RZ, RZ, R15, P1 ;  /* 0x000000ffff0b7224 */ /* 0x000fc800008e060f */
[----:B------:R-:W-:-:S04]  /*138a0*/  IMAD.WIDE.U32 R4, R11, UR8, RZ ;  /* 0x000000080b047c25 */ /* 0x000fc8000f8e00ff */
[----:B------:R-:W-:-:S04]  /*138b0*/  IMAD.WIDE.U32 R4, P1, R7, UR9, R4 ;  /* 0x0000000907047c25 */ /* 0x000fc8000f820004 */
[----:B------:R-:W-:-:S04]  /*138c0*/  IMAD.WIDE.U32 R6, R7, UR8, RZ ;  /* 0x0000000807067c25 */ /* 0x000fc8000f8e00ff */
[----:B------:R-:W-:Y:S01]  /*138d0*/  IMAD.X R3, RZ, RZ, RZ, P1 ;  /* 0x000000ffff037224 */ /* 0x000fe200008e06ff */
[----:B------:R-:W-:Y:S01]  /*138e0*/  IADD3 RZ, P1, R7, R4, RZ ;  /* 0x0000000407ff7210 */ /* 0x000fe20007f3e0ff */
[----:B------:R-:W-:-:S04]  /*138f0*/  IMAD.MOV.U32 R2, RZ, RZ, R5 ;  /* 0x000000ffff027224 */ /* 0x000fc800078e0005 */
[----:B------:R-:W-:-:S08]  /*13900*/  IMAD.WIDE.U32.X R2, R11, UR9, R2, P1 ;  /* 0x000000090b027c25 */ /* 0x000fd000088e0402 */
.L_x_53:
[--C-:B------:R-:W-:Y:S01]  /*13910*/  SHF.R.U64 R11, R2, UR11, R3.reuse ;  /* 0x0000000b020b7c19 */ /* 0x100fe20008001203 */
[----:B------:R-:W-:Y:S01]  /*13920*/  ULDC.64 UR8, c[0x0][0x620] ;  /* 0x0001880000087ab9 */ /* 0x000fe20000000a00 */
[----:B------:R-:W-:Y:S01]  /*13930*/  SHF.R.U32.HI R2, RZ, UR11, R3 ;  /* 0x0000000bff027c19 */ /* 0x000fe20008011603 */
[----:B------:R-:W-:Y:S01]  /*13940*/  IMAD.MOV.U32 R3, RZ, RZ, R15 ;  /* 0x000000ffff037224 */ /* 0x000fe200078e000f */
[----:B------:R-:W-:Y:S01]  /*13950*/  IADD3 R5, P1, RZ, -R11, RZ ;  /* 0x8000000bff057210 */ /* 0x000fe20007f3e0ff */
[----:B------:R-:W2:Y:S01]  /*13960*/  LDC R7, c[0x0][0x144] ;  /* 0x00005100ff077b82 */ /* 0x000ea20000000800 */
[----:B0-----:R-:W-:Y:S01]  /*13970*/  I2FP.F32.U32 R6, R12 ;  /* 0x0000000c00067245 */ /* 0x001fe20000201000 */
[----:B------:R-:W-:Y:S01]  /*13980*/  ULDC.64 UR14, c[0x0][0x640] ;  /* 0x00019000000e7ab9 */ /* 0x000fe20000000a00 */
[----:B------:R-:W-:Y:S01]  /*13990*/  ULDC UR10, c[0x0][0x608] ;  /* 0x00018200000a7ab9 */ /* 0x000fe20000000800 */
[----:B------:R-:W-:Y:S01]  /*139a0*/  IMAD.X R2, RZ, RZ, ~R2, P1 ;  /* 0x000000ffff027224 */ /* 0x000fe200008e0e02 */
[----:B------:R-:W-:-:S03]  /*139b0*/  ISETP.NE.U32.AND P1, PT, RZ, UR14, PT ;  /* 0x0000000eff007c0c */ /* 0x000fc6000bf25070 */
[----:B------:R-:W-:Y:S01]  /*139c0*/  IMAD R4, R2, UR8, RZ ;  /* 0x0000000802047c24 */ /* 0x000fe2000f8e02ff */
[----:B------:R-:W0:Y:S01]  /*139d0*/  LDC R15, c[0x0][0x148] ;  /* 0x00005200ff0f7b82 */ /* 0x000e220000000800 */
[----:B------:R-:W-:Y:S01]  /*139e0*/  IMAD.MOV.U32 R2, RZ, RZ, R13 ;  /* 0x000000ffff027224 */ /* 0x000fe200078e000d */
[----:B------:R-:W-:-:S03]  /*139f0*/  ISETP.NE.AND.EX P1, PT, RZ, UR15, PT, P1 ;  /* 0x0000000fff007c0c */ /* 0x000fc6000bf25310 */
[----:B------:R-:W-:Y:S01]  /*13a00*/  IMAD.WIDE.U32 R2, R5, UR8, R2 ;  /* 0x0000000805027c25 */ /* 0x000fe2000f8e0002 */
[----:B------:R-:W-:-:S03]  /*13a10*/  ULDC UR8, c[0x0][0x150] ;  /* 0x0000540000087ab9 */ /* 0x000fc60000000800 */
[----:B------:R-:W-:Y:S01]  /*13a20*/  FMUL R6, R6, UR8 ;  /* 0x0000000806067c20 */ /* 0x000fe20008400000 */
[----:B------:R-:W-:Y:S01]  /*13a30*/  IMAD R5, R5, UR9, R4 ;  /* 0x0000000905057c24 */ /* 0x000fe2000f8e0204 */
[----:B------:R-:W-:Y:S01]  /*13a40*/  ULDC UR8, c[0x0][0x618] ;  /* 0x0001860000087ab9 */ /* 0x000fe20000000800 */
[----:B------:R-:W-:Y:S02]  /*13a50*/  ULDC UR9, c[0x0][0x154] ;  /* 0x0000550000097ab9 */ /* 0x000fe40000000800 */
[----:B------:R-:W-:Y:S01]  /*13a60*/  IMAD.IADD R3, R3, 0x1, R5 ;  /* 0x0000000103037824 */ /* 0x000fe200078e0205 */
[----:B------:R-:W3:Y:S04]  /*13a70*/  F2I.U32.TRUNC.NTZ R6, R6 ;  /* 0x0000000600067305 */ /* 0x000ee8000020f000 */
[----:B------:R-:W-:-:S02]  /*13a80*/  SHF.R.U64 R13, R2, UR8, R3 ;  /* 0x00000008020d7c19 */ /* 0x000fc40008001203 */
[----:B-1----:R-:W-:-:S05]  /*13a90*/  I2FP.F32.U32 R2, R10 ;  /* 0x0000000a00027245 */ /* 0x002fca0000201000 */
[----:B------:R-:W-:Y:S01]  /*13aa0*/  FMUL R4, R2, UR9 ;  /* 0x0000000902047c20 */ /* 0x000fe20008400000 */
[----:B------:R-:W-:Y:S01]  /*13ab0*/  SHF.R.U32.HI R2, RZ, UR8, R3 ;  /* 0x00000008ff027c19 */ /* 0x000fe20008011603 */
[----:B------:R-:W-:Y:S02]  /*13ac0*/  ULDC UR8, c[0x0][0x658] ;  /* 0x0001960000087ab9 */ /* 0x000fe40000000800 */
[----:B------:R1:W4:Y:S01]  /*13ad0*/  F2I.U32.TRUNC.NTZ R18, R4 ;  /* 0x0000000400127305 */ /* 0x000322000020f000 */
[----:B------:R-:W-:Y:S01]  /*13ae0*/  SHF.R.U64 R16, R13, UR10, R2 ;  /* 0x0000000a0d107c19 */ /* 0x000fe20008001202 */
[----:B---3--:R-:W-:Y:S01]  /*13af0*/  IMAD.MOV R6, RZ, RZ, -R6 ;  /* 0x000000ffff067224 */ /* 0x008fe200078e0a06 */
[----:B------:R-:W-:-:S03]  /*13b00*/  SHF.R.U32.HI R3, RZ, UR10, R2 ;  /* 0x0000000aff037c19 */ /* 0x000fc60008011602 */
[----:B--2---:R-:W-:Y:S01]  /*13b10*/  IMAD R19, R7, R6, R12 ;  /* 0x0000000607137224 */ /* 0x004fe200078e020c */
[--C-:B------:R-:W-:Y:S02]  /*13b20*/  SHF.R.U64 R14, R16, UR8, R3.reuse ;  /* 0x00000008100e7c19 */ /* 0x100fe40008001203 */
[----:B------:R-:W-:-:S03]  /*13b30*/  SHF.R.U32.HI R3, RZ, UR8, R3 ;  /* 0x00000008ff037c19 */ /* 0x000fc60008011603 */
[----:B------:R-:W-:Y:S01]  /*13b40*/  IMAD.MOV.U32 R2, RZ, RZ, R14 ;  /* 0x000000ffff027224 */ /* 0x000fe200078e000e */
[----:B-1--4-:R-:W-:Y:S06]  /*13b50*/  @!P1 BRA `(.L_x_54) ;  /* 0x0000000000289947 */ /* 0x012fec0003800000 */
        /* <DEDUP_REMOVED lines=10> */
.L_x_54:
[----:B------:R-:W1:Y:S01]  /*13c00*/  LDC R4, c[0x0][0x65c] ;  /* 0x00019700ff047b82 */ /* 0x000e620000000800 */
[----:B------:R-:W-:Y:S01]  /*13c10*/  ULDC UR8, c[0x0][0x648] ;  /* 0x0001920000087ab9 */ /* 0x000fe20000000800 */
[----:B------:R-:W-:Y:S01]  /*13c20*/  IMAD.MOV R18, RZ, RZ, -R18 ;  /* 0x000000ffff127224 */ /* 0x000fe200078e0a12 */
[----:B------:R-:W-:Y:S01]  /*13c30*/  SHF.R.U64 R3, R2, UR8, R3 ;  /* 0x0000000802037c19 */ /* 0x000fe20008001203 */
[----:B------:R-:W-:Y:S01]  /*13c40*/  ULDC UR8, c[0x0][0x638] ;  /* 0x00018e0000087ab9 */ /* 0x000fe20000000800 */
[----:B------:R-:W-:Y:S01]  /*13c50*/  LOP3.LUT R2, R16, UR6, RZ, 0xc0, !PT ;  /* 0x0000000610027c12 */ /* 0x000fe2000f8ec0ff */
[----:B------:R-:W-:Y:S01]  /*13c60*/  ULDC UR9, c[0x0][0x610] ;  /* 0x0001840000097ab9 */ /* 0x000fe20000000800 */
[----:B------:R-:W-:Y:S01]  /*13c70*/  LOP3.LUT R13, R13, UR4, RZ, 0xc0, !PT ;  /* 0x000000040d0d7c12 */ /* 0x000fe2000f8ec0ff */
[----:B------:R-:W-:Y:S02]  /*13c80*/  IMAD.MOV R5, RZ, RZ, -R3 ;  /* 0x000000ffff057224 */ /* 0x000fe400078e0a03 */
[----:B------:R-:W-:-:S02]  /*13c90*/  IMAD R2, R3, UR5, R2 ;  /* 0x0000000503027c24 */ /* 0x000fc4000f8e0202 */
[----:B------:R-:W-:Y:S01]  /*13ca0*/  IMAD R14, R5, UR8, R14 ;  /* 0x00000008050e7c24 */ /* 0x000fe2000f8e020e */
[----:B------:R-:W-:-:S03]  /*13cb0*/  ULDC UR8, c[0x0][0x600] ;  /* 0x0001800000087ab9 */ /* 0x000fc60000000800 */
[----:B------:R-:W-:Y:S01]  /*13cc0*/  IMAD R14, R14, UR8, R13 ;  /* 0x000000080e0e7c24 */ /* 0x000fe2000f8e020d */
[----:B-1----:R-:W-:-:S13]  /*13cd0*/  ISETP.NE.AND P1, PT, R4, 0x1, PT ;  /* 0x000000010400780c */ /* 0x002fda0003f25270 */
[----:B0-----:R-:W-:-:S04]  /*13ce0*/  @P1 IMAD R19, R15, R18, R10 ;  /* 0x000000120f131224 */ /* 0x001fc800078e020a */
[----:B------:R-:W-:Y:S02]  /*13cf0*/  IMAD R5, R2, UR9, R19 ;  /* 0x0000000902057c24 */ /* 0x000fe4000f8e0213 */
[----:B------:R-:W-:-:S03]  /*13d00*/  IMAD.MOV.U32 R2, RZ, RZ, 0x1 ;  /* 0x00000001ff027424 */ /* 0x000fc600078e00ff */
[----:B------:R-:W-:Y:S02]  /*13d10*/  SEL R6, R14, R5, !P1 ;  /* 0x000000050e067207 */ /* 0x000fe40004800000 */
[----:B------:R-:W-:-:S07]  /*13d20*/  SEL R5, R5, R14, !P1 ;  /* 0x0000000e05057207 */ /* 0x000fce0004800000 */
.L_x_52:
[----:B------:R-:W-:Y:S05]  /*13d30*/  BSYNC B1 ;  /* 0x0000000000017941 */ /* 0x000fea0003800000 */
.L_x_51:
[----:B------:R-:W-:-:S13]  /*13d40*/  LOP3.LUT P1, RZ, R2, 0xff, RZ, 0xc0, !PT ;  /* 0x000000ff02ff7812 */ /* 0x000fda000782c0ff */
[----:B------:R-:W-:Y:S05]  /*13d50*/  @P1 BRA `(.L_x_55) ;  /* 0xfffffff400201947 */ /* 0x000fea000383ffff */
[----:B------:R-:W-:Y:S05]  /*13d60*/  BSYNC B0 ;  /* 0x0000000000007941 */ /* 0x000fea0003800000 */
.L_x_43:
[----:B------:R-:W-:-:S03]  /*13d70*/  UMOV UR8, 0xffffffff ;  /* 0xffffffff00087882 */ /* 0x000fc60000000000 */
[----:B------:R-:W-:Y:S05]  /*13d80*/  BRA.DIV UR8, `(.L_x_56) ;  /* 0x0000000608947947 */ /* 0x000fea000b800000 */
[----:B------:R-:W-:-:S13]  /*13d90*/  ELECT P0, URZ, PT ;  /* 0x00000000003f782f */ /* 0x000fda0003800000 */
.L_x_73:
[----:B------:R-:W-:Y:S04]  /*13da0*/  BSSY B0, `(.L_x_57) ;  /* 0x0000047000007945 */ /* 0x000fe80003800000 */
[----:B------:R-:W-:Y:S05]  /*13db0*/  @!P0 BRA `(.L_x_58) ;  /* 0x0000000400148947 */ /* 0x000fea0003800000 */
[----:B------:R-:W-:-:S04]  /*13dc0*/  ULOP3.LUT UR8, UR7, 0x2, URZ, 0xfc, !UPT ;  /* 0x0000000207087892 */ /* 0x000fc8000f8efc3f */
[----:B------:R-:W-:-:S06]  /*13dd0*/  UISETP.NE.AND UP0, UPT, UR8, 0x3, UPT ;  /* 0x000000030800788c */ /* 0x000fcc000bf05270 */
[----:B------:R-:W-:-:S13]  /*13de0*/  PLOP3.LUT P0, PT, PT, PT, UP0, 0x80, 0x0 ;  /* 0x000000000000781c */ /* 0x000fda0003f0f008 */
[----:B------:R-:W-:Y:S05]  /*13df0*/  @!P0 BRA `(.L_x_59) ;  /* 0x0000000000048947 */ /* 0x000fea0003800000 */
[----:B------:R-:W-:Y:S01]  /*13e00*/  BPT.TRAP 0x1 ;  /* 0x000000040000795c */ /* 0x000fe20000300000 */
.L_x_59:
[----:B------:R-:W0:Y:S01]  /*13e10*/  S2R R3, SR_CgaCtaId ;  /* 0x0000000000037919 */ /* 0x000e220000008800 */
[----:B------:R-:W-:-:S04]  /*13e20*/  MOV R2, 0x400 ;  /* 0x0000040000027802 */ /* 0x000fc80000000f00 */
[----:B0-----:R-:W-:Y:S02]  /*13e30*/  LEA R3, R3, R2, 0x18 ;  /* 0x0000000203037211 */ /* 0x001fe400078ec0ff */
[----:B------:R-:W-:-:S03]  /*13e40*/  SHF.L.U32 R2, R0, 0x1f, RZ ;  /* 0x0000001f00027819 */ /* 0x000fc600000006ff */
[----:B------:R-:W-:-:S04]  /*13e50*/  VIADD R3, R3, 0x38 ;  /* 0x0000003803037836 */ /* 0x000fc80000000000 */
[C---:B------:R-:W-:Y:S02]  /*13e60*/  IMAD R7, R8.reuse, 0x8, R3 ;  /* 0x0000000808077824 */ /* 0x040fe400078e0203 */
[----:B------:R-:W-:Y:S02]  /*13e70*/  VIADD R8, R8, 0x1 ;  /* 0x0000000108087836 */ /* 0x000fe40000000000 */
[----:B------:R-:W0:Y:S03]  /*13e80*/  SYNCS.PHASECHK.TRANS64.TRYWAIT P0, [R7+URZ], R2 ;  /* 0x00000002070075a7 */ /* 0x000e26000800017f */
[----:B------:R-:W-:-:S04]  /*13e90*/  ISETP.NE.AND P1, PT, R8, 0x7, PT ;  /* 0x000000070800780c */ /* 0x000fc80003f25270 */
[----:B------:R-:W-:Y:S02]  /*13ea0*/  SEL R5, RZ, 0x1, P1 ;  /* 0x00000001ff057807 */ /* 0x000fe40000800000 */
[----:B------:R-:W-:Y:S02]  /*13eb0*/  SEL R8, R8, RZ, P1 ;  /* 0x000000ff08087207 */ /* 0x000fe40000800000 */
[----:B------:R-:W-:-:S03]  /*13ec0*/  LOP3.LUT R5, R0, R5, RZ, 0x3c, !PT ;  /* 0x0000000500057212 */ /* 0x000fc600078e3cff */
[----:B------:R-:W-:Y:S01]  /*13ed0*/  IMAD R9, R8, 0x8, R3 ;  /* 0x0000000808097824 */ /* 0x000fe200078e0203 */
[----:B------:R-:W-:Y:S01]  /*13ee0*/  SHF.L.U32 R4, R5, 0x1f, RZ ;  /* 0x0000001f05047819 */ /* 0x000fe200000006ff */
[----:B0-----:R-:W-:Y:S06]  /*13ef0*/  @!P0 BRA `(.L_x_60) ;  /* 0x00000004005c8947 */ /* 0x001fec0003800000 */
.L_x_74:
[----:B------:R-:W1:Y:S01]  /*13f00*/  SYNCS.PHASECHK.TRANS64.TRYWAIT P0, [R9+URZ], R4 ;  /* 0x00000004090075a7 */ /* 0x000e62000800017f */
[----:B------:R-:W-:-:S05]  /*13f10*/  VIADD R0, R8, 0x1 ;  /* 0x0000000108007836 */ /* 0x000fca0000000000 */
[----:B------:R-:W-:-:S04]  /*13f20*/  ISETP.NE.AND P1, PT, R0, 0x7, PT ;  /* 0x000000070000780c */ /* 0x000fc80003f25270 */
[----:B0-----:R-:W-:Y:S02]  /*13f30*/  SEL R2, RZ, 0x1, P1 ;  /* 0x00000001ff027807 */ /* 0x001fe40000800000 */
[----:B------:R-:W-:Y:S02]  /*13f40*/  SEL R0, R0, RZ, P1 ;  /* 0x000000ff00007207 */ /* 0x000fe40000800000 */
[----:B------:R-:W-:-:S03]  /*13f50*/  LOP3.LUT R7, R5, R2, RZ, 0x3c, !PT ;  /* 0x0000000205077212 */ /* 0x000fc600078e3cff */
[----:B------:R-:W-:Y:S01]  /*13f60*/  IMAD R6, R0, 0x8, R3 ;  /* 0x0000000800067824 */ /* 0x000fe200078e0203 */
[----:B------:R-:W-:Y:S01]  /*13f70*/  SHF.L.U32 R5, R7, 0x1f, RZ ;  /* 0x0000001f07057819 */ /* 0x000fe200000006ff */
[----:B-1----:R-:W-:Y:S06]  /*13f80*/  @!P0 BRA `(.L_x_61) ;  /* 0x00000004004c8947 */ /* 0x002fec0003800000 */
.L_x_75:
[----:B------:R-:W1:Y:S01]  /*13f90*/  SYNCS.PHASECHK.TRANS64.TRYWAIT P0, [R6+URZ], R5 ;  /* 0x00000005060075a7 */ /* 0x000e62000800017f */
[----:B------:R-:W-:-:S05]  /*13fa0*/  VIADD R0, R0, 0x1 ;  /* 0x0000000100007836 */ /* 0x000fca0000000000 */
[----:B------:R-:W-:-:S04]  /*13fb0*/  ISETP.NE.AND P1, PT, R0, 0x7, PT ;  /* 0x000000070000780c */ /* 0x000fc80003f25270 */
[----:B------:R-:W-:Y:S02]  /*13fc0*/  SEL R2, RZ, 0x1, P1 ;  /* 0x00000001ff027807 */ /* 0x000fe40000800000 */
[----:B------:R-:W-:Y:S02]  /*13fd0*/  SEL R0, R0, RZ, P1 ;  /* 0x000000ff00007207 */ /* 0x000fe40000800000 */
[----:B------:R-:W-:-:S03]  /*13fe0*/  LOP3.LUT R7, R7, R2, RZ, 0x3c, !PT ;  /* 0x0000000207077212 */ /* 0x000fc600078e3cff */
[----:B0-----:R-:W-:Y:S01]  /*13ff0*/  IMAD R9, R0, 0x8, R3 ;  /* 0x0000000800097824 */ /* 0x001fe200078e0203 */
[----:B------:R-:W-:Y:S01]  /*14000*/  SHF.L.U32 R4, R7, 0x1f, RZ ;  /* 0x0000001f07047819 */ /* 0x000fe200000006ff */
[----:B-1----:R-:W-:Y:S06]  /*14010*/  @!P0 BRA `(.L_x_62) ;  /* 0x00000004003c8947 */ /* 0x002fec0003800000 */
.L_x_76:
        /* <DEDUP_REMOVED lines=9> */
.L_x_77:
        /* <DEDUP_REMOVED lines=9> */
.L_x_78:
[----:B------:R-:W1:Y:S01]  /*14140*/  SYNCS.PHASECHK.TRANS64.TRYWAIT P0, [R9+URZ], R4 ;  /* 0x00000004090075a7 */ /* 0x000e62000800017f */
[----:B------:R-:W-:-:S05]  /*14150*/  VIADD R0, R0, 0x1 ;  /* 0x0000000100007836 */ /* 0x000fca0000000000 */
[----:B------:R-:W-:-:S04]  /*14160*/  ISETP.NE.AND P1, PT, R0, 0x7, PT ;  /* 0x000000070000780c */ /* 0x000fc80003f25270 */
[----:B------:R-:W-:Y:S02]  /*14170*/  SEL R2, RZ, 0x1, P1 ;  /* 0x00000001ff027807 */ /* 0x000fe40000800000 */
[----:B------:R-:W-:Y:S02]  /*14180*/  SEL R0, R0, RZ, P1 ;  /* 0x000000ff00007207 */ /* 0x000fe40000800000 */
[----:B------:R-:W-:Y:S01]  /*14190*/  LOP3.LUT R2, R7, R2, RZ, 0x3c, !PT ;  /* 0x0000000207027212 */ /* 0x000fe200078e3cff */
[----:B-1----:R-:W-:Y:S06]  /*141a0*/  @!P0 BRA `(.L_x_65) ;  /* 0x0000000400148947 */ /* 0x002fec0003800000 */
.L_x_79:
[----:B------:R-:W-:Y:S01]  /*141b0*/  IMAD R3, R0, 0x8, R3 ;  /* 0x0000000800037824 */ /* 0x000fe200078e0203 */
[----:B------:R-:W-:-:S07]  /*141c0*/  SHF.L.U32 R0, R2, 0x1f, RZ ;  /* 0x0000001f02007819 */ /* 0x000fce00000006ff */
.L_x_66:
[----:B--2---:R2:W3:Y:S02]  /*141d0*/  SYNCS.PHASECHK.TRANS64.TRYWAIT P0, [R3+URZ], R0 ;  /* 0x00000000030075a7 */ /* 0x0044e4000800017f */
[----:B---3--:R-:W-:Y:S05]  /*141e0*/  @!P0 NANOSLEEP.SYNCS 0x989680 ;  /* 0x009896800000895d */ /* 0x008fea0003900000 */
[----:B------:R-:W3:Y:S02]  /*141f0*/  @!P0 SYNCS.PHASECHK.TRANS64 P0, [R3+URZ], R0 ;  /* 0x00000000030085a7 */ /* 0x000ee4000800007f */
[----:B---3--:R-:W-:Y:S05]  /*14200*/  @!P0 BRA `(.L_x_66) ;  /* 0xfffffffc00f08947 */ /* 0x008fea000383ffff */
.L_x_58:
[----:B------:R-:W-:Y:S05]  /*14210*/  BSYNC B0 ;  /* 0x0000000000007941 */ /* 0x000fea0003800000 */
.L_x_57:
[----:B------:R-:W-:Y:S05]  /*14220*/  EXIT ;  /* 0x000000000000794d */ /* 0x000fea0003800000 */
.L_x_17:
[----:B-1----:R-:W-:-:S04]  /*14230*/  IMAD.U32 R3, RZ, RZ, UR12 ;  /* 0x0000000cff037e24 */ /* 0x002fc8000f8e00ff */
[----:B------:R1:W3:Y:S03]  /*14240*/  SYNCS.PHASECHK.TRANS64.TRYWAIT P0, [R3+URZ], R2 ;  /* 0x00000002030075a7 */ /* 0x0002e6000800017f */
[----:B---3--:R-:W-:Y:S05]  /*14250*/  @!P0 NANOSLEEP.SYNCS 0x989680 ;  /* 0x009896800000895d */ /* 0x008fea0003900000 */
[----:B------:R-:W3:Y:S02]  /*14260*/  @!P0 SYNCS.PHASECHK.TRANS64 P0, [R3+URZ], R2 ;  /* 0x00000002030085a7 */ /* 0x000ee4000800007f */
[----:B---3--:R-:W-:Y:S05]  /*14270*/  @!P0 BRA `(.L_x_17) ;  /* 0xfffffffc00ec8947 */ /* 0x008fea000383ffff */
[----:B------:R-:W-:Y:S05]  /*14280*/  BRA `(.L_x_16) ;  /* 0xfffffed800247947 */ /* 0x000fea000383ffff */
.L_x_23:
[----:B-----5:R1:W-:Y:S02]  /*14290*/  STL [R1+0x60], R0 ;  /* 0x0000600001007387 */ /* 0x0203e40000100800 */
[----:B-1----:R-:W-:-:S04]  /*142a0*/  IMAD.U32 R0, RZ, RZ, UR14 ;  /* 0x0000000eff007e24 */ /* 0x002fc8000f8e00ff */
[----:B------:R1:W3:Y:S03]  /*142b0*/  SYNCS.PHASECHK.TRANS64.TRYWAIT P0, [R0+URZ], R227 ;  /* 0x000000e3000075a7 */ /* 0x0002e6000800017f */
[----:B---3--:R-:W-:Y:S05]  /*142c0*/  @!P0 NANOSLEEP.SYNCS 0x989680 ;  /* 0x009896800000895d */ /* 0x008fea0003900000 */
[----:B------:R1:W3:Y:S02]  /*142d0*/  @!P0 SYNCS.PHASECHK.TRANS64 P0, [R0+URZ], R227 ;  /* 0x000000e3000085a7 */ /* 0x0002e4000800007f */
[----:B-1----:R1:W5:Y:S02]  /*142e0*/  LDL.LU R0, [R1+0x60] ;  /* 0x0000600001007983 */ /* 0x0023640000300800 */
[----:B-1-3--:R-:W-:Y:S05]  /*142f0*/  @!P0 BRA `(.L_x_23) ;  /* 0xfffffffc00e48947 */ /* 0x00afea000383ffff */
[----:B------:R-:W-:Y:S05]  /*14300*/  BRA `(.L_x_22) ;  /* 0xfffffeec00bc7947 */ /* 0x000fea000383ffff */
.L_x_44:
[----:B------:R-:W-:Y:S01]  /*14310*/  BSSY B1, `(.L_x_67) ;  /* 0x0000006000017945 */ /* 0x000fe20003800000 */
[----:B------:R-:W-:-:S07]  /*14320*/  IMAD.MOV.U32 R2, RZ, RZ, -0x1 ;  /* 0xffffffffff027424 */ /* 0x000fce00078e00ff */
[----:B------:R-:W-:Y:S05]  /*14330*/  WARPSYNC.COLLECTIVE R2, `(.L_x_68) ;  /* 0x00000000020c7348 */ /* 0x000fea0003c00000 */
[----:B------:R-:W-:Y:S02]  /*14340*/  ELECT P1, UR62, PT ;  /* 0x00000000003e782f */ /* 0x000fe40003820000 */
[----:B------:R-:W-:Y:S01]  /*14350*/  MOV R2, UR62 ;  /* 0x0000003e00027c02 */ /* 0x000fe20008000f00 */
[----:B------:R-:W-:Y:S10]  /*14360*/  ENDCOLLECTIVE ;  /* 0x000000000000791b */ /* 0x000ff40003800000 */
.L_x_68:
[----:B------:R-:W-:Y:S05]  /*14370*/  BSYNC B1 ;  /* 0x0000000000017941 */ /* 0x000fea0003800000 */
.L_x_67:
[----:B------:R-:W-:Y:S05]  /*14380*/  BRA `(.L_x_69) ;  /* 0xffffffec00a07947 */ /* 0x000fea000383ffff */
.L_x_47:
[----:B-1----:R1:W2:Y:S02]  /*14390*/  SYNCS.PHASECHK.TRANS64.TRYWAIT P1, [R13+URZ+0x38], R4 ;  /* 0x000038040d0075a7 */ /* 0x0022a4000802017f */
[----:B--2---:R-:W-:Y:S05]  /*143a0*/  @!P1 NANOSLEEP.SYNCS 0x989680 ;  /* 0x009896800000995d */ /* 0x004fea0003900000 */
[----:B------:R-:W2:Y:S02]  /*143b0*/  @!P1 SYNCS.PHASECHK.TRANS64 P1, [R13+URZ+0x38], R4 ;  /* 0x000038040d0095a7 */ /* 0x000ea4000802007f */
[----:B--2---:R-:W-:Y:S05]  /*143c0*/  @!P1 BRA `(.L_x_47) ;  /* 0xfffffffc00f09947 */ /* 0x004fea000383ffff */
[----:B------:R-:W-:Y:S05]  /*143d0*/  BRA `(.L_x_70) ;  /* 0xffffffec00d47947 */ /* 0x000fea000383ffff */
.L_x_56:
[----:B------:R-:W-:Y:S01]  /*143e0*/  BSSY B0, `(.L_x_71) ;  /* 0x0000006000007945 */ /* 0x000fe20003800000 */
[----:B------:R-:W-:-:S07]  /*143f0*/  IMAD.MOV.U32 R2, RZ, RZ, -0x1 ;  /* 0xffffffffff027424 */ /* 0x000fce00078e00ff */
[----:B------:R-:W-:Y:S05]  /*14400*/  WARPSYNC.COLLECTIVE R2, `(.L_x_72) ;  /* 0x00000000020c7348 */ /* 0x000fea0003c00000 */
[----:B------:R-:W-:Y:S02]  /*14410*/  ELECT P1, UR62, PT ;  /* 0x00000000003e782f */ /* 0x000fe40003820000 */
[----:B------:R-:W-:Y:S01]  /*14420*/  MOV R2, UR62 ;  /* 0x0000003e00027c02 */ /* 0x000fe20008000f00 */
[----:B------:R-:W-:Y:S10]  /*14430*/  ENDCOLLECTIVE ;  /* 0x000000000000791b */ /* 0x000ff40003800000 */
.L_x_72:
[----:B------:R-:W-:Y:S05]  /*14440*/  BSYNC B0 ;  /* 0x0000000000007941 */ /* 0x000fea0003800000 */
.L_x_71:
[----:B------:R-:W-:Y:S01]  /*14450*/  PLOP3.LUT P0, PT, P1, PT, PT, 0x80, 0x0 ;  /* 0x000000000000781c */ /* 0x000fe20000f0f070 */
[----:B------:R-:W-:-:S12]  /*14460*/  BRA `(.L_x_73) ;  /* 0xfffffff8004c7947 */ /* 0x000fd8000383ffff */
.L_x_60:
[----:B0-----:R0:W1:Y:S02]  /*14470*/  SYNCS.PHASECHK.TRANS64.TRYWAIT P0, [R7+URZ], R2 ;  /* 0x00000002070075a7 */ /* 0x001064000800017f */
[----:B-1----:R-:W-:Y:S05]  /*14480*/  @!P0 NANOSLEEP.SYNCS 0x989680 ;  /* 0x009896800000895d */ /* 0x002fea0003900000 */
[----:B------:R-:W1:Y:S02]  /*14490*/  @!P0 SYNCS.PHASECHK.TRANS64 P0, [R7+URZ], R2 ;  /* 0x00000002070085a7 */ /* 0x000e64000800007f */
[----:B-1----:R-:W-:Y:S05]  /*144a0*/  @!P0 BRA `(.L_x_60) ;  /* 0xfffffffc00f08947 */ /* 0x002fea000383ffff */
[----:B------:R-:W-:Y:S05]  /*144b0*/  BRA `(.L_x_74) ;  /* 0xfffffff800907947 */ /* 0x000fea000383ffff */
.L_x_61:
[----:B0-----:R0:W1:Y:S02]  /*144c0*/  SYNCS.PHASECHK.TRANS64.TRYWAIT P0, [R9+URZ], R4 ;  /* 0x00000004090075a7 */ /* 0x001064000800017f */
[----:B-1----:R-:W-:Y:S05]  /*144d0*/  @!P0 NANOSLEEP.SYNCS 0x989680 ;  /* 0x009896800000895d */ /* 0x002fea0003900000 */
[----:B------:R-:W1:Y:S02]  /*144e0*/  @!P0 SYNCS.PHASECHK.TRANS64 P0, [R9+URZ], R4 ;  /* 0x00000004090085a7 */ /* 0x000e64000800007f */
[----:B-1----:R-:W-:Y:S05]  /*144f0*/  @!P0 BRA `(.L_x_61) ;  /* 0xfffffffc00f08947 */ /* 0x002fea000383ffff */
[----:B------:R-:W-:Y:S05]  /*14500*/  BRA `(.L_x_75) ;  /* 0xfffffff800a07947 */ /* 0x000fea000383ffff */
.L_x_62:
[----:B0-----:R0:W1:Y:S02]  /*14510*/  SYNCS.PHASECHK.TRANS64.TRYWAIT P0, [R6+URZ], R5 ;  /* 0x00000005060075a7 */ /* 0x001064000800017f */
[----:B-1----:R-:W-:Y:S05]  /*14520*/  @!P0 NANOSLEEP.SYNCS 0x989680 ;  /* 0x009896800000895d */ /* 0x002fea0003900000 */
[----:B------:R-:W1:Y:S02]  /*14530*/  @!P0 SYNCS.PHASECHK.TRANS64 P0, [R6+URZ], R5 ;  /* 0x00000005060085a7 */ /* 0x000e64000800007f */
[----:B-1----:R-:W-:Y:S05]  /*14540*/  @!P0 BRA `(.L_x_62) ;  /* 0xfffffffc00f08947 */ /* 0x002fea000383ffff */
[----:B------:R-:W-:Y:S05]  /*14550*/  BRA `(.L_x_76) ;  /* 0xfffffff800b07947 */ /* 0x000fea000383ffff */
.L_x_63:
[----:B0-----:R0:W1:Y:S02]  /*14560*/  SYNCS.PHASECHK.TRANS64.TRYWAIT P0, [R9+URZ], R4 ;  /* 0x00000004090075a7 */ /* 0x001064000800017f */
[----:B-1----:R-:W-:Y:S05]  /*14570*/  @!P0 NANOSLEEP.SYNCS 0x989680 ;  /* 0x009896800000895d */ /* 0x002fea0003900000 */
[----:B------:R-:W1:Y:S02]  /*14580*/  @!P0 SYNCS.PHASECHK.TRANS64 P0, [R9+URZ], R4 ;  /* 0x00000004090085a7 */ /* 0x000e64000800007f */
[----:B-1----:R-:W-:Y:S05]  /*14590*/  @!P0 BRA `(.L_x_63) ;  /* 0xfffffffc00f08947 */ /* 0x002fea000383ffff */
[----:B------:R-:W-:Y:S05]  /*145a0*/  BRA `(.L_x_77) ;  /* 0xfffffff800c07947 */ /* 0x000fea000383ffff */
.L_x_64:
[----:B0-----:R0:W1:Y:S02]  /*145b0*/  SYNCS.PHASECHK.TRANS64.TRYWAIT P0, [R6+URZ], R5 ;  /* 0x00000005060075a7 */ /* 0x001064000800017f */
[----:B-1----:R-:W-:Y:S05]  /*145c0*/  @!P0 NANOSLEEP.SYNCS 0x989680 ;  /* 0x009896800000895d */ /* 0x002fea0003900000 */
[----:B------:R-:W1:Y:S02]  /*145d0*/  @!P0 SYNCS.PHASECHK.TRANS64 P0, [R6+URZ], R5 ;  /* 0x00000005060085a7 */ /* 0x000e64000800007f */
[----:B-1----:R-:W-:Y:S05]  /*145e0*/  @!P0 BRA `(.L_x_64) ;  /* 0xfffffffc00f08947 */ /* 0x002fea000383ffff */
[----:B------:R-:W-:Y:S05]  /*145f0*/  BRA `(.L_x_78) ;  /* 0xfffffff800d07947 */ /* 0x000fea000383ffff */
.L_x_65:
[----:B-1----:R1:W2:Y:S02]  /*14600*/  SYNCS.PHASECHK.TRANS64.TRYWAIT P0, [R9+URZ], R4 ;  /* 0x00000004090075a7 */ /* 0x0022a4000800017f */
[----:B--2---:R-:W-:Y:S05]  /*14610*/  @!P0 NANOSLEEP.SYNCS 0x989680 ;  /* 0x009896800000895d */ /* 0x004fea0003900000 */
[----:B------:R-:W2:Y:S02]  /*14620*/  @!P0 SYNCS.PHASECHK.TRANS64 P0, [R9+URZ], R4 ;  /* 0x00000004090085a7 */ /* 0x000ea4000800007f */
[----:B--2---:R-:W-:Y:S05]  /*14630*/  @!P0 BRA `(.L_x_65) ;  /* 0xfffffffc00f08947 */ /* 0x004fea000383ffff */
[----:B------:R-:W-:Y:S05]  /*14640*/  BRA `(.L_x_79) ;  /* 0xfffffff800d87947 */ /* 0x000fea000383ffff */
.L_x_80:
[----:B------:R-:W-:-:S00]  /*14650*/  BRA `(.L_x_80) ;  /* 0xfffffffc00fc7947 */ /* 0x000fc0000383ffff */
[----:B------:R-:W-:-:S00]  /*14660*/  NOP ;  /* 0x0000000000007918 */ /* 0x000fc00000000000 */
        /* <DEDUP_REMOVED lines=9> */
.L_x_81:


//--------------------- .nv.shared._ZN7cutlass13device_kernelINS_4gemm6kernel13GemmUniversalIN4cute5tupleIJiiiiEEENS1_10collective13CollectiveMmaINS1_37MainloopSm90TmaGmmaWarpSpecializedFP8ILi7ENS5_IJNS4_1CILi1EEESB_SB_EEENS1_35KernelTmaWarpSpecializedCooperativeEEENS5_IJNSA_ILi384EEENSA_ILi80EEENSA_ILi64EEEEEENS_12float_e4m3_tENS5_IJlSB_lEEESJ_SK_NS4_8TiledMMAINS4_8MMA_AtomIJNS4_4SM904GMMA30MMA_64x16x32_F32E4M3E4M3_SS_TNILNSO_7ScaleInE1ELSQ_1EEEEEENS4_6LayoutINS5_IJNSA_ILi2EEESB_SB_EEENS5_IJSB_NSA_ILi0EEESW_EEEEENS5_IJNS4_10UnderscoreESZ_SZ_EEEEENS4_13SM90_TMA_LOADENS4_14ComposedLayoutINS4_7SwizzleILi2ELi4ELi3EEENS4_18smem_ptr_flag_bitsILi8EEENST_INS5_IJNSA_ILi8EEESH_EEENS5_IJSH_SB_EEEEEEEvNS4_8identityES12_S1C_vS1D_EENS_8epilogue10collective6detail29Sm90TmaWarpSpecializedAdapterINS1G_15DefaultEpilogueISJ_SK_SK_NS1F_6thread17LinearCombinationISJ_Li1EffLNS1K_9ScaleType4KindE0ELNS_15FloatRoundStyleE2ESJ_EENS1_15EpilogueDefaultEEEEEvvEEEEvNT_6ParamsE --------------------------
	.section	.nv.shared._ZN7cutlass13device_kernelINS_4gemm6kernel13GemmUniversalIN4cute5tupleIJiiiiEEENS1_10collective13CollectiveMmaINS1_37MainloopSm90TmaGmmaWarpSpecializedFP8ILi7ENS5_IJNS4_1CILi1EEESB_SB_EEENS1_35KernelTmaWarpSpecializedCooperativeEEENS5_IJNSA_ILi384EEENSA_ILi80EEENSA_ILi64EEEEEENS_12float_e4m3_tENS5_IJlSB_lEEESJ_SK_NS4_8TiledMMAINS4_8MMA_AtomIJNS4_4SM904GMMA30MMA_64x16x32_F32E4M3E4M3_SS_TNILNSO_7ScaleInE1ELSQ_1EEEEEENS4_6LayoutINS5_IJNSA_ILi2EEESB_SB_EEENS5_IJSB_NSA_ILi0EEESW_EEEEENS5_IJNS4_10UnderscoreESZ_SZ_EEEEENS4_13SM90_TMA_LOADENS4_14ComposedLayoutINS4_7SwizzleILi2ELi4ELi3EEENS4_18smem_ptr_flag_bitsILi8EEENST_INS5_IJNSA_ILi8EEESH_EEENS5_IJSH_SB_EEEEEEEvNS4_8identityES12_S1C_vS1D_EENS_8epilogue10collective6detail29Sm90TmaWarpSpecializedAdapterINS1G_15DefaultEpilogueISJ_SK_SK_NS1F_6thread17LinearCombinationISJ_Li1EffLNS1K_9ScaleType4KindE0ELNS_15FloatRoundStyleE2ESJ_EENS1_15EpilogueDefaultEEEEEvvEEEEvNT_6ParamsE,"aw",@nobits
	.sectionflags	@""
	.align	16
	.zero		1024


//--------------------- .nv.shared.reserved.0     --------------------------
	.section	.nv.shared.reserved.0,"aw",@nobits
	.weak		__nv_reservedSMEM_offset_0_alias
	.size		__nv_reservedSMEM_offset_0_alias, 0, 0
	.other		__nv_reservedSMEM_offset_0_alias,@"STO_CUDA_RESERVED_SHARED STV_DEFAULT"
__nv_reservedSMEM_offset_0_alias:
	.zero		0


//--------------------- .nv.global                --------------------------
	.section	.nv.global,"aw",@nobits
.nv.global:
	.type		_ZN40_INTERNAL_4958253b_4_k_cu_ddb75273_100984cute1_E,@object
	.size		_ZN40_INTERNAL_4958253b_4_k_cu_ddb75273_100984cute1_E,(_ZN40_INTERNAL_4958253b_4_k_cu_ddb75273_100984cuda3std3__45__cpo6cbeginE - _ZN40_INTERNAL_4958253b_4_k_cu_ddb75273_100984cute1_E)
_ZN40_INTERNAL_4958253b_4_k_cu_ddb75273_100984cute1_E:
	.zero		1
	.type		_ZN40_INTERNAL_4958253b_4_k_cu_ddb75273_100984cuda3std3__45__cpo6cbeginE,@object
	.size		_ZN40_INTERNAL_4958253b_4_k_cu_ddb75273_100984cuda3std3__45__cpo6cbeginE,(_ZN40_INTERNAL_4958253b_4_k_cu_ddb75273_100984cuda3std3__48in_placeE - _ZN40_INTERNAL_4958253b_4_k_cu_ddb75273_100984cuda3std3__45__cpo6cbeginE)
_ZN40_INTERNAL_4958253b_4_k_cu_ddb75273_100984cuda3std3__45__cpo6cbeginE:
	.zero		1
	.type		_ZN40_INTERNAL_4958253b_4_k_cu_ddb75273_100984cuda3std3__48in_placeE,@object
	.size		_ZN40_INTERNAL_4958253b_4_k_cu_ddb75273_100984cuda3std3__48in_placeE,(_ZN40_INTERNAL_4958253b_4_k_cu_ddb75273_100984cuda3std6ranges3__45__cpo9iter_moveE - _ZN40_INTERNAL_4958253b_4_k_cu_ddb75273_100984cuda3std3__48in_placeE)
_ZN40_INTERNAL_4958253b_4_k_cu_ddb75273_100984cuda3std3__48in_placeE:
	.zero		1
	.type		_ZN40_INTERNAL_4958253b_4_k_cu_ddb75273_100984cuda3std6ranges3__45__cpo9iter_moveE,@object
	.size		_ZN40_INTERNAL_4958253b_4_k_cu_ddb75273_100984cuda3std6ranges3__45__cpo9iter_moveE,(_ZN40_INTERNAL_4958253b_4_k_cu_ddb75273_100984cuda3std3__45__cpo5beginE - _ZN40_INTERNAL_4958253b_4_k_cu_ddb75273_100984cuda3std6ranges3__45__cpo9iter_moveE)
_ZN40_INTERNAL_4958253b_4_k_cu_ddb75273_100984cuda3std6ranges3__45__cpo9iter_moveE:
	.zero		1
	.type		_ZN40_INTERNAL_4958253b_4_k_cu_ddb75273_100984cuda3std3__45__cpo5beginE,@object
	.size		_ZN40_INTERNAL_4958253b_4_k_cu_ddb75273_100984cuda3std3__45__cpo5beginE,(_ZN40_INTERNAL_4958253b_4_k_cu_ddb75273_100984cuda3std3__442_GLOBAL__N__4958253b_4_k_cu_ddb75273_100986ignoreE - _ZN40_INTERNAL_4958253b_4_k_cu_ddb75273_100984cuda3std3__45__cpo5beginE)
_ZN40_INTERNAL_4958253b_4_k_cu_ddb75273_100984cuda3std3__45__cpo5beginE:
	.zero		1
	.type		_ZN40_INTERNAL_4958253b_4_k_cu_ddb75273_100984cuda3std3__442_GLOBAL__N__4958253b_4_k_cu_ddb75273_100986ignoreE,@object
	.size		_ZN40_INTERNAL_4958253b_4_k_cu_ddb75273_100984cuda3std3__442_GLOBAL__N__4958253b_4_k_cu_ddb75273_100986ignoreE,(_ZN40_INTERNAL_4958253b_4_k_cu_ddb75273_100984cute7productE - _ZN40_INTERNAL_4958253b_4_k_cu_ddb75273_100984cuda3std3__442_GLOBAL__N__4958253b_4_k_cu_ddb75273_100986ignoreE)
_ZN40_INTERNAL_4958253b_4_k_cu_ddb75273_100984cuda3std3__442_GLOBAL__N__4958253b_4_k_cu_ddb75273_100986ignoreE:
	.zero		1
	.type		_ZN40_INTERNAL_4958253b_4_k_cu_ddb75273_100984cute7productE,@object
	.size		_ZN40_INTERNAL_4958253b_4_k_cu_ddb75273_100984cute7productE,(_ZN40_INTERNAL_4958253b_4_k_cu_ddb75273_100984cuda3std3__45__cpo3endE - _ZN40_INTERNAL_4958253b_4_k_cu_ddb75273_100984cute7productE)
_ZN40_INTERNAL_4958253b_4_k_cu_ddb75273_100984cute7productE:
	.zero		1
	.type		_ZN40_INTERNAL_4958253b_4_k_cu_ddb75273_100984cuda3std3__45__cpo3endE,@object
	.size		_ZN40_INTERNAL_4958253b_4_k_cu_ddb75273_100984cuda3std3__45__cpo3endE,(_ZN40_INTERNAL_4958253b_4_k_cu_ddb75273_100984cuda3std3__419piecewise_constructE - _ZN40_INTERNAL_4958253b_4_k_cu_ddb75273_100984cuda3std3__45__cpo3endE)
_ZN40_INTERNAL_4958253b_4_k_cu_ddb75273_100984cuda3std3__45__cpo3endE:
	.zero		1
	.type		_ZN40_INTERNAL_4958253b_4_k_cu_ddb75273_100984cuda3std3__419piecewise_constructE,@object
	.size		_ZN40_INTERNAL_4958253b_4_k_cu_ddb75273_100984cuda3std3__419piecewise_constructE,(_ZN40_INTERNAL_4958253b_4_k_cu_ddb75273_100984cuda3std3__45__cpo4cendE - _ZN40_INTERNAL_4958253b_4_k_cu_ddb75273_100984cuda3std3__419piecewise_constructE)
_ZN40_INTERNAL_4958253b_4_k_cu_ddb75273_100984cuda3std3__419piecewise_constructE:
	.zero		1
	.type		_ZN40_INTERNAL_4958253b_4_k_cu_ddb75273_100984cuda3std3__45__cpo4cendE,@object
	.size		_ZN40_INTERNAL_4958253b_4_k_cu_ddb75273_100984cuda3std3__45__cpo4cendE,(_ZN40_INTERNAL_4958253b_4_k_cu_ddb75273_100984cuda3std6ranges3__45__cpo4swapE - _ZN40_INTERNAL_4958253b_4_k_cu_ddb75273_100984cuda3std3__45__cpo4cendE)
_ZN40_INTERNAL_4958253b_4_k_cu_ddb75273_100984cuda3std3__45__cpo4cendE:
	.zero		1
	.type		_ZN40_INTERNAL_4958253b_4_k_cu_ddb75273_100984cuda3std6ranges3__45__cpo4swapE,@object
	.size		_ZN40_INTERNAL_4958253b_4_k_cu_ddb75273_100984cuda3std6ranges3__45__cpo4swapE,(.L_7 - _ZN40_INTERNAL_4958253b_4_k_cu_ddb75273_100984cuda3std6ranges3__45__cpo4swapE)
_ZN40_INTERNAL_4958253b_4_k_cu_ddb75273_100984cuda3std6ranges3__45__cpo4swapE:
	.zero		1
.L_7:


//--------------------- .nv.constant0._ZN7cutlass13device_kernelINS_4gemm6kernel13GemmUniversalIN4cute5tupleIJiiiiEEENS1_10collective13CollectiveMmaINS1_37MainloopSm90TmaGmmaWarpSpecializedFP8ILi7ENS5_IJNS4_1CILi1EEESB_SB_EEENS1_35KernelTmaWarpSpecializedCooperativeEEENS5_IJNSA_ILi384EEENSA_ILi80EEENSA_ILi64EEEEEENS_12float_e4m3_tENS5_IJlSB_lEEESJ_SK_NS4_8TiledMMAINS4_8MMA_AtomIJNS4_4SM904GMMA30MMA_64x16x32_F32E4M3E4M3_SS_TNILNSO_7ScaleInE1ELSQ_1EEEEEENS4_6LayoutINS5_IJNSA_ILi2EEESB_SB_EEENS5_IJSB_NSA_ILi0EEESW_EEEEENS5_IJNS4_10UnderscoreESZ_SZ_EEEEENS4_13SM90_TMA_LOADENS4_14ComposedLayoutINS4_7SwizzleILi2ELi4ELi3EEENS4_18smem_ptr_flag_bitsILi8EEENST_INS5_IJNSA_ILi8EEESH_EEENS5_IJSH_SB_EEEEEEEvNS4_8identityES12_S1C_vS1D_EENS_8epilogue10collective6detail29Sm90TmaWarpSpecializedAdapterINS1G_15DefaultEpilogueISJ_SK_SK_NS1F_6thread17LinearCombinationISJ_Li1EffLNS1K_9ScaleType4KindE0ELNS_15FloatRoundStyleE2ESJ_EENS1_15EpilogueDefaultEEEEEvvEEEEvNT_6ParamsE --------------------------
	.section	.nv.constant0._ZN7cutlass13device_kernelINS_4gemm6kernel13GemmUniversalIN4cute5tupleIJiiiiEEENS1_10collective13CollectiveMmaINS1_37MainloopSm90TmaGmmaWarpSpecializedFP8ILi7ENS5_IJNS4_1CILi1EEESB_SB_EEENS1_35KernelTmaWarpSpecializedCooperativeEEENS5_IJNSA_ILi384EEENSA_ILi80EEENSA_ILi64EEEEEENS_12float_e4m3_tENS5_IJlSB_lEEESJ_SK_NS4_8TiledMMAINS4_8MMA_AtomIJNS4_4SM904GMMA30MMA_64x16x32_F32E4M3E4M3_SS_TNILNSO_7ScaleInE1ELSQ_1EEEEEENS4_6LayoutINS5_IJNSA_ILi2EEESB_SB_EEENS5_IJSB_NSA_ILi0EEESW_EEEEENS5_IJNS4_10UnderscoreESZ_SZ_EEEEENS4_13SM90_TMA_LOADENS4_14ComposedLayoutINS4_7SwizzleILi2ELi4ELi3EEENS4_18smem_ptr_flag_bitsILi8EEENST_INS5_IJNSA_ILi8EEESH_EEENS5_IJSH_SB_EEEEEEEvNS4_8identityES12_S1C_vS1D_EENS_8epilogue10collective6detail29Sm90TmaWarpSpecializedAdapterINS1G_15DefaultEpilogueISJ_SK_SK_NS1F_6thread17LinearCombinationISJ_Li1EffLNS1K_9ScaleType4KindE0ELNS_15FloatRoundStyleE2ESJ_EENS1_15EpilogueDefaultEEEEEvvEEEEvNT_6ParamsE,"a",@progbits
	.sectionflags	@""
	.align	4
.nv.constant0._ZN7cutlass13device_kernelINS_4gemm6kernel13GemmUniversalIN4cute5tupleIJiiiiEEENS1_10collective13CollectiveMmaINS1_37MainloopSm90TmaGmmaWarpSpecializedFP8ILi7ENS5_IJNS4_1CILi1EEESB_SB_EEENS1_35KernelTmaWarpSpecializedCooperativeEEENS5_IJNSA_ILi384EEENSA_ILi80EEENSA_ILi64EEEEEENS_12float_e4m3_tENS5_IJlSB_lEEESJ_SK_NS4_8TiledMMAINS4_8MMA_AtomIJNS4_4SM904GMMA30MMA_64x16x32_F32E4M3E4M3_SS_TNILNSO_7ScaleInE1ELSQ_1EEEEEENS4_6LayoutINS5_IJNSA_ILi2EEESB_SB_EEENS5_IJSB_NSA_ILi0EEESW_EEEEENS5_IJNS4_10UnderscoreESZ_SZ_EEEEENS4_13SM90_TMA_LOADENS4_14ComposedLayoutINS4_7SwizzleILi2ELi4ELi3EEENS4_18smem_ptr_flag_bitsILi8EEENST_INS5_IJNSA_ILi8EEESH_EEENS5_IJSH_SB_EEEEEEEvNS4_8identityES12_S1C_vS1D_EENS_8epilogue10collective6detail29Sm90TmaWarpSpecializedAdapterINS1G_15DefaultEpilogueISJ_SK_SK_NS1F_6thread17LinearCombinationISJ_Li1EffLNS1K_9ScaleType4KindE0ELNS_15FloatRoundStyleE2ESJ_EENS1_15EpilogueDefaultEEEEEvvEEEEvNT_6ParamsE:
	.zero		1664


//--------------------- SYMBOLS --------------------------

	.type		.nv.reservedSmem.offset0,@object
	.size		.nv.reservedSmem.offset0,0x4
